	.target	sm_100a

	.elftype	@"ET_EXEC"


//--------------------- .note.nv.tkinfo           --------------------------
	.section	.note.nv.tkinfo,"",@"SHT_NOTE"
	.sectionflags	@"SHF_NOTE_NV_TKINFO"
	.tkinfo
        /*0018*/ 	.word	0x00000002
        /*0030*/ 	.string	""
        /*0030*/ 	.string	"ptxas"
        /*0030*/ 	.string	"Cuda compilation tools, release 13.0, V13.0.88"
        /*0030*/ 	.string	"Build cuda_13.0.r13.0/compiler.36424714_0"
        /*0030*/ 	.string	"-arch sm_100a -m 64 "



//--------------------- .note.nv.cuinfo           --------------------------
	.section	.note.nv.cuinfo,"",@"SHT_NOTE"
	.sectionflags	@"SHF_NOTE_NV_CUINFO"
        /*0018*/ 	.short	0x0002
        /*001a*/ 	.short	0x0064
        /*001c*/ 	.short	0x0082
	.zero		2


//--------------------- .nv.info                  --------------------------
	.section	.nv.info,"",@"SHT_CUDA_INFO"
	.align	4


	//----- nvinfo : EIATTR_REGCOUNT
	.align		4
        /*0000*/ 	.byte	0x04, 0x2f
        /*0002*/ 	.short	(.L_34 - .L_33)
	.align		4
.L_33:
        /*0004*/ 	.word	index@(_ZN7cutlass13device_kernelINS_4fmha6kernel36Sm100FmhaFwdKernelTmaWarpspecializedIN4cute5tupleIJiiiNS5_IJNS5_IJiiEEEiEEEEEENS1_10collective38Sm100FmhaFwdMainloopTmaWarpspecializedINS_10bfloat16_tEffNS5_IJNS4_1CILi256EEENSC_ILi64EEENSC_ILi32EEEEEENS5_IJiNSC_ILi1EEES7_EEENS5_IJiSH_NS5_IJNS5_IJNSC_ILi0EEEiEEEiEEEEEESM_NS9_12ResidualMaskENS5_IJNSC_ILi2EEESH_SH_EEENSC_ILb0EEEEENS9_38Sm100FmhaFwdEpilogueTmaWarpspecializedINS_6half_tEfNS5_IJNSC_ILi128EEESF_SE_EEESI_NS5_IJSH_S7_EEESQ_EENS2_23IndividualTileSchedulerENS2_41Sm100FmhaCtxKernelWarpspecializedScheduleEEEEEvNT_6ParamsE)
        /*0008*/ 	.word	0x00000080


	//----- nvinfo : EIATTR_FRAME_SIZE
	.align		4
.L_34:
        /*000c*/ 	.byte	0x04, 0x11
        /*000e*/ 	.short	(.L_36 - .L_35)
	.align		4
.L_35:
        /*0010*/ 	.word	index@($__internal_3_$__cuda_sm3x_div_rn_noftz_f32_slowpath)
        /*0014*/ 	.word	0x00000018


	//----- nvinfo : EIATTR_FRAME_SIZE
	.align		4
.L_36:
        /*0018*/ 	.byte	0x04, 0x11
        /*001a*/ 	.short	(.L_38 - .L_37)
	.align		4
.L_37:
        /*001c*/ 	.word	index@($__internal_2_$__cuda_sm10x_tcgen05_guardrail_trap_unallocated_columns_being_dealloced)
        /*0020*/ 	.word	0x00000018


	//----- nvinfo : EIATTR_FRAME_SIZE
	.align		4
.L_38:
        /*0024*/ 	.byte	0x04, 0x11
        /*0026*/ 	.short	(.L_40 - .L_39)
	.align		4
.L_39:
        /*0028*/ 	.word	index@($__internal_1_$__cuda_sm10x_tcgen05_guardrail_trap_phase_invalid_during_alloc)
        /*002c*/ 	.word	0x00000018


	//----- nvinfo : EIATTR_FRAME_SIZE
	.align		4
.L_40:
        /*0030*/ 	.byte	0x04, 0x11
        /*0032*/ 	.short	(.L_42 - .L_41)
	.align		4
.L_41:
        /*0034*/ 	.word	index@($__internal_0_$__cuda_sm10x_tcgen05_guardrail_trap_col_being_dealloced_not_returned_by_alloc)
        /*0038*/ 	.word	0x00000018


	//----- nvinfo : EIATTR_FRAME_SIZE
	.align		4
.L_42:
        /*003c*/ 	.byte	0x04, 0x11
        /*003e*/ 	.short	(.L_44 - .L_43)
	.align		4
.L_43:
        /*0040*/ 	.word	index@(_ZN7cutlass13device_kernelINS_4fmha6kernel36Sm100FmhaFwdKernelTmaWarpspecializedIN4cute5tupleIJiiiNS5_IJNS5_IJiiEEEiEEEEEENS1_10collective38Sm100FmhaFwdMainloopTmaWarpspecializedINS_10bfloat16_tEffNS5_IJNS4_1CILi256EEENSC_ILi64EEENSC_ILi32EEEEEENS5_IJiNSC_ILi1EEES7_EEENS5_IJiSH_NS5_IJNS5_IJNSC_ILi0EEEiEEEiEEEEEESM_NS9_12ResidualMaskENS5_IJNSC_ILi2EEESH_SH_EEENSC_ILb0EEEEENS9_38Sm100FmhaFwdEpilogueTmaWarpspecializedINS_6half_tEfNS5_IJNSC_ILi128EEESF_SE_EEESI_NS5_IJSH_S7_EEESQ_EENS2_23IndividualTileSchedulerENS2_41Sm100FmhaCtxKernelWarpspecializedScheduleEEEEEvNT_6ParamsE)
        /*0044*/ 	.word	0x00000018


	//----- nvinfo : EIATTR_MIN_STACK_SIZE
	.align		4
.L_44:
        /*0048*/ 	.byte	0x04, 0x12
        /*004a*/ 	.short	(.L_46 - .L_45)
	.align		4
.L_45:
        /*004c*/ 	.word	index@(_ZN7cutlass13device_kernelINS_4fmha6kernel36Sm100FmhaFwdKernelTmaWarpspecializedIN4cute5tupleIJiiiNS5_IJNS5_IJiiEEEiEEEEEENS1_10collective38Sm100FmhaFwdMainloopTmaWarpspecializedINS_10bfloat16_tEffNS5_IJNS4_1CILi256EEENSC_ILi64EEENSC_ILi32EEEEEENS5_IJiNSC_ILi1EEES7_EEENS5_IJiSH_NS5_IJNS5_IJNSC_ILi0EEEiEEEiEEEEEESM_NS9_12ResidualMaskENS5_IJNSC_ILi2EEESH_SH_EEENSC_ILb0EEEEENS9_38Sm100FmhaFwdEpilogueTmaWarpspecializedINS_6half_tEfNS5_IJNSC_ILi128EEESF_SE_EEESI_NS5_IJSH_S7_EEESQ_EENS2_23IndividualTileSchedulerENS2_41Sm100FmhaCtxKernelWarpspecializedScheduleEEEEEvNT_6ParamsE)
        /*0050*/ 	.word	0x00000018
.L_46:


//--------------------- .nv.compat                --------------------------
	.section	.nv.compat,"",@"SHT_CUDA_COMPAT_INFO"
	.align	4
        /*0000*/ 	.byte	0x02, 0x09, 0x01, 0x00, 0x02, 0x02, 0x02, 0x00, 0x02, 0x05, 0x05, 0x00, 0x03, 0x07, 0x01, 0x01
        /*0010*/ 	.byte	0x02, 0x03, 0x01, 0x00, 0x02, 0x06, 0x01, 0x00, 0x04, 0x0b, 0x08, 0x00, 0x01, 0x00, 0x00, 0x00
        /*0020*/ 	.byte	0x00, 0x00, 0x00, 0x00


//--------------------- .nv.info._ZN7cutlass13device_kernelINS_4fmha6kernel36Sm100FmhaFwdKernelTmaWarpspecializedIN4cute5tupleIJiiiNS5_IJNS5_IJiiEEEiEEEEEENS1_10collective38Sm100FmhaFwdMainloopTmaWarpspecializedINS_10bfloat16_tEffNS5_IJNS4_1CILi256EEENSC_ILi64EEENSC_ILi32EEEEEENS5_IJiNSC_ILi1EEES7_EEENS5_IJiSH_NS5_IJNS5_IJNSC_ILi0EEEiEEEiEEEEEESM_NS9_12ResidualMaskENS5_IJNSC_ILi2EEESH_SH_EEENSC_ILb0EEEEENS9_38Sm100FmhaFwdEpilogueTmaWarpspecializedINS_6half_tEfNS5_IJNSC_ILi128EEESF_SE_EEESI_NS5_IJSH_S7_EEESQ_EENS2_23IndividualTileSchedulerENS2_41Sm100FmhaCtxKernelWarpspecializedScheduleEEEEEvNT_6ParamsE --------------------------
	.section	.nv.info._ZN7cutlass13device_kernelINS_4fmha6kernel36Sm100FmhaFwdKernelTmaWarpspecializedIN4cute5tupleIJiiiNS5_IJNS5_IJiiEEEiEEEEEENS1_10collective38Sm100FmhaFwdMainloopTmaWarpspecializedINS_10bfloat16_tEffNS5_IJNS4_1CILi256EEENSC_ILi64EEENSC_ILi32EEEEEENS5_IJiNSC_ILi1EEES7_EEENS5_IJiSH_NS5_IJNS5_IJNSC_ILi0EEEiEEEiEEEEEESM_NS9_12ResidualMaskENS5_IJNSC_ILi2EEESH_SH_EEENSC_ILb0EEEEENS9_38Sm100FmhaFwdEpilogueTmaWarpspecializedINS_6half_tEfNS5_IJNSC_ILi128EEESF_SE_EEESI_NS5_IJSH_S7_EEESQ_EENS2_23IndividualTileSchedulerENS2_41Sm100FmhaCtxKernelWarpspecializedScheduleEEEEEvNT_6ParamsE,"",@"SHT_CUDA_INFO"
	.sectionflags	@""
	.align	4


	//----- nvinfo : EIATTR_CUDA_API_VERSION
	.align		4
        /*0000*/ 	.byte	0x04, 0x37
        /*0002*/ 	.short	(.L_48 - .L_47)
.L_47:
        /*0004*/ 	.word	0x00000082


	//----- nvinfo : EIATTR_KPARAM_INFO
	.align		4
.L_48:
        /*0008*/ 	.byte	0x04, 0x17
        /*000a*/ 	.short	(.L_50 - .L_49)
.L_49:
        /*000c*/ 	.word	0x00000000
        /*0010*/ 	.short	0x0000
        /*0012*/ 	.short	0x0000
        /*0014*/ 	.byte	0x00, 0xf0, 0x01, 0x18


	//----- nvinfo : EIATTR_AT_ENTRY_FRAGMENTS
	.align		4
.L_50:
        /*0018*/ 	.byte	0x04, 0x4f
        /*001a*/ 	.short	(.L_52 - .L_51)


	//   ....[0]....
.L_51:
        /*001c*/ 	.word	0x00000006


	//----- nvinfo : EIATTR_RESERVED_SMEM_USED
	.align		4
.L_52:
        /*0020*/ 	.byte	0x01, 0x41
	.zero		2


	//----- nvinfo : EIATTR_SPARSE_MMA_MASK
	.align		4
        /*0024*/ 	.byte	0x03, 0x50
        /*0026*/ 	.short	0x0000


	//----- nvinfo : EIATTR_TCGEN05_1CTA_USED
	.align		4
        /*0028*/ 	.byte	0x01, 0x51
	.zero		2


	//----- nvinfo : EIATTR_MAXREG_COUNT
	.align		4
        /*002c*/ 	.byte	0x03, 0x1b
        /*002e*/ 	.short	0x0080


	//----- nvinfo : EIATTR_NUM_BARRIERS
	.align		4
        /*0030*/ 	.byte	0x02, 0x4c
        /*0032*/ 	.byte	0x01
	.zero		1


	//----- nvinfo : EIATTR_EXTERNS
	.align		4
        /*0034*/ 	.byte	0x04, 0x0f
        /*0036*/ 	.short	(.L_54 - .L_53)


	//   ....[0]....
	.align		4
.L_53:
        /*0038*/ 	.word	index@(vprintf)


	//   ....[1]....
	.align		4
        /*003c*/ 	.word	index@(__assertfail)


	//----- nvinfo : EIATTR_MERCURY_ISA_VERSION
	.align		4
.L_54:
        /*0040*/ 	.byte	0x03, 0x5f
        /*0042*/ 	.short	0x0101


	//----- nvinfo : EIATTR_INT_WARP_WIDE_INSTR_OFFSETS
	.align		4
        /*0044*/ 	.byte	0x04, 0x31
        /*0046*/ 	.short	(.L_56 - .L_55)


	//   ....[0]....
.L_55:
        /*0048*/ 	.word	0x00012120


	//   ....[1]....
        /*004c*/ 	.word	0x00012160


	//   ....[2]....
        /*0050*/ 	.word	0x00012190


	//----- nvinfo : EIATTR_COOP_GROUP_MASK_REGIDS
	.align		4
.L_56:
        /*0054*/ 	.byte	0x04, 0x29
        /*0056*/ 	.short	(.L_58 - .L_57)


	//   ....[0]....
.L_57:
        /*0058*/ 	.word	0xffffffff


	//   ....[1]....
        /*005c*/ 	.word	0xffffffff


	//   ....[2]....
        /*0060*/ 	.word	0xffffffff


	//   ....[3]....
        /*0064*/ 	.word	0xffffffff


	//   ....[4]....
        /*0068*/ 	.word	0xffffffff


	//   ....[5]....
        /*006c*/ 	.word	0xffffffff


	//   ....[6]....
        /*0070*/ 	.word	0xffffffff


	//   ....[7]....
        /*0074*/ 	.word	0xffffffff


	//   ....[8]....
        /*0078*/ 	.word	0xffffffff


	//   ....[9]....
        /*007c*/ 	.word	0xffffffff


	//   ....[10]....
        /*0080*/ 	.word	0xffffffff


	//   ....[11]....
        /*0084*/ 	.word	0xffffffff


	//   ....[12]....
        /*0088*/ 	.word	0xffffffff


	//   ....[13]....
        /*008c*/ 	.word	0xffffffff


	//   ....[14]....
        /*0090*/ 	.word	0xffffffff


	//   ....[15]....
        /*0094*/ 	.word	0xffffffff


	//   ....[16]....
        /*0098*/ 	.word	0xffffffff


	//   ....[17]....
        /*009c*/ 	.word	0xffffffff


	//   ....[18]....
        /*00a0*/ 	.word	0xffffffff


	//----- nvinfo : EIATTR_COOP_GROUP_INSTR_OFFSETS
	.align		4
.L_58:
        /*00a4*/ 	.byte	0x04, 0x28
        /*00a6*/ 	.short	(.L_60 - .L_59)


	//   ....[0]....
.L_59:
        /*00a8*/ 	.word	0x00000120


	//   ....[1]....
        /*00ac*/ 	.word	0x000008e0


	//   ....[2]....
        /*00b0*/ 	.word	0x00000b10


	//   ....[3]....
        /*00b4*/ 	.word	0x00000c40


	//   ....[4]....
        /*00b8*/ 	.word	0x00000d80


	//   ....[5]....
        /*00bc*/ 	.word	0x00001040


	//   ....[6]....
        /*00c0*/ 	.word	0x00001230


	//   ....[7]....
        /*00c4*/ 	.word	0x00001340


	//   ....[8]....
        /*00c8*/ 	.word	0x000014a0


	//   ....[9]....
        /*00cc*/ 	.word	0x00001600


	//   ....[10]....
        /*00d0*/ 	.word	0x00001800


	//   ....[11]....
        /*00d4*/ 	.word	0x00001a10


	//   ....[12]....
        /*00d8*/ 	.word	0x00001a40


	//   ....[13]....
        /*00dc*/ 	.word	0x00007030


	//   ....[14]....
        /*00e0*/ 	.word	0x00007aa0


	//   ....[15]....
        /*00e4*/ 	.word	0x0000a560


	//   ....[16]....
        /*00e8*/ 	.word	0x0000ca10


	//   ....[17]....
        /*00ec*/ 	.word	0x00012040


	//   ....[18]....
        /*00f0*/ 	.word	0x00012260


	//----- nvinfo : EIATTR_REG_RECONFIG
	.align		4
.L_60:
        /*00f4*/ 	.byte	0x01, 0x54
	.zero		2


	//----- nvinfo : EIATTR_VRC_CTA_INIT_COUNT
	.align		4
        /*00f8*/ 	.byte	0x02, 0x4a
        /*00fa*/ 	.byte	0x80
	.zero		1


	//----- nvinfo : EIATTR_SYSCALL_OFFSETS
	.align		4
        /*00fc*/ 	.byte	0x04, 0x46
        /*00fe*/ 	.short	(.L_62 - .L_61)


	//   ....[0]....
.L_61:
        /*0100*/ 	.word	0x000037c0


	//   ....[1]....
        /*0104*/ 	.word	0x00003890


	//   ....[2]....
        /*0108*/ 	.word	0x00003900


	//   ....[3]....
        /*010c*/ 	.word	0x00003970


	//   ....[4]....
        /*0110*/ 	.word	0x000039e0


	//   ....[5]....
        /*0114*/ 	.word	0x00003a80


	//   ....[6]....
        /*0118*/ 	.word	0x00003b40


	//   ....[7]....
        /*011c*/ 	.word	0x00003be0


	//   ....[8]....
        /*0120*/ 	.word	0x00003c80


	//   ....[9]....
        /*0124*/ 	.word	0x00003d20


	//   ....[10]....
        /*0128*/ 	.word	0x00003d90


	//   ....[11]....
        /*012c*/ 	.word	0x00003e30


	//   ....[12]....
        /*0130*/ 	.word	0x00003ed0


	//   ....[13]....
        /*0134*/ 	.word	0x00003f40


	//   ....[14]....
        /*0138*/ 	.word	0x00003fe0


	//   ....[15]....
        /*013c*/ 	.word	0x00004080


	//   ....[16]....
        /*0140*/ 	.word	0x00004120


	//   ....[17]....
        /*0144*/ 	.word	0x000041c0


	//   ....[18]....
        /*0148*/ 	.word	0x00004230


	//   ....[19]....
        /*014c*/ 	.word	0x000042d0


	//   ....[20]....
        /*0150*/ 	.word	0x00004370


	//   ....[21]....
        /*0154*/ 	.word	0x000043e0


	//   ....[22]....
        /*0158*/ 	.word	0x00004480


	//   ....[23]....
        /*015c*/ 	.word	0x00004520


	//   ....[24]....
        /*0160*/ 	.word	0x000045c0


	//   ....[25]....
        /*0164*/ 	.word	0x00004660


	//   ....[26]....
        /*0168*/ 	.word	0x000046d0


	//   ....[27]....
        /*016c*/ 	.word	0x00004770


	//   ....[28]....
        /*0170*/ 	.word	0x00004810


	//   ....[29]....
        /*0174*/ 	.word	0x00004880


	//   ....[30]....
        /*0178*/ 	.word	0x00004920


	//   ....[31]....
        /*017c*/ 	.word	0x000049c0


	//   ....[32]....
        /*0180*/ 	.word	0x00004a60


	//   ....[33]....
        /*0184*/ 	.word	0x00004b00


	//   ....[34]....
        /*0188*/ 	.word	0x00004ba0


	//   ....[35]....
        /*018c*/ 	.word	0x00004c40


	//   ....[36]....
        /*0190*/ 	.word	0x00004cb0


	//   ....[37]....
        /*0194*/ 	.word	0x00004d50


	//   ....[38]....
        /*0198*/ 	.word	0x00004df0


	//   ....[39]....
        /*019c*/ 	.word	0x00004e60


	//   ....[40]....
        /*01a0*/ 	.word	0x00004f00


	//   ....[41]....
        /*01a4*/ 	.word	0x00004fa0


	//   ....[42]....
        /*01a8*/ 	.word	0x00005040


	//   ....[43]....
        /*01ac*/ 	.word	0x000050e0


	//   ....[44]....
        /*01b0*/ 	.word	0x00005150


	//   ....[45]....
        /*01b4*/ 	.word	0x000051f0


	//   ....[46]....
        /*01b8*/ 	.word	0x00005290


	//   ....[47]....
        /*01bc*/ 	.word	0x00005300


	//   ....[48]....
        /*01c0*/ 	.word	0x00005390


	//   ....[49]....
        /*01c4*/ 	.word	0x00005430


	//   ....[50]....
        /*01c8*/ 	.word	0x000054d0


	//   ....[51]....
        /*01cc*/ 	.word	0x00005570


	//   ....[52]....
        /*01d0*/ 	.word	0x000055e0


	//   ....[53]....
        /*01d4*/ 	.word	0x00005670


	//   ....[54]....
        /*01d8*/ 	.word	0x00005710


	//   ....[55]....
        /*01dc*/ 	.word	0x00005780


	//   ....[56]....
        /*01e0*/ 	.word	0x00005820


	//   ....[57]....
        /*01e4*/ 	.word	0x000058c0


	//   ....[58]....
        /*01e8*/ 	.word	0x00005960


	//   ....[59]....
        /*01ec*/ 	.word	0x00005a00


	//   ....[60]....
        /*01f0*/ 	.word	0x00007160


	//   ....[61]....
        /*01f4*/ 	.word	0x000072b0


	//   ....[62]....
        /*01f8*/ 	.word	0x00007490


	//   ....[63]....
        /*01fc*/ 	.word	0x00007670


	//   ....[64]....
        /*0200*/ 	.word	0x00007920


	//   ....[65]....
        /*0204*/ 	.word	0x00007bd0


	//   ....[66]....
        /*0208*/ 	.word	0x00007d20


	//   ....[67]....
        /*020c*/ 	.word	0x00007f00


	//   ....[68]....
        /*0210*/ 	.word	0x000080e0


	//   ....[69]....
        /*0214*/ 	.word	0x000086d0


	//   ....[70]....
        /*0218*/ 	.word	0x00008a10


	//   ....[71]....
        /*021c*/ 	.word	0x00009300


	//   ....[72]....
        /*0220*/ 	.word	0x00009680


	//   ....[73]....
        /*0224*/ 	.word	0x00009990


	//   ....[74]....
        /*0228*/ 	.word	0x0000a700


	//   ....[75]....
        /*022c*/ 	.word	0x0000a850


	//   ....[76]....
        /*0230*/ 	.word	0x0000abe0


	//   ....[77]....
        /*0234*/ 	.word	0x0000c2a0


	//   ....[78]....
        /*0238*/ 	.word	0x0000c8c0


	//   ....[79]....
        /*023c*/ 	.word	0x0000cc00


	//   ....[80]....
        /*0240*/ 	.word	0x0000cd70


	//   ....[81]....
        /*0244*/ 	.word	0x0000dd00


	//   ....[82]....
        /*0248*/ 	.word	0x0000f3b0


	//   ....[83]....
        /*024c*/ 	.word	0x0000f9a0


	//----- nvinfo : EIATTR_MBARRIER_INSTR_OFFSETS
	.align		4
.L_62:
        /*0250*/ 	.byte	0x04, 0x39
        /*0252*/ 	.short	(.L_64 - .L_63)


	//   ....[0]....
.L_63:
        /*0254*/ 	.word	0x000009c0
        /*0258*/ 	.word	0x000000ff
        /*025c*/ 	.word	0x00007000
        /*0260*/ 	.short	0x0100
        /*0262*/ 	.byte	0x05
	.zero		1


	//   ....[1]....
        /*0264*/ 	.word	0x000009d0
        /*0268*/ 	.word	0x000000ff
        /*026c*/ 	.word	0x00007010
        /*0270*/ 	.short	0x0100
        /*0272*/ 	.byte	0x05
	.zero		1


	//   ....[2]....
        /*0274*/ 	.word	0x000009e0
        /*0278*/ 	.word	0x000000ff
        /*027c*/ 	.word	0x00007008
        /*0280*/ 	.short	0x0100
        /*0282*/ 	.byte	0x05
	.zero		1


	//   ....[3]....
        /*0284*/ 	.word	0x000009f0
        /*0288*/ 	.word	0x000000ff
        /*028c*/ 	.word	0x00007018
        /*0290*/ 	.short	0x0100
        /*0292*/ 	.byte	0x05
	.zero		1


	//   ....[4]....
        /*0294*/ 	.word	0x00000bd0
        /*0298*/ 	.word	0x000000ff
        /*029c*/ 	.word	0x00007020
        /*02a0*/ 	.short	0x0100
        /*02a2*/ 	.byte	0x05
	.zero		1


	//   ....[5]....
        /*02a4*/ 	.word	0x00000be0
        /*02a8*/ 	.word	0x000000ff
        /*02ac*/ 	.word	0x00007038
        /*02b0*/ 	.short	0x0100
        /*02b2*/ 	.byte	0x05
	.zero		1


	//   ....[6]....
        /*02b4*/ 	.word	0x00000bf0
        /*02b8*/ 	.word	0x000000ff
        /*02bc*/ 	.word	0x00007028
        /*02c0*/ 	.short	0x0100
        /*02c2*/ 	.byte	0x05
	.zero		1


	//   ....[7]....
        /*02c4*/ 	.word	0x00000c00
        /*02c8*/ 	.word	0x000000ff
        /*02cc*/ 	.word	0x00007040
        /*02d0*/ 	.short	0x0100
        /*02d2*/ 	.byte	0x05
	.zero		1


	//   ....[8]....
        /*02d4*/ 	.word	0x00000c10
        /*02d8*/ 	.word	0x000000ff
        /*02dc*/ 	.word	0x00007030
        /*02e0*/ 	.short	0x0100
        /*02e2*/ 	.byte	0x05
	.zero		1


	//   ....[9]....
        /*02e4*/ 	.word	0x00000c20
        /*02e8*/ 	.word	0x000000ff
        /*02ec*/ 	.word	0x00007048
        /*02f0*/ 	.short	0x0100
        /*02f2*/ 	.byte	0x05
	.zero		1


	//   ....[10]....
        /*02f4*/ 	.word	0x00000d50
        /*02f8*/ 	.word	0x000000ff
        /*02fc*/ 	.word	0x00007050
        /*0300*/ 	.short	0x0100
        /*0302*/ 	.byte	0x06
	.zero		1


	//   ....[11]....
        /*0304*/ 	.word	0x00000d60
        /*0308*/ 	.word	0x000000ff
        /*030c*/ 	.word	0x00007058
        /*0310*/ 	.short	0x0100
        /*0312*/ 	.byte	0x06
	.zero		1


	//   ....[12]....
        /*0314*/ 	.word	0x00000f10
        /*0318*/ 	.word	0x000000ff
        /*031c*/ 	.word	0x00007060
        /*0320*/ 	.short	0x0100
        /*0322*/ 	.byte	0x06
	.zero		1


	//   ....[13]....
        /*0324*/ 	.word	0x00000f20
        /*0328*/ 	.word	0x000000ff
        /*032c*/ 	.word	0x00007068
        /*0330*/ 	.short	0x0100
        /*0332*/ 	.byte	0x06
	.zero		1


	//   ....[14]....
        /*0334*/ 	.word	0x00001100
        /*0338*/ 	.word	0x000000ff
        /*033c*/ 	.word	0x00007070
        /*0340*/ 	.short	0x0100
        /*0342*/ 	.byte	0x05
	.zero		1


	//   ....[15]....
        /*0344*/ 	.word	0x00001110
        /*0348*/ 	.word	0x000000ff
        /*034c*/ 	.word	0x00007078
        /*0350*/ 	.short	0x0100
        /*0352*/ 	.byte	0x05
	.zero		1


	//   ....[16]....
        /*0354*/ 	.word	0x00001310
        /*0358*/ 	.word	0x000000ff
        /*035c*/ 	.word	0x00007080
        /*0360*/ 	.short	0x0100
        /*0362*/ 	.byte	0x05
	.zero		1


	//   ....[17]....
        /*0364*/ 	.word	0x00001320
        /*0368*/ 	.word	0x000000ff
        /*036c*/ 	.word	0x00007088
        /*0370*/ 	.short	0x0100
        /*0372*/ 	.byte	0x05
	.zero		1


	//   ....[18]....
        /*0374*/ 	.word	0x00001450
        /*0378*/ 	.word	0x000000ff
        /*037c*/ 	.word	0x00007090
        /*0380*/ 	.short	0x0100
        /*0382*/ 	.byte	0x08
	.zero		1


	//   ....[19]....
        /*0384*/ 	.word	0x00001460
        /*0388*/ 	.word	0x000000ff
        /*038c*/ 	.word	0x000070a0
        /*0390*/ 	.short	0x0100
        /*0392*/ 	.byte	0x08
	.zero		1


	//   ....[20]....
        /*0394*/ 	.word	0x00001470
        /*0398*/ 	.word	0x000000ff
        /*039c*/ 	.word	0x00007098
        /*03a0*/ 	.short	0x0100
        /*03a2*/ 	.byte	0x08
	.zero		1


	//   ....[21]....
        /*03a4*/ 	.word	0x00001480
        /*03a8*/ 	.word	0x000000ff
        /*03ac*/ 	.word	0x000070a8
        /*03b0*/ 	.short	0x0100
        /*03b2*/ 	.byte	0x08
	.zero		1


	//   ....[22]....
        /*03b4*/ 	.word	0x000015b0
        /*03b8*/ 	.word	0x000000ff
        /*03bc*/ 	.word	0x000070b0
        /*03c0*/ 	.short	0x0100
        /*03c2*/ 	.byte	0x08
	.zero		1


	//   ....[23]....
        /*03c4*/ 	.word	0x000015c0
        /*03c8*/ 	.word	0x000000ff
        /*03cc*/ 	.word	0x000070c0
        /*03d0*/ 	.short	0x0100
        /*03d2*/ 	.byte	0x08
	.zero		1


	//   ....[24]....
        /*03d4*/ 	.word	0x000015d0
        /*03d8*/ 	.word	0x000000ff
        /*03dc*/ 	.word	0x000070b8
        /*03e0*/ 	.short	0x0100
        /*03e2*/ 	.byte	0x08
	.zero		1


	//   ....[25]....
        /*03e4*/ 	.word	0x000015e0
        /*03e8*/ 	.word	0x000000ff
        /*03ec*/ 	.word	0x000070c8
        /*03f0*/ 	.short	0x0100
        /*03f2*/ 	.byte	0x08
	.zero		1


	//   ....[26]....
        /*03f4*/ 	.word	0x000016d0
        /*03f8*/ 	.word	0x000000ff
        /*03fc*/ 	.word	0x000070d0
        /*0400*/ 	.short	0x0100
        /*0402*/ 	.byte	0x05
	.zero		1


	//   ....[27]....
        /*0404*/ 	.word	0x000016e0
        /*0408*/ 	.word	0x000000ff
        /*040c*/ 	.word	0x000070d8
        /*0410*/ 	.short	0x0100
        /*0412*/ 	.byte	0x05
	.zero		1


	//   ....[28]....
        /*0414*/ 	.word	0x00001b40
        /*0418*/ 	.word	0x000000ff
        /*041c*/ 	.word	0x00007000
        /*0420*/ 	.short	0x010a
        /*0422*/ 	.byte	0x04
	.zero		1


	//   ....[29]....
        /*0424*/ 	.word	0x00001b80
        /*0428*/ 	.word	0x000000ff
        /*042c*/ 	.word	0x00007020
        /*0430*/ 	.short	0x010a
        /*0432*/ 	.byte	0x04
	.zero		1


	//   ....[30]....
        /*0434*/ 	.word	0x00001c00
        /*0438*/ 	.word	0x000000ff
        /*043c*/ 	.word	0x00007058
        /*0440*/ 	.short	0x010a
        /*0442*/ 	.byte	0x04
	.zero		1


	//   ....[31]....
        /*0444*/ 	.word	0x00001d80
        /*0448*/ 	.word	0x000000ff
        /*044c*/ 	.word	0x00007008
        /*0450*/ 	.short	0x010a
        /*0452*/ 	.byte	0x04
	.zero		1


	//   ....[32]....
        /*0454*/ 	.word	0x00001de0
        /*0458*/ 	.word	0x000000ff
        /*045c*/ 	.word	0x00007068
        /*0460*/ 	.short	0x010a
        /*0462*/ 	.byte	0x04
	.zero		1


	//   ....[33]....
        /*0464*/ 	.word	0x00001fa0
        /*0468*/ 	.word	0x000000ff
        /*046c*/ 	.word	0x00007028
        /*0470*/ 	.short	0x010a
        /*0472*/ 	.byte	0x04
	.zero		1


	//   ....[34]....
        /*0474*/ 	.word	0x00001fe0
        /*0478*/ 	.word	0x000000ff
        /*047c*/ 	.word	0x000070a0
        /*0480*/ 	.short	0x010a
        /*0482*/ 	.byte	0x04
	.zero		1


	//   ....[35]....
        /*0484*/ 	.word	0x00002020
        /*0488*/ 	.word	0x000000ff
        /*048c*/ 	.word	0x00007058
        /*0490*/ 	.short	0x010a
        /*0492*/ 	.byte	0x04
	.zero		1


	//   ....[36]....
        /*0494*/ 	.word	0x00002420
        /*0498*/ 	.word	0x000000ff
        /*049c*/ 	.word	0x00007020
        /*04a0*/ 	.short	0x010a
        /*04a2*/ 	.byte	0x08
	.zero		1


	//   ....[37]....
        /*04a4*/ 	.word	0x00002620
        /*04a8*/ 	.word	0x000000ff
        /*04ac*/ 	.word	0x000070a8
        /*04b0*/ 	.short	0x010a
        /*04b2*/ 	.byte	0x04
	.zero		1


	//   ....[38]....
        /*04b4*/ 	.word	0x00002670
        /*04b8*/ 	.word	0x000000ff
        /*04bc*/ 	.word	0x00007068
        /*04c0*/ 	.short	0x010a
        /*04c2*/ 	.byte	0x04
	.zero		1


	//   ....[39]....
        /*04c4*/ 	.word	0x00002bb0
        /*04c8*/ 	.word	0x000000ff
        /*04cc*/ 	.word	0x00007020
        /*04d0*/ 	.short	0x010a
        /*04d2*/ 	.byte	0x08
	.zero		1


	//   ....[40]....
        /*04d4*/ 	.word	0x00002c00
        /*04d8*/ 	.word	0x000000ff
        /*04dc*/ 	.word	0x000070a0
        /*04e0*/ 	.short	0x010a
        /*04e2*/ 	.byte	0x04
	.zero		1


	//   ....[41]....
        /*04e4*/ 	.word	0x00002c50
        /*04e8*/ 	.word	0x000000ff
        /*04ec*/ 	.word	0x00007058
        /*04f0*/ 	.short	0x010a
        /*04f2*/ 	.byte	0x04
	.zero		1


	//   ....[42]....
        /*04f4*/ 	.word	0x000030b0
        /*04f8*/ 	.word	0x000000ff
        /*04fc*/ 	.word	0x000070a8
        /*0500*/ 	.short	0x010a
        /*0502*/ 	.byte	0x04
	.zero		1


	//   ....[43]....
        /*0504*/ 	.word	0x00003100
        /*0508*/ 	.word	0x000000ff
        /*050c*/ 	.word	0x00007068
        /*0510*/ 	.short	0x010a
        /*0512*/ 	.byte	0x04
	.zero		1


	//   ....[44]....
        /*0514*/ 	.word	0x00003610
        /*0518*/ 	.word	0x00000010
        /*051c*/ 	.word	0x000070c0
        /*0520*/ 	.short	0x010a
        /*0522*/ 	.byte	0xff
	.zero		1


	//   ....[45]....
        /*0524*/ 	.word	0x00006250
        /*0528*/ 	.word	0x00000010
        /*052c*/ 	.word	0x000070b0
        /*0530*/ 	.short	0x0101
        /*0532*/ 	.byte	0xff
	.zero		1


	//   ....[46]....
        /*0534*/ 	.word	0x00006800
        /*0538*/ 	.word	0x00000010
        /*053c*/ 	.word	0x000070c8
        /*0540*/ 	.short	0x010a
        /*0542*/ 	.byte	0xff
	.zero		1


	//   ....[47]....
        /*0544*/ 	.word	0x00006b10
        /*0548*/ 	.word	0x00000010
        /*054c*/ 	.word	0x000070b8
        /*0550*/ 	.short	0x0101
        /*0552*/ 	.byte	0xff
	.zero		1


	//   ....[48]....
        /*0554*/ 	.word	0x00006bf0
        /*0558*/ 	.word	0x000000ff
        /*055c*/ 	.word	0x00007070
        /*0560*/ 	.short	0x010a
        /*0562*/ 	.byte	0x27
	.zero		1


	//   ....[49]....
        /*0564*/ 	.word	0x00006c70
        /*0568*/ 	.word	0x000000ff
        /*056c*/ 	.word	0x00000000
        /*0570*/ 	.short	0x0101
        /*0572*/ 	.byte	0x04
	.zero		1


	//   ....[50]....
        /*0574*/ 	.word	0x00006ca0
        /*0578*/ 	.word	0x000000ff
        /*057c*/ 	.word	0x00007080
        /*0580*/ 	.short	0x010a
        /*0582*/ 	.byte	0x27
	.zero		1


	//   ....[51]....
        /*0584*/ 	.word	0x00006eb0
        /*0588*/ 	.word	0x000000ff
        /*058c*/ 	.word	0x00007070
        /*0590*/ 	.short	0x010a
        /*0592*/ 	.byte	0x27
	.zero		1


	//   ....[52]....
        /*0594*/ 	.word	0x00007010
        /*0598*/ 	.word	0x000000ff
        /*059c*/ 	.word	0x00007090
        /*05a0*/ 	.short	0x010a
        /*05a2*/ 	.byte	0x27
	.zero		1


	//   ....[53]....
        /*05a4*/ 	.word	0x00007720
        /*05a8*/ 	.word	0x000000ff
        /*05ac*/ 	.word	0x00000000
        /*05b0*/ 	.short	0x0101
        /*05b2*/ 	.byte	0x04
	.zero		1


	//   ....[54]....
        /*05b4*/ 	.word	0x000077a0
        /*05b8*/ 	.word	0x000000ff
        /*05bc*/ 	.word	0x00000000
        /*05c0*/ 	.short	0x0101
        /*05c2*/ 	.byte	0x04
	.zero		1


	//   ....[55]....
        /*05c4*/ 	.word	0x00007800
        /*05c8*/ 	.word	0x000000ff
        /*05cc*/ 	.word	0x00007080
        /*05d0*/ 	.short	0x010a
        /*05d2*/ 	.byte	0x27
	.zero		1


	//   ....[56]....
        /*05d4*/ 	.word	0x00007a80
        /*05d8*/ 	.word	0x000000ff
        /*05dc*/ 	.word	0x00007098
        /*05e0*/ 	.short	0x010a
        /*05e2*/ 	.byte	0x27
	.zero		1


	//   ....[57]....
        /*05e4*/ 	.word	0x00008170
        /*05e8*/ 	.word	0x000000ff
        /*05ec*/ 	.word	0x00000000
        /*05f0*/ 	.short	0x0101
        /*05f2*/ 	.byte	0x04
	.zero		1


	//   ....[58]....
        /*05f4*/ 	.word	0x00008210
        /*05f8*/ 	.word	0x000000ff
        /*05fc*/ 	.word	0x00000000
        /*0600*/ 	.short	0x0101
        /*0602*/ 	.byte	0x05
	.zero		1


	//   ....[59]....
        /*0604*/ 	.word	0x000082c0
        /*0608*/ 	.word	0x000000ff
        /*060c*/ 	.word	0x00000000
        /*0610*/ 	.short	0x0101
        /*0612*/ 	.byte	0x05
	.zero		1


	//   ....[60]....
        /*0614*/ 	.word	0x00008300
        /*0618*/ 	.word	0x000000ff
        /*061c*/ 	.word	0x00007070
        /*0620*/ 	.short	0x010a
        /*0622*/ 	.byte	0x28
	.zero		1


	//   ....[61]....
        /*0624*/ 	.word	0x00008370
        /*0628*/ 	.word	0x000000ff
        /*062c*/ 	.word	0x00000000
        /*0630*/ 	.short	0x0101
        /*0632*/ 	.byte	0x04
	.zero		1


	//   ....[62]....
        /*0634*/ 	.word	0x000083d0
        /*0638*/ 	.word	0x000000ff
        /*063c*/ 	.word	0x00007090
        /*0640*/ 	.short	0x010a
        /*0642*/ 	.byte	0x28
	.zero		1


	//   ....[63]....
        /*0644*/ 	.word	0x00008450
        /*0648*/ 	.word	0x000000ff
        /*064c*/ 	.word	0x000070c0
        /*0650*/ 	.short	0x010a
        /*0652*/ 	.byte	0x28
	.zero		1


	//   ....[64]....
        /*0654*/ 	.word	0x00009130
        /*0658*/ 	.word	0x000000ff
        /*065c*/ 	.word	0x00000000
        /*0660*/ 	.short	0x0101
        /*0662*/ 	.byte	0x04
	.zero		1


	//   ....[65]....
        /*0664*/ 	.word	0x00009160
        /*0668*/ 	.word	0x000000ff
        /*066c*/ 	.word	0x000070b0
        /*0670*/ 	.short	0x0101
        /*0672*/ 	.byte	0x28
	.zero		1


	//   ....[66]....
        /*0674*/ 	.word	0x000091e0
        /*0678*/ 	.word	0x000000ff
        /*067c*/ 	.word	0x00007080
        /*0680*/ 	.short	0x010a
        /*0682*/ 	.byte	0x28
	.zero		1


	//   ....[67]....
        /*0684*/ 	.word	0x00009390
        /*0688*/ 	.word	0x000000ff
        /*068c*/ 	.word	0x00000000
        /*0690*/ 	.short	0x0101
        /*0692*/ 	.byte	0x27
	.zero		1


	//   ....[68]....
        /*0694*/ 	.word	0x000093e0
        /*0698*/ 	.word	0x000000ff
        /*069c*/ 	.word	0x00007098
        /*06a0*/ 	.short	0x010a
        /*06a2*/ 	.byte	0x28
	.zero		1


	//   ....[69]....
        /*06a4*/ 	.word	0x00009460
        /*06a8*/ 	.word	0x000000ff
        /*06ac*/ 	.word	0x000070c8
        /*06b0*/ 	.short	0x010a
        /*06b2*/ 	.byte	0x28
	.zero		1


	//   ....[70]....
        /*06b4*/ 	.word	0x0000a090
        /*06b8*/ 	.word	0x000000ff
        /*06bc*/ 	.word	0x00000000
        /*06c0*/ 	.short	0x0101
        /*06c2*/ 	.byte	0x04
	.zero		1


	//   ....[71]....
        /*06c4*/ 	.word	0x0000a0c0
        /*06c8*/ 	.word	0x000000ff
        /*06cc*/ 	.word	0x000070b8
        /*06d0*/ 	.short	0x0101
        /*06d2*/ 	.byte	0x28
	.zero		1


	//   ....[72]....
        /*06d4*/ 	.word	0x0000a310
        /*06d8*/ 	.word	0x000000ff
        /*06dc*/ 	.word	0x00000000
        /*06e0*/ 	.short	0x010a
        /*06e2*/ 	.byte	0x38
	.zero		1


	//   ....[73]....
        /*06e4*/ 	.word	0x0000a5e0
        /*06e8*/ 	.word	0x000000ff
        /*06ec*/ 	.word	0x00000000
        /*06f0*/ 	.short	0x010a
        /*06f2*/ 	.byte	0x2a
	.zero		1


	//   ....[74]....
        /*06f4*/ 	.word	0x0000ad60
        /*06f8*/ 	.word	0x000000ff
        /*06fc*/ 	.word	0x00000000
        /*0700*/ 	.short	0x0101
        /*0702*/ 	.byte	0x04
	.zero		1


	//   ....[75]....
        /*0704*/ 	.word	0x0000ada0
        /*0708*/ 	.word	0x00000004
        /*070c*/ 	.word	0x000070d0
        /*0710*/ 	.short	0x010a
        /*0712*/ 	.byte	0x25
	.zero		1


	//   ....[76]....
        /*0714*/ 	.word	0x0000b460
        /*0718*/ 	.word	0x00000000
        /*071c*/ 	.word	0x000070d0
        /*0720*/ 	.short	0x0101
        /*0722*/ 	.byte	0x25
	.zero		1


	//   ....[77]....
        /*0724*/ 	.word	0x0000c3b0
        /*0728*/ 	.word	0x000000ff
        /*072c*/ 	.word	0x00000000
        /*0730*/ 	.short	0x0101
        /*0732*/ 	.byte	0x04
	.zero		1


	//   ....[78]....
        /*0734*/ 	.word	0x0000c450
        /*0738*/ 	.word	0x000000ff
        /*073c*/ 	.word	0x00000000
        /*0740*/ 	.short	0x010a
        /*0742*/ 	.byte	0x38
	.zero		1


	//   ....[79]....
        /*0744*/ 	.word	0x0000c7a0
        /*0748*/ 	.word	0x000000ff
        /*074c*/ 	.word	0x00000000
        /*0750*/ 	.short	0x010a
        /*0752*/ 	.byte	0x2a
	.zero		1


	//   ....[80]....
        /*0754*/ 	.word	0x0000cae0
        /*0758*/ 	.word	0x000000ff
        /*075c*/ 	.word	0x00000000
        /*0760*/ 	.short	0x010a
        /*0762*/ 	.byte	0x28
	.zero		1


	//   ....[81]....
        /*0764*/ 	.word	0x0000de00
        /*0768*/ 	.word	0x000000ff
        /*076c*/ 	.word	0x00000000
        /*0770*/ 	.short	0x0101
        /*0772*/ 	.byte	0x04
	.zero		1


	//   ....[82]....
        /*0774*/ 	.word	0x0000de20
        /*0778*/ 	.word	0x00000004
        /*077c*/ 	.word	0x000070d0
        /*0780*/ 	.short	0x010a
        /*0782*/ 	.byte	0x25
	.zero		1


	//   ....[83]....
        /*0784*/ 	.word	0x0000ecb0
        /*0788*/ 	.word	0x00000000
        /*078c*/ 	.word	0x000070d0
        /*0790*/ 	.short	0x0101
        /*0792*/ 	.byte	0x25
	.zero		1


	//   ....[84]....
        /*0794*/ 	.word	0x0000f490
        /*0798*/ 	.word	0x000000ff
        /*079c*/ 	.word	0x00000000
        /*07a0*/ 	.short	0x0101
        /*07a2*/ 	.byte	0x04
	.zero		1


	//   ....[85]....
        /*07a4*/ 	.word	0x0000f530
        /*07a8*/ 	.word	0x000000ff
        /*07ac*/ 	.word	0x00000000
        /*07b0*/ 	.short	0x010a
        /*07b2*/ 	.byte	0x38
	.zero		1


	//   ....[86]....
        /*07b4*/ 	.word	0x0000f880
        /*07b8*/ 	.word	0x000000ff
        /*07bc*/ 	.word	0x00000000
        /*07c0*/ 	.short	0x010a
        /*07c2*/ 	.byte	0x28
	.zero		1


	//   ....[87]....
        /*07c4*/ 	.word	0x0000fa70
        /*07c8*/ 	.word	0x000000ff
        /*07cc*/ 	.word	0x00000000
        /*07d0*/ 	.short	0x0101
        /*07d2*/ 	.byte	0x04
	.zero		1


	//   ....[88]....
        /*07d4*/ 	.word	0x0000fae0
        /*07d8*/ 	.word	0x000000ff
        /*07dc*/ 	.word	0x00000000
        /*07e0*/ 	.short	0x010a
        /*07e2*/ 	.byte	0x38
	.zero		1


	//   ....[89]....
        /*07e4*/ 	.word	0x0000fba0
        /*07e8*/ 	.word	0x000000ff
        /*07ec*/ 	.word	0x00000000
        /*07f0*/ 	.short	0x0101
        /*07f2*/ 	.byte	0x04
	.zero		1


	//   ....[90]....
        /*07f4*/ 	.word	0x0000ff00
        /*07f8*/ 	.word	0x000000ff
        /*07fc*/ 	.word	0x00007010
        /*0800*/ 	.short	0x010a
        /*0802*/ 	.byte	0x08
	.zero		1


	//   ....[91]....
        /*0804*/ 	.word	0x000100b0
        /*0808*/ 	.word	0x000000ff
        /*080c*/ 	.word	0x00007038
        /*0810*/ 	.short	0x010a
        /*0812*/ 	.byte	0x08
	.zero		1


	//   ....[92]....
        /*0814*/ 	.word	0x00010280
        /*0818*/ 	.word	0x000000ff
        /*081c*/ 	.word	0x00007018
        /*0820*/ 	.short	0x010a
        /*0822*/ 	.byte	0x08
	.zero		1


	//   ....[93]....
        /*0824*/ 	.word	0x00010440
        /*0828*/ 	.word	0x000000ff
        /*082c*/ 	.word	0x00007040
        /*0830*/ 	.short	0x010a
        /*0832*/ 	.byte	0x08
	.zero		1


	//   ....[94]....
        /*0834*/ 	.word	0x00010780
        /*0838*/ 	.word	0x000000ff
        /*083c*/ 	.word	0x00007038
        /*0840*/ 	.short	0x010a
        /*0842*/ 	.byte	0x21
	.zero		1


	//   ....[95]....
        /*0844*/ 	.word	0x00010950
        /*0848*/ 	.word	0x000000ff
        /*084c*/ 	.word	0x00007038
        /*0850*/ 	.short	0x010a
        /*0852*/ 	.byte	0x11
	.zero		1


	//   ....[96]....
        /*0854*/ 	.word	0x00010b40
        /*0858*/ 	.word	0x000000ff
        /*085c*/ 	.word	0x00007038
        /*0860*/ 	.short	0x010a
        /*0862*/ 	.byte	0x19
	.zero		1


	//   ....[97]....
        /*0864*/ 	.word	0x00010d20
        /*0868*/ 	.word	0x000000ff
        /*086c*/ 	.word	0x00007038
        /*0870*/ 	.short	0x010a
        /*0872*/ 	.byte	0x11
	.zero		1


	//   ....[98]....
        /*0874*/ 	.word	0x00010f10
        /*0878*/ 	.word	0x000000ff
        /*087c*/ 	.word	0x00007038
        /*0880*/ 	.short	0x010a
        /*0882*/ 	.byte	0x11
	.zero		1


	//   ....[99]....
        /*0884*/ 	.word	0x00011100
        /*0888*/ 	.word	0x000000ff
        /*088c*/ 	.word	0x00007038
        /*0890*/ 	.short	0x010a
        /*0892*/ 	.byte	0x11
	.zero		1


	//   ....[100]....
        /*0894*/ 	.word	0x000112f0
        /*0898*/ 	.word	0x000000ff
        /*089c*/ 	.word	0x00007038
        /*08a0*/ 	.short	0x010a
        /*08a2*/ 	.byte	0x11
	.zero		1


	//   ....[101]....
        /*08a4*/ 	.word	0x000114e0
        /*08a8*/ 	.word	0x000000ff
        /*08ac*/ 	.word	0x00007038
        /*08b0*/ 	.short	0x010a
        /*08b2*/ 	.byte	0x11
	.zero		1


	//   ....[102]....
        /*08b4*/ 	.word	0x00011770
        /*08b8*/ 	.word	0x000000ff
        /*08bc*/ 	.word	0x00007038
        /*08c0*/ 	.short	0x010a
        /*08c2*/ 	.byte	0x19
	.zero		1


	//   ....[103]....
        /*08c4*/ 	.word	0x00011950
        /*08c8*/ 	.word	0x000000ff
        /*08cc*/ 	.word	0x00007038
        /*08d0*/ 	.short	0x010a
        /*08d2*/ 	.byte	0x11
	.zero		1


	//   ....[104]....
        /*08d4*/ 	.word	0x00011dc0
        /*08d8*/ 	.word	0x000000ff
        /*08dc*/ 	.word	0x000070b0
        /*08e0*/ 	.short	0x010a
        /*08e2*/ 	.byte	0x10
	.zero		1


	//   ....[105]....
        /*08e4*/ 	.word	0x00011e60
        /*08e8*/ 	.word	0x000000ff
        /*08ec*/ 	.word	0x000070b8
        /*08f0*/ 	.short	0x010a
        /*08f2*/ 	.byte	0x10
	.zero		1


	//   ....[106]....
        /*08f4*/ 	.word	0x00011f80
        /*08f8*/ 	.word	0x000000ff
        /*08fc*/ 	.word	0x00000000
        /*0900*/ 	.short	0x0101
        /*0902*/ 	.byte	0x05
	.zero		1


	//   ....[107]....
        /*0904*/ 	.word	0x00012000
        /*0908*/ 	.word	0x000000ff
        /*090c*/ 	.word	0x00000000
        /*0910*/ 	.short	0x0101
        /*0912*/ 	.byte	0x05
	.zero		1


	//   ....[108]....
        /*0914*/ 	.word	0x00012290
        /*0918*/ 	.word	0x00000000
        /*091c*/ 	.word	0x00007000
        /*0920*/ 	.short	0x010a
        /*0922*/ 	.byte	0xff
	.zero		1


	//   ....[109]....
        /*0924*/ 	.word	0x000122f0
        /*0928*/ 	.word	0x00000000
        /*092c*/ 	.word	0x00007020
        /*0930*/ 	.short	0x010a
        /*0932*/ 	.byte	0xff
	.zero		1


	//   ....[110]....
        /*0934*/ 	.word	0x00012350
        /*0938*/ 	.word	0x00000005
        /*093c*/ 	.word	0x00007058
        /*0940*/ 	.short	0x010a
        /*0942*/ 	.byte	0xff
	.zero		1


	//   ....[111]....
        /*0944*/ 	.word	0x000123b0
        /*0948*/ 	.word	0x00000000
        /*094c*/ 	.word	0x00007008
        /*0950*/ 	.short	0x010a
        /*0952*/ 	.byte	0xff
	.zero		1


	//   ....[112]....
        /*0954*/ 	.word	0x00012410
        /*0958*/ 	.word	0x00000005
        /*095c*/ 	.word	0x00007068
        /*0960*/ 	.short	0x010a
        /*0962*/ 	.byte	0xff
	.zero		1


	//   ....[113]....
        /*0964*/ 	.word	0x00012470
        /*0968*/ 	.word	0x00000000
        /*096c*/ 	.word	0x00007028
        /*0970*/ 	.short	0x010a
        /*0972*/ 	.byte	0xff
	.zero		1


	//   ....[114]....
        /*0974*/ 	.word	0x000124d0
        /*0978*/ 	.word	0x00000005
        /*097c*/ 	.word	0x000070a0
        /*0980*/ 	.short	0x010a
        /*0982*/ 	.byte	0xff
	.zero		1


	//   ....[115]....
        /*0984*/ 	.word	0x00012530
        /*0988*/ 	.word	0x00000000
        /*098c*/ 	.word	0x00007058
        /*0990*/ 	.short	0x010a
        /*0992*/ 	.byte	0xff
	.zero		1


	//   ....[116]....
        /*0994*/ 	.word	0x00012590
        /*0998*/ 	.word	0x00000000
        /*099c*/ 	.word	0x00007020
        /*09a0*/ 	.short	0x010a
        /*09a2*/ 	.byte	0xff
	.zero		1


	//   ....[117]....
        /*09a4*/ 	.word	0x000125f0
        /*09a8*/ 	.word	0x00000000
        /*09ac*/ 	.word	0x000070a8
        /*09b0*/ 	.short	0x010a
        /*09b2*/ 	.byte	0xff
	.zero		1


	//   ....[118]....
        /*09b4*/ 	.word	0x00012650
        /*09b8*/ 	.word	0x00000000
        /*09bc*/ 	.word	0x00007068
        /*09c0*/ 	.short	0x010a
        /*09c2*/ 	.byte	0xff
	.zero		1


	//   ....[119]....
        /*09c4*/ 	.word	0x000126b0
        /*09c8*/ 	.word	0x00000000
        /*09cc*/ 	.word	0x00007020
        /*09d0*/ 	.short	0x010a
        /*09d2*/ 	.byte	0xff
	.zero		1


	//   ....[120]....
        /*09d4*/ 	.word	0x00012710
        /*09d8*/ 	.word	0x00000000
        /*09dc*/ 	.word	0x000070a0
        /*09e0*/ 	.short	0x010a
        /*09e2*/ 	.byte	0xff
	.zero		1


	//   ....[121]....
        /*09e4*/ 	.word	0x00012770
        /*09e8*/ 	.word	0x00000000
        /*09ec*/ 	.word	0x00007058
        /*09f0*/ 	.short	0x010a
        /*09f2*/ 	.byte	0xff
	.zero		1


	//   ....[122]....
        /*09f4*/ 	.word	0x000127d0
        /*09f8*/ 	.word	0x00000000
        /*09fc*/ 	.word	0x000070a8
        /*0a00*/ 	.short	0x010a
        /*0a02*/ 	.byte	0xff
	.zero		1


	//   ....[123]....
        /*0a04*/ 	.word	0x00012830
        /*0a08*/ 	.word	0x00000000
        /*0a0c*/ 	.word	0x00007068
        /*0a10*/ 	.short	0x010a
        /*0a12*/ 	.byte	0xff
	.zero		1


	//   ....[124]....
        /*0a14*/ 	.word	0x00012880
        /*0a18*/ 	.word	0x00000010
        /*0a1c*/ 	.word	0x000070c0
        /*0a20*/ 	.short	0x010a
        /*0a22*/ 	.byte	0xff
	.zero		1


	//   ....[125]....
        /*0a24*/ 	.word	0x000128d0
        /*0a28*/ 	.word	0x00000010
        /*0a2c*/ 	.word	0x000070c8
        /*0a30*/ 	.short	0x010a
        /*0a32*/ 	.byte	0xff
	.zero		1


	//   ....[126]....
        /*0a34*/ 	.word	0x00012930
        /*0a38*/ 	.word	0x00000000
        /*0a3c*/ 	.word	0x00007070
        /*0a40*/ 	.short	0x010a
        /*0a42*/ 	.byte	0xff
	.zero		1


	//   ....[127]....
        /*0a44*/ 	.word	0x00012990
        /*0a48*/ 	.word	0x00000000
        /*0a4c*/ 	.word	0x00007080
        /*0a50*/ 	.short	0x010a
        /*0a52*/ 	.byte	0xff
	.zero		1


	//   ....[128]....
        /*0a54*/ 	.word	0x000129f0
        /*0a58*/ 	.word	0x00000000
        /*0a5c*/ 	.word	0x00007070
        /*0a60*/ 	.short	0x010a
        /*0a62*/ 	.byte	0xff
	.zero		1


	//   ....[129]....
        /*0a64*/ 	.word	0x00012a50
        /*0a68*/ 	.word	0x00000000
        /*0a6c*/ 	.word	0x00007090
        /*0a70*/ 	.short	0x010a
        /*0a72*/ 	.byte	0xff
	.zero		1


	//   ....[130]....
        /*0a74*/ 	.word	0x00012ab0
        /*0a78*/ 	.word	0x00000000
        /*0a7c*/ 	.word	0x00007080
        /*0a80*/ 	.short	0x010a
        /*0a82*/ 	.byte	0xff
	.zero		1


	//   ....[131]....
        /*0a84*/ 	.word	0x00012b10
        /*0a88*/ 	.word	0x00000000
        /*0a8c*/ 	.word	0x00007098
        /*0a90*/ 	.short	0x010a
        /*0a92*/ 	.byte	0xff
	.zero		1


	//   ....[132]....
        /*0a94*/ 	.word	0x00012b70
        /*0a98*/ 	.word	0x00000000
        /*0a9c*/ 	.word	0x00007070
        /*0aa0*/ 	.short	0x010a
        /*0aa2*/ 	.byte	0xff
	.zero		1


	//   ....[133]....
        /*0aa4*/ 	.word	0x00012bd0
        /*0aa8*/ 	.word	0x00000000
        /*0aac*/ 	.word	0x00007090
        /*0ab0*/ 	.short	0x010a
        /*0ab2*/ 	.byte	0xff
	.zero		1


	//   ....[134]....
        /*0ab4*/ 	.word	0x00012c30
        /*0ab8*/ 	.word	0x00000000
        /*0abc*/ 	.word	0x000070c0
        /*0ac0*/ 	.short	0x010a
        /*0ac2*/ 	.byte	0xff
	.zero		1


	//   ....[135]....
        /*0ac4*/ 	.word	0x00012c90
        /*0ac8*/ 	.word	0x00000000
        /*0acc*/ 	.word	0x00007080
        /*0ad0*/ 	.short	0x010a
        /*0ad2*/ 	.byte	0xff
	.zero		1


	//   ....[136]....
        /*0ad4*/ 	.word	0x00012cf0
        /*0ad8*/ 	.word	0x00000000
        /*0adc*/ 	.word	0x00007098
        /*0ae0*/ 	.short	0x010a
        /*0ae2*/ 	.byte	0xff
	.zero		1


	//   ....[137]....
        /*0ae4*/ 	.word	0x00012d50
        /*0ae8*/ 	.word	0x00000000
        /*0aec*/ 	.word	0x000070c8
        /*0af0*/ 	.short	0x010a
        /*0af2*/ 	.byte	0xff
	.zero		1


	//   ....[138]....
        /*0af4*/ 	.word	0x00012db0
        /*0af8*/ 	.word	0x00000000
        /*0afc*/ 	.word	0x00000000
        /*0b00*/ 	.short	0x010a
        /*0b02*/ 	.byte	0xff
	.zero		1


	//   ....[139]....
        /*0b04*/ 	.word	0x00012e10
        /*0b08*/ 	.word	0x00000000
        /*0b0c*/ 	.word	0x00000000
        /*0b10*/ 	.short	0x010a
        /*0b12*/ 	.byte	0xff
	.zero		1


	//   ....[140]....
        /*0b14*/ 	.word	0x00012e70
        /*0b18*/ 	.word	0x00000004
        /*0b1c*/ 	.word	0x000070d0
        /*0b20*/ 	.short	0x010a
        /*0b22*/ 	.byte	0xff
	.zero		1


	//   ....[141]....
        /*0b24*/ 	.word	0x00012ed0
        /*0b28*/ 	.word	0x00000003
        /*0b2c*/ 	.word	0x00000000
        /*0b30*/ 	.short	0x010a
        /*0b32*/ 	.byte	0xff
	.zero		1


	//   ....[142]....
        /*0b34*/ 	.word	0x00012f30
        /*0b38*/ 	.word	0x00000000
        /*0b3c*/ 	.word	0x00000000
        /*0b40*/ 	.short	0x010a
        /*0b42*/ 	.byte	0xff
	.zero		1


	//   ....[143]....
        /*0b44*/ 	.word	0x00012f90
        /*0b48*/ 	.word	0x00000000
        /*0b4c*/ 	.word	0x00000000
        /*0b50*/ 	.short	0x010a
        /*0b52*/ 	.byte	0xff
	.zero		1


	//   ....[144]....
        /*0b54*/ 	.word	0x00012ff0
        /*0b58*/ 	.word	0x00000004
        /*0b5c*/ 	.word	0x000070d0
        /*0b60*/ 	.short	0x010a
        /*0b62*/ 	.byte	0xff
	.zero		1


	//   ....[145]....
        /*0b64*/ 	.word	0x00013050
        /*0b68*/ 	.word	0x00000003
        /*0b6c*/ 	.word	0x00000000
        /*0b70*/ 	.short	0x010a
        /*0b72*/ 	.byte	0xff
	.zero		1


	//   ....[146]....
        /*0b74*/ 	.word	0x000130b0
        /*0b78*/ 	.word	0x00000003
        /*0b7c*/ 	.word	0x00000000
        /*0b80*/ 	.short	0x010a
        /*0b82*/ 	.byte	0xff
	.zero		1


	//   ....[147]....
        /*0b84*/ 	.word	0x00013110
        /*0b88*/ 	.word	0x00000000
        /*0b8c*/ 	.word	0x00000000
        /*0b90*/ 	.short	0x010a
        /*0b92*/ 	.byte	0xff
	.zero		1


	//   ....[148]....
        /*0b94*/ 	.word	0x00013170
        /*0b98*/ 	.word	0x00000000
        /*0b9c*/ 	.word	0x00007010
        /*0ba0*/ 	.short	0x010a
        /*0ba2*/ 	.byte	0xff
	.zero		1


	//   ....[149]....
        /*0ba4*/ 	.word	0x000131d0
        /*0ba8*/ 	.word	0x00000000
        /*0bac*/ 	.word	0x00007038
        /*0bb0*/ 	.short	0x010a
        /*0bb2*/ 	.byte	0xff
	.zero		1


	//   ....[150]....
        /*0bb4*/ 	.word	0x00013230
        /*0bb8*/ 	.word	0x00000000
        /*0bbc*/ 	.word	0x00007018
        /*0bc0*/ 	.short	0x010a
        /*0bc2*/ 	.byte	0xff
	.zero		1


	//   ....[151]....
        /*0bc4*/ 	.word	0x00013290
        /*0bc8*/ 	.word	0x00000000
        /*0bcc*/ 	.word	0x00007040
        /*0bd0*/ 	.short	0x010a
        /*0bd2*/ 	.byte	0xff
	.zero		1


	//   ....[152]....
        /*0bd4*/ 	.word	0x000132f0
        /*0bd8*/ 	.word	0x00000000
        /*0bdc*/ 	.word	0x00007038
        /*0be0*/ 	.short	0x010a
        /*0be2*/ 	.byte	0xff
	.zero		1


	//   ....[153]....
        /*0be4*/ 	.word	0x00013350
        /*0be8*/ 	.word	0x00000000
        /*0bec*/ 	.word	0x00007038
        /*0bf0*/ 	.short	0x010a
        /*0bf2*/ 	.byte	0xff
	.zero		1


	//   ....[154]....
        /*0bf4*/ 	.word	0x000133b0
        /*0bf8*/ 	.word	0x00000000
        /*0bfc*/ 	.word	0x00007038
        /*0c00*/ 	.short	0x010a
        /*0c02*/ 	.byte	0xff
	.zero		1


	//   ....[155]....
        /*0c04*/ 	.word	0x00013410
        /*0c08*/ 	.word	0x00000000
        /*0c0c*/ 	.word	0x00007038
        /*0c10*/ 	.short	0x010a
        /*0c12*/ 	.byte	0xff
	.zero		1


	//   ....[156]....
        /*0c14*/ 	.word	0x00013470
        /*0c18*/ 	.word	0x00000000
        /*0c1c*/ 	.word	0x00007038
        /*0c20*/ 	.short	0x010a
        /*0c22*/ 	.byte	0xff
	.zero		1


	//   ....[157]....
        /*0c24*/ 	.word	0x000134d0
        /*0c28*/ 	.word	0x00000000
        /*0c2c*/ 	.word	0x00007038
        /*0c30*/ 	.short	0x010a
        /*0c32*/ 	.byte	0xff
	.zero		1


	//   ....[158]....
        /*0c34*/ 	.word	0x00013530
        /*0c38*/ 	.word	0x00000000
        /*0c3c*/ 	.word	0x00007038
        /*0c40*/ 	.short	0x010a
        /*0c42*/ 	.byte	0xff
	.zero		1


	//   ....[159]....
        /*0c44*/ 	.word	0x00013590
        /*0c48*/ 	.word	0x00000000
        /*0c4c*/ 	.word	0x00007038
        /*0c50*/ 	.short	0x010a
        /*0c52*/ 	.byte	0xff
	.zero		1


	//   ....[160]....
        /*0c54*/ 	.word	0x000135f0
        /*0c58*/ 	.word	0x00000000
        /*0c5c*/ 	.word	0x00007038
        /*0c60*/ 	.short	0x010a
        /*0c62*/ 	.byte	0xff
	.zero		1


	//   ....[161]....
        /*0c64*/ 	.word	0x00013650
        /*0c68*/ 	.word	0x00000000
        /*0c6c*/ 	.word	0x00007038
        /*0c70*/ 	.short	0x010a
        /*0c72*/ 	.byte	0xff
	.zero		1


	//   ....[162]....
        /*0c74*/ 	.word	0x000136b0
        /*0c78*/ 	.word	0x00000000
        /*0c7c*/ 	.word	0x000070b0
        /*0c80*/ 	.short	0x010a
        /*0c82*/ 	.byte	0xff
	.zero		1


	//   ....[163]....
        /*0c84*/ 	.word	0x00013710
        /*0c88*/ 	.word	0x00000000
        /*0c8c*/ 	.word	0x000070b8
        /*0c90*/ 	.short	0x010a
        /*0c92*/ 	.byte	0xff
	.zero		1


	//----- nvinfo : EIATTR_NUM_MBARRIERS
	.align		4
.L_64:
        /*0c94*/ 	.byte	0x03, 0x38
        /*0c96*/ 	.short	0x001c


	//----- nvinfo : EIATTR_EXIT_INSTR_OFFSETS
	.align		4
        /*0c98*/ 	.byte	0x04, 0x1c
        /*0c9a*/ 	.short	(.L_66 - .L_65)


	//   ....[0]....
.L_65:
        /*0c9c*/ 	.word	0x000017d0


	//   ....[1]....
        /*0ca0*/ 	.word	0x00001a50


	//   ....[2]....
        /*0ca4*/ 	.word	0x00003470


	//   ....[3]....
        /*0ca8*/ 	.word	0x000034b0


	//   ....[4]....
        /*0cac*/ 	.word	0x00003530


	//   ....[5]....
        /*0cb0*/ 	.word	0x00006b20


	//   ....[6]....
        /*0cb4*/ 	.word	0x0000a0d0


	//   ....[7]....
        /*0cb8*/ 	.word	0x0000a170


	//   ....[8]....
        /*0cbc*/ 	.word	0x0000fbb0


	//   ....[9]....
        /*0cc0*/ 	.word	0x0000fc40


	//   ....[10]....
        /*0cc4*/ 	.word	0x0000fce0


	//   ....[11]....
        /*0cc8*/ 	.word	0x000105b0


	//   ....[12]....
        /*0ccc*/ 	.word	0x00011700


	//   ....[13]....
        /*0cd0*/ 	.word	0x00011b40


	//   ....[14]....
        /*0cd4*/ 	.word	0x00011bb0


	//   ....[15]....
        /*0cd8*/ 	.word	0x00012270


	//----- nvinfo : EIATTR_INDIRECT_BRANCH_TARGETS
	.align		4
.L_66:
        /*0cdc*/ 	.byte	0x04, 0x34
        /*0cde*/ 	.short	(.L_68 - .L_67)


	//   ....[0]....
.L_67:
        /*0ce0*/ 	.word	.L_x_449@srel
        /*0ce4*/ 	.short	0x0
        /*0ce6*/ 	.short	0x0
        /*0ce8*/ 	.word	0x3
        /*0cec*/ 	.word	.L_x_450@srel
        /*0cf0*/ 	.word	.L_x_451@srel
        /*0cf4*/ 	.word	.L_x_452@srel


	//----- nvinfo : EIATTR_MAX_THREADS
	.align		4
.L_68:
        /*0cf8*/ 	.byte	0x04, 0x05
        /*0cfa*/ 	.short	(.L_70 - .L_69)
.L_69:
        /*0cfc*/ 	.word	0x00000200
        /*0d00*/ 	.word	0x00000001
        /*0d04*/ 	.word	0x00000001


	//----- nvinfo : EIATTR_CRS_STACK_SIZE
	.align		4
.L_70:
        /*0d08*/ 	.byte	0x04, 0x1e
        /*0d0a*/ 	.short	(.L_72 - .L_71)
.L_71:
        /*0d0c*/ 	.word	0x00000000


	//----- nvinfo : EIATTR_CBANK_PARAM_SIZE
	.align		4
.L_72:
        /*0d10*/ 	.byte	0x03, 0x19
        /*0d12*/ 	.short	0x0600


	//----- nvinfo : EIATTR_PARAM_CBANK
	.align		4
        /*0d14*/ 	.byte	0x04, 0x0a
        /*0d16*/ 	.short	(.L_74 - .L_73)
	.align		4
.L_73:
        /*0d18*/ 	.word	index@(.nv.constant0._ZN7cutlass13device_kernelINS_4fmha6kernel36Sm100FmhaFwdKernelTmaWarpspecializedIN4cute5tupleIJiiiNS5_IJNS5_IJiiEEEiEEEEEENS1_10collective38Sm100FmhaFwdMainloopTmaWarpspecializedINS_10bfloat16_tEffNS5_IJNS4_1CILi256EEENSC_ILi64EEENSC_ILi32EEEEEENS5_IJiNSC_ILi1EEES7_EEENS5_IJiSH_NS5_IJNS5_IJNSC_ILi0EEEiEEEiEEEEEESM_NS9_12ResidualMaskENS5_IJNSC_ILi2EEESH_SH_EEENSC_ILb0EEEEENS9_38Sm100FmhaFwdEpilogueTmaWarpspecializedINS_6half_tEfNS5_IJNSC_ILi128EEESF_SE_EEESI_NS5_IJSH_S7_EEESQ_EENS2_23IndividualTileSchedulerENS2_41Sm100FmhaCtxKernelWarpspecializedScheduleEEEEEvNT_6ParamsE)
        /*0d1c*/ 	.short	0x0380
        /*0d1e*/ 	.short	0x0600


	//----- nvinfo : EIATTR_SW_WAR
	.align		4
.L_74:
        /*0d20*/ 	.byte	0x04, 0x36
        /*0d22*/ 	.short	(.L_76 - .L_75)
.L_75:
        /*0d24*/ 	.word	0x00000008
.L_76:


//--------------------- .nv.callgraph             --------------------------
	.section	.nv.callgraph,"",@"SHT_CUDA_CALLGRAPH"
	.align	4
	.sectionentsize	8
	.align		4
        /*0000*/ 	.word	0x00000000
	.align		4
        /*0004*/ 	.word	0xffffffff
	.align		4
        /*0008*/ 	.word	index@(_ZN7cutlass13device_kernelINS_4fmha6kernel36Sm100FmhaFwdKernelTmaWarpspecializedIN4cute5tupleIJiiiNS5_IJNS5_IJiiEEEiEEEEEENS1_10collective38Sm100FmhaFwdMainloopTmaWarpspecializedINS_10bfloat16_tEffNS5_IJNS4_1CILi256EEENSC_ILi64EEENSC_ILi32EEEEEENS5_IJiNSC_ILi1EEES7_EEENS5_IJiSH_NS5_IJNS5_IJNSC_ILi0EEEiEEEiEEEEEESM_NS9_12ResidualMaskENS5_IJNSC_ILi2EEESH_SH_EEENSC_ILb0EEEEENS9_38Sm100FmhaFwdEpilogueTmaWarpspecializedINS_6half_tEfNS5_IJNSC_ILi128EEESF_SE_EEESI_NS5_IJSH_S7_EEESQ_EENS2_23IndividualTileSchedulerENS2_41Sm100FmhaCtxKernelWarpspecializedScheduleEEEEEvNT_6ParamsE)
	.align		4
        /*000c*/ 	.word	index@(__assertfail)
	.align		4
        /*0010*/ 	.word	index@(_ZN7cutlass13device_kernelINS_4fmha6kernel36Sm100FmhaFwdKernelTmaWarpspecializedIN4cute5tupleIJiiiNS5_IJNS5_IJiiEEEiEEEEEENS1_10collective38Sm100FmhaFwdMainloopTmaWarpspecializedINS_10bfloat16_tEffNS5_IJNS4_1CILi256EEENSC_ILi64EEENSC_ILi32EEEEEENS5_IJiNSC_ILi1EEES7_EEENS5_IJiSH_NS5_IJNS5_IJNSC_ILi0EEEiEEEiEEEEEESM_NS9_12ResidualMaskENS5_IJNSC_ILi2EEESH_SH_EEENSC_ILb0EEEEENS9_38Sm100FmhaFwdEpilogueTmaWarpspecializedINS_6half_tEfNS5_IJNSC_ILi128EEESF_SE_EEESI_NS5_IJSH_S7_EEESQ_EENS2_23IndividualTileSchedulerENS2_41Sm100FmhaCtxKernelWarpspecializedScheduleEEEEEvNT_6ParamsE)
	.align		4
        /*0014*/ 	.word	index@(vprintf)
	.align		4
        /*0018*/ 	.word	0x00000000
	.align		4
        /*001c*/ 	.word	0xfffffffe
	.align		4
        /*0020*/ 	.word	0x00000000
	.align		4
        /*0024*/ 	.word	0xfffffffd
	.align		4
        /*0028*/ 	.word	0x00000000
	.align		4
        /*002c*/ 	.word	0xfffffffc


//--------------------- .nv.constant4             --------------------------
	.section	.nv.constant4,"a",@progbits
	.align	8
	.align		8
.nv.constant4:
        /*0000*/ 	.dword	vprintf
	.align		8
        /*0008*/ 	.dword	__assertfail
	.align		8
        /*0010*/ 	.dword	__unnamed_1
	.align		8
        /*0018*/ 	.dword	__unnamed_2
	.align		8
        /*0020*/ 	.dword	__unnamed_3
	.align		8
        /*0028*/ 	.dword	__unnamed_4
	.align		8
        /*0030*/ 	.dword	__unnamed_5
	.align		8
        /*0038*/ 	.dword	__unnamed_6
	.align		8
        /*0040*/ 	.dword	__unnamed_7
	.align		8
        /*0048*/ 	.dword	_ZN39_INTERNAL_2bfe1790_4_k_cu_788bb7d3_31444cuda3std3__45__cpo5beginE
	.align		8
        /*0050*/ 	.dword	_ZN39_INTERNAL_2bfe1790_4_k_cu_788bb7d3_31444cuda3std3__45__cpo3endE
	.align		8
        /*0058*/ 	.dword	_ZN39_INTERNAL_2bfe1790_4_k_cu_788bb7d3_31444cuda3std3__45__cpo6cbeginE
	.align		8
        /*0060*/ 	.dword	_ZN39_INTERNAL_2bfe1790_4_k_cu_788bb7d3_31444cuda3std3__45__cpo4cendE
	.align		8
        /*0068*/ 	.dword	_ZN39_INTERNAL_2bfe1790_4_k_cu_788bb7d3_31444cuda3std3__441_GLOBAL__N__2bfe1790_4_k_cu_788bb7d3_31446ignoreE
	.align		8
        /*0070*/ 	.dword	_ZN39_INTERNAL_2bfe1790_4_k_cu_788bb7d3_31444cuda3std3__419piecewise_constructE
	.align		8
        /*0078*/ 	.dword	_ZN39_INTERNAL_2bfe1790_4_k_cu_788bb7d3_31444cuda3std3__48in_placeE
	.align		8
        /*0080*/ 	.dword	_ZN39_INTERNAL_2bfe1790_4_k_cu_788bb7d3_31444cuda3std6ranges3__45__cpo4swapE
	.align		8
        /*0088*/ 	.dword	_ZN39_INTERNAL_2bfe1790_4_k_cu_788bb7d3_31444cuda3std6ranges3__45__cpo9iter_moveE
	.align		8
        /*0090*/ 	.dword	_ZN39_INTERNAL_2bfe1790_4_k_cu_788bb7d3_31444cute7productE
	.align		8
        /*0098*/ 	.dword	_ZN39_INTERNAL_2bfe1790_4_k_cu_788bb7d3_31444cute1_E
	.align		8
        /*00a0*/ 	.dword	$str$22
	.align		8
        /*00a8*/ 	.dword	$str$23
	.align		8
        /*00b0*/ 	.dword	$str$26
	.align		8
        /*00b8*/ 	.dword	$str$27
	.align		8
        /*00c0*/ 	.dword	$str$28
	.align		8
        /*00c8*/ 	.dword	$str$29
	.align		8
        /*00d0*/ 	.dword	$str$30
	.align		8
        /*00d8*/ 	.dword	$str$31
	.align		8
        /*00e0*/ 	.dword	$str$32
	.align		8
        /*00e8*/ 	.dword	$str$33
	.align		8
        /*00f0*/ 	.dword	$str$34
	.align		8
        /*00f8*/ 	.dword	$str$35
	.align		8
        /*0100*/ 	.dword	$str$36
	.align		8
        /*0108*/ 	.dword	$str$37


//--------------------- .nv.constant2._ZN7cutlass13device_kernelINS_4fmha6kernel36Sm100FmhaFwdKernelTmaWarpspecializedIN4cute5tupleIJiiiNS5_IJNS5_IJiiEEEiEEEEEENS1_10collective38Sm100FmhaFwdMainloopTmaWarpspecializedINS_10bfloat16_tEffNS5_IJNS4_1CILi256EEENSC_ILi64EEENSC_ILi32EEEEEENS5_IJiNSC_ILi1EEES7_EEENS5_IJiSH_NS5_IJNS5_IJNSC_ILi0EEEiEEEiEEEEEESM_NS9_12ResidualMaskENS5_IJNSC_ILi2EEESH_SH_EEENSC_ILb0EEEEENS9_38Sm100FmhaFwdEpilogueTmaWarpspecializedINS_6half_tEfNS5_IJNSC_ILi128EEESF_SE_EEESI_NS5_IJSH_S7_EEESQ_EENS2_23IndividualTileSchedulerENS2_41Sm100FmhaCtxKernelWarpspecializedScheduleEEEEEvNT_6ParamsE --------------------------
	.section	.nv.constant2._ZN7cutlass13device_kernelINS_4fmha6kernel36Sm100FmhaFwdKernelTmaWarpspecializedIN4cute5tupleIJiiiNS5_IJNS5_IJiiEEEiEEEEEENS1_10collective38Sm100FmhaFwdMainloopTmaWarpspecializedINS_10bfloat16_tEffNS5_IJNS4_1CILi256EEENSC_ILi64EEENSC_ILi32EEEEEENS5_IJiNSC_ILi1EEES7_EEENS5_IJiSH_NS5_IJNS5_IJNSC_ILi0EEEiEEEiEEEEEESM_NS9_12ResidualMaskENS5_IJNSC_ILi2EEESH_SH_EEENSC_ILb0EEEEENS9_38Sm100FmhaFwdEpilogueTmaWarpspecializedINS_6half_tEfNS5_IJNSC_ILi128EEESF_SE_EEESI_NS5_IJSH_S7_EEESQ_EENS2_23IndividualTileSchedulerENS2_41Sm100FmhaCtxKernelWarpspecializedScheduleEEEEEvNT_6ParamsE,"a",@progbits
	.sectionflags	@""
	.align	4
.nv.constant2._ZN7cutlass13device_kernelINS_4fmha6kernel36Sm100FmhaFwdKernelTmaWarpspecializedIN4cute5tupleIJiiiNS5_IJNS5_IJiiEEEiEEEEEENS1_10collective38Sm100FmhaFwdMainloopTmaWarpspecializedINS_10bfloat16_tEffNS5_IJNS4_1CILi256EEENSC_ILi64EEENSC_ILi32EEEEEENS5_IJiNSC_ILi1EEES7_EEENS5_IJiSH_NS5_IJNS5_IJNSC_ILi0EEEiEEEiEEEEEESM_NS9_12ResidualMaskENS5_IJNSC_ILi2EEESH_SH_EEENSC_ILb0EEEEENS9_38Sm100FmhaFwdEpilogueTmaWarpspecializedINS_6half_tEfNS5_IJNSC_ILi128EEESF_SE_EEESI_NS5_IJSH_S7_EEESQ_EENS2_23IndividualTileSchedulerENS2_41Sm100FmhaCtxKernelWarpspecializedScheduleEEEEEvNT_6ParamsE:
        /*0000*/ 	.byte	0x50, 0xfc, 0x00, 0x00, 0x50, 0x1b, 0x01, 0x00, 0x20, 0xfc, 0x00, 0x00


//--------------------- .text._ZN7cutlass13device_kernelINS_4fmha6kernel36Sm100FmhaFwdKernelTmaWarpspecializedIN4cute5tupleIJiiiNS5_IJNS5_IJiiEEEiEEEEEENS1_10collective38Sm100FmhaFwdMainloopTmaWarpspecializedINS_10bfloat16_tEffNS5_IJNS4_1CILi256EEENSC_ILi64EEENSC_ILi32EEEEEENS5_IJiNSC_ILi1EEES7_EEENS5_IJiSH_NS5_IJNS5_IJNSC_ILi0EEEiEEEiEEEEEESM_NS9_12ResidualMaskENS5_IJNSC_ILi2EEESH_SH_EEENSC_ILb0EEEEENS9_38Sm100FmhaFwdEpilogueTmaWarpspecializedINS_6half_tEfNS5_IJNSC_ILi128EEESF_SE_EEESI_NS5_IJSH_S7_EEESQ_EENS2_23IndividualTileSchedulerENS2_41Sm100FmhaCtxKernelWarpspecializedScheduleEEEEEvNT_6ParamsE --------------------------
	.section	.text._ZN7cutlass13device_kernelINS_4fmha6kernel36Sm100FmhaFwdKernelTmaWarpspecializedIN4cute5tupleIJiiiNS5_IJNS5_IJiiEEEiEEEEEENS1_10collective38Sm100FmhaFwdMainloopTmaWarpspecializedINS_10bfloat16_tEffNS5_IJNS4_1CILi256EEENSC_ILi64EEENSC_ILi32EEEEEENS5_IJiNSC_ILi1EEES7_EEENS5_IJiSH_NS5_IJNS5_IJNSC_ILi0EEEiEEEiEEEEEESM_NS9_12ResidualMaskENS5_IJNSC_ILi2EEESH_SH_EEENSC_ILb0EEEEENS9_38Sm100FmhaFwdEpilogueTmaWarpspecializedINS_6half_tEfNS5_IJNSC_ILi128EEESF_SE_EEESI_NS5_IJSH_S7_EEESQ_EENS2_23IndividualTileSchedulerENS2_41Sm100FmhaCtxKernelWarpspecializedScheduleEEEEEvNT_6ParamsE,"ax",@progbits
	.align	128
.text._ZN7cutlass13device_kernelINS_4fmha6kernel36Sm100FmhaFwdKernelTmaWarpspecializedIN4cute5tupleIJiiiNS5_IJNS5_IJiiEEEiEEEEEENS1_10collective38Sm100FmhaFwdMainloopTmaWarpspecializedINS_10bfloat16_tEffNS5_IJNS4_1CILi256EEENSC_ILi64EEENSC_ILi32EEEEEENS5_IJiNSC_ILi1EEES7_EEENS5_IJiSH_NS5_IJNS5_IJNSC_ILi0EEEiEEEiEEEEEESM_NS9_12ResidualMaskENS5_IJNSC_ILi2EEESH_SH_EEENSC_ILb0EEEEENS9_38Sm100FmhaFwdEpilogueTmaWarpspecializedINS_6half_tEfNS5_IJNSC_ILi128EEESF_SE_EEESI_NS5_IJSH_S7_EEESQ_EENS2_23IndividualTileSchedulerENS2_41Sm100FmhaCtxKernelWarpspecializedScheduleEEEEEvNT_6ParamsE:
        .type           _ZN7cutlass13device_kernelINS_4fmha6kernel36Sm100FmhaFwdKernelTmaWarpspecializedIN4cute5tupleIJiiiNS5_IJNS5_IJiiEEEiEEEEEENS1_10collective38Sm100FmhaFwdMainloopTmaWarpspecializedINS_10bfloat16_tEffNS5_IJNS4_1CILi256EEENSC_ILi64EEENSC_ILi32EEEEEENS5_IJiNSC_ILi1EEES7_EEENS5_IJiSH_NS5_IJNS5_IJNSC_ILi0EEEiEEEiEEEEEESM_NS9_12ResidualMaskENS5_IJNSC_ILi2EEESH_SH_EEENSC_ILb0EEEEENS9_38Sm100FmhaFwdEpilogueTmaWarpspecializedINS_6half_tEfNS5_IJNSC_ILi128EEESF_SE_EEESI_NS5_IJSH_S7_EEESQ_EENS2_23IndividualTileSchedulerENS2_41Sm100FmhaCtxKernelWarpspecializedScheduleEEEEEvNT_6ParamsE,@function
        .size           _ZN7cutlass13device_kernelINS_4fmha6kernel36Sm100FmhaFwdKernelTmaWarpspecializedIN4cute5tupleIJiiiNS5_IJNS5_IJiiEEEiEEEEEENS1_10collective38Sm100FmhaFwdMainloopTmaWarpspecializedINS_10bfloat16_tEffNS5_IJNS4_1CILi256EEENSC_ILi64EEENSC_ILi32EEEEEENS5_IJiNSC_ILi1EEES7_EEENS5_IJiSH_NS5_IJNS5_IJNSC_ILi0EEEiEEEiEEEEEESM_NS9_12ResidualMaskENS5_IJNSC_ILi2EEESH_SH_EEENSC_ILb0EEEEENS9_38Sm100FmhaFwdEpilogueTmaWarpspecializedINS_6half_tEfNS5_IJNSC_ILi128EEESF_SE_EEESI_NS5_IJSH_S7_EEESQ_EENS2_23IndividualTileSchedulerENS2_41Sm100FmhaCtxKernelWarpspecializedScheduleEEEEEvNT_6ParamsE,(.L_x_453 - _ZN7cutlass13device_kernelINS_4fmha6kernel36Sm100FmhaFwdKernelTmaWarpspecializedIN4cute5tupleIJiiiNS5_IJNS5_IJiiEEEiEEEEEENS1_10collective38Sm100FmhaFwdMainloopTmaWarpspecializedINS_10bfloat16_tEffNS5_IJNS4_1CILi256EEENSC_ILi64EEENSC_ILi32EEEEEENS5_IJiNSC_ILi1EEES7_EEENS5_IJiSH_NS5_IJNS5_IJNSC_ILi0EEEiEEEiEEEEEESM_NS9_12ResidualMaskENS5_IJNSC_ILi2EEESH_SH_EEENSC_ILb0EEEEENS9_38Sm100FmhaFwdEpilogueTmaWarpspecializedINS_6half_tEfNS5_IJNSC_ILi128EEESF_SE_EEESI_NS5_IJSH_S7_EEESQ_EENS2_23IndividualTileSchedulerENS2_41Sm100FmhaCtxKernelWarpspecializedScheduleEEEEEvNT_6ParamsE)
        .other          _ZN7cutlass13device_kernelINS_4fmha6kernel36Sm100FmhaFwdKernelTmaWarpspecializedIN4cute5tupleIJiiiNS5_IJNS5_IJiiEEEiEEEEEENS1_10collective38Sm100FmhaFwdMainloopTmaWarpspecializedINS_10bfloat16_tEffNS5_IJNS4_1CILi256EEENSC_ILi64EEENSC_ILi32EEEEEENS5_IJiNSC_ILi1EEES7_EEENS5_IJiSH_NS5_IJNS5_IJNSC_ILi0EEEiEEEiEEEEEESM_NS9_12ResidualMaskENS5_IJNSC_ILi2EEESH_SH_EEENSC_ILb0EEEEENS9_38Sm100FmhaFwdEpilogueTmaWarpspecializedINS_6half_tEfNS5_IJNSC_ILi128EEESF_SE_EEESI_NS5_IJSH_S7_EEESQ_EENS2_23IndividualTileSchedulerENS2_41Sm100FmhaCtxKernelWarpspecializedScheduleEEEEEvNT_6ParamsE,@"STO_CUDA_ENTRY STV_DEFAULT"
_ZN7cutlass13device_kernelINS_4fmha6kernel36Sm100FmhaFwdKernelTmaWarpspecializedIN4cute5tupleIJiiiNS5_IJNS5_IJiiEEEiEEEEEENS1_10collective38Sm100FmhaFwdMainloopTmaWarpspecializedINS_10bfloat16_tEffNS5_IJNS4_1CILi256EEENSC_ILi64EEENSC_ILi32EEEEEENS5_IJiNSC_ILi1EEES7_EEENS5_IJiSH_NS5_IJNS5_IJNSC_ILi0EEEiEEEiEEEEEESM_NS9_12ResidualMaskENS5_IJNSC_ILi2EEESH_SH_EEENSC_ILb0EEEEENS9_38Sm100FmhaFwdEpilogueTmaWarpspecializedINS_6half_tEfNS5_IJNSC_ILi128EEESF_SE_EEESI_NS5_IJSH_S7_EEESQ_EENS2_23IndividualTileSchedulerENS2_41Sm100FmhaCtxKernelWarpspecializedScheduleEEEEEvNT_6ParamsE:
[----:B------:R-:W1:Y:S02]  /*0000*/  LDC R1, c[0x0][0x37c] ;  /* 0x0000df00ff017b82 */ /* 0x000e640000000800 */
[----:B-1----:R-:W-:-:S04]  /*0010*/  IADD3 R1, PT, PT, R1, -0x18, RZ ;  /* 0xffffffe801017810 */ /* 0x002fc80007ffe0ff */
[----:B------:R-:W-:Y:S01]  /*0020*/  R2UR UR40, R1 ;  /* 0x00000000012872ca */ /* 0x000fe200000e0000 */
[----:B------:R-:W1:Y:S01]  /*0030*/  S2R R18, SR_TID.X ;  /* 0x0000000000127919 */ /* 0x000e620000002100 */
[----:B------:R-:W2:Y:S01]  /*0040*/  LDCU UR4, c[0x0][0x2f8] ;  /* 0x00005f00ff0477ac */ /* 0x000ea20008000800 */
[----:B------:R-:W3:Y:S01]  /*0050*/  LDCU UR39, c[0x0][0x2fc] ;  /* 0x00005f80ff2777ac */ /* 0x000ee20008000800 */
[----:B------:R-:W-:Y:S02]  /*0060*/  UPLOP3.LUT UP3, UPT, UPT, UPT, UPT, 0x40, 0x4 ;  /* 0x000000000004789c */ /* 0x000fe40003f6e870 */
[----:B------:R-:W-:Y:S02]  /*0070*/  UPLOP3.LUT UP1, UPT, UPT, UPT, UPT, 0x80, 0x8 ;  /* 0x000000000008789c */ /* 0x000fe40003f2f070 */
[----:B------:R-:W-:Y:S02]  /*0080*/  UPLOP3.LUT UP0, UPT, UPT, UPT, UPT, 0x40, 0x4 ;  /* 0x000000000004789c */ /* 0x000fe40003f0e870 */
[----:B------:R-:W-:-:S02]  /*0090*/  UPLOP3.LUT UP6, UPT, UPT, UPT, UPT, 0x40, 0x4 ;  /* 0x000000000004789c */ /* 0x000fc40003fce870 */
[----:B------:R-:W-:Y:S02]  /*00a0*/  UPLOP3.LUT UP5, UPT, UPT, UPT, UPT, 0x40, 0x4 ;  /* 0x000000000004789c */ /* 0x000fe40003fae870 */
[----:B--2---:R-:W-:Y:S02]  /*00b0*/  UIADD3 UR40, UP2, UPT, UR40, UR4, URZ ;  /* 0x0000000428287290 */ /* 0x004fe4000ff5e0ff */
[----:B------:R-:W-:Y:S02]  /*00c0*/  UP2UR UR38, UPR, URZ, 0x8 ;  /* 0x00000008ff267883 */ /* 0x000fe40008000000 */
[----:B---3--:R-:W-:Y:S02]  /*00d0*/  UIADD3.X UR39, UPT, UPT, URZ, UR39, URZ, UP2, !UPT ;  /* 0x00000027ff277290 */ /* 0x008fe400097fe4ff */
[----:B------:R-:W-:Y:S02]  /*00e0*/  UPLOP3.LUT UP2, UPT, UPT, UPT, UPT, 0x80, 0x8 ;  /* 0x000000000008789c */ /* 0x000fe40003f4f070 */
[----:B------:R-:W-:-:S02]  /*00f0*/  UPLOP3.LUT UP4, UPT, UPT, UPT, UPT, 0x40, 0x4 ;  /* 0x000000000004789c */ /* 0x000fc40003f8e870 */
[----:B------:R-:W-:Y:S01]  /*0100*/  UP2UR UR59, UPR, URZ, 0x4 ;  /* 0x00000004ff3b7883 */ /* 0x000fe20008000000 */
[----:B-1----:R-:W-:-:S05]  /*0110*/  SHF.R.U32.HI R17, RZ, 0x5, R18 ;  /* 0x00000005ff117819 */ /* 0x002fca0000011612 */
[----:B------:R-:W1:Y:S02]  /*0120*/  SHFL.IDX PT, R0, R17, RZ, 0x1f ;  /* 0x00001fff11007589 */ /* 0x000e6400000e0000 */
[----:B-1----:R-:W-:-:S04]  /*0130*/  SHF.R.S32.HI R3, RZ, 0x1f, R0 ;  /* 0x0000001fff037819 */ /* 0x002fc80000011400 */
[----:B------:R-:W-:-:S04]  /*0140*/  LEA.HI R2, R3, R0, RZ, 0x2 ;  /* 0x0000000003027211 */ /* 0x000fc800078f10ff */
[----:B------:R-:W-:-:S04]  /*0150*/  SHF.R.S32.HI R2, RZ, 0x2, R2 ;  /* 0x00000002ff027819 */ /* 0x000fc80000011402 */
[----:B------:R-:W-:-:S13]  /*0160*/  ISETP.NE.AND P0, PT, R2, RZ, PT ;  /* 0x000000ff0200720c */ /* 0x000fda0003f05270 */
[----:B------:R-:W-:Y:S05]  /*0170*/  @!P0 BRA `(.L_x_0) ;  /* 0x0000000400248947 */ /* 0x000fea0003800000 */
[----:B------:R-:W-:-:S13]  /*0180*/  ISETP.NE.AND P0, PT, R2, 0x2, PT ;  /* 0x000000020200780c */ /* 0x000fda0003f05270 */
[----:B------:R-:W-:Y:S05]  /*0190*/  @!P0 BRA `(.L_x_1) ;  /* 0x0000000000f48947 */ /* 0x000fea0003800000 */
[----:B------:R-:W-:-:S13]  /*01a0*/  ISETP.NE.AND P0, PT, R2, 0x1, PT ;  /* 0x000000010200780c */ /* 0x000fda0003f05270 */
[----:B------:R-:W-:Y:S05]  /*01b0*/  @P0 BRA `(.L_x_2) ;  /* 0x00000000002c0947 */ /* 0x000fea0003800000 */
[----:B------:R-:W-:Y:S01]  /*01c0*/  HFMA2 R2, -RZ, RZ, 0, 5.9604644775390625e-08 ;  /* 0x00000001ff027431 */ /* 0x000fe200000001ff */
[----:B------:R-:W-:Y:S02]  /*01d0*/  UPLOP3.LUT UP3, UPT, UPT, UPT, UPT, 0x40, 0x4 ;  /* 0x000000000004789c */ /* 0x000fe40003f6e870 */
[----:B------:R-:W-:Y:S02]  /*01e0*/  UPLOP3.LUT UP2, UPT, UPT, UPT, UPT, 0x40, 0x4 ;  /* 0x000000000004789c */ /* 0x000fe40003f4e870 */
[----:B------:R-:W-:Y:S02]  /*01f0*/  UPLOP3.LUT UP1, UPT, UPT, UPT, UPT, 0x80, 0x8 ;  /* 0x000000000008789c */ /* 0x000fe40003f2f070 */
[----:B------:R-:W-:Y:S02]  /*0200*/  UPLOP3.LUT UP0, UPT, UPT, UPT, UPT, 0x40, 0x4 ;  /* 0x000000000004789c */ /* 0x000fe40003f0e870 */
[----:B------:R-:W-:Y:S02]  /*0210*/  UPLOP3.LUT UP6, UPT, UPT, UPT, UPT, 0x40, 0x4 ;  /* 0x000000000004789c */ /* 0x000fe40003fce870 */
[----:B------:R-:W-:-:S02]  /*0220*/  UPLOP3.LUT UP5, UPT, UPT, UPT, UPT, 0x40, 0x4 ;  /* 0x000000000004789c */ /* 0x000fc40003fae870 */
[----:B------:R-:W-:Y:S02]  /*0230*/  UPLOP3.LUT UP4, UPT, UPT, UPT, UPT, 0x80, 0x8 ;  /* 0x000000000008789c */ /* 0x000fe40003f8f070 */
[----:B------:R-:W-:Y:S02]  /*0240*/  UP2UR UR38, UPR, URZ, 0x8 ;  /* 0x00000008ff267883 */ /* 0x000fe40008000000 */
[----:B------:R-:W-:Y:S01]  /*0250*/  UP2UR UR59, UPR, URZ, 0x4 ;  /* 0x00000004ff3b7883 */ /* 0x000fe20008000000 */
[----:B------:R-:W-:Y:S11]  /*0260*/  BRA `(.L_x_0) ;  /* 0x0000000000e87947 */ /* 0x000ff60003800000 */
.L_x_2:
[----:B------:R-:W-:Y:S01]  /*0270*/  ISETP.NE.AND P0, PT, R0, 0xc, PT ;  /* 0x0000000c0000780c */ /* 0x000fe20003f05270 */
[----:B------:R-:W-:Y:S01]  /*0280*/  UPLOP3.LUT UP2, UPT, UPT, UPT, UPT, 0x40, 0x4 ;  /* 0x000000000004789c */ /* 0x000fe20003f4e870 */
[----:B------:R-:W-:Y:S01]  /*0290*/  HFMA2 R2, -RZ, RZ, 0, 1.78813934326171875e-07 ;  /* 0x00000003ff027431 */ /* 0x000fe200000001ff */
[----:B------:R-:W-:Y:S02]  /*02a0*/  UPLOP3.LUT UP1, UPT, UPT, UPT, UPT, 0x80, 0x8 ;  /* 0x000000000008789c */ /* 0x000fe40003f2f070 */
[----:B------:R-:W-:Y:S02]  /*02b0*/  UP2UR UR38, UPR, URZ, 0x4 ;  /* 0x00000004ff267883 */ /* 0x000fe40008000000 */
[----:B------:R-:W-:Y:S02]  /*02c0*/  UPLOP3.LUT UP2, UPT, UPT, UPT, UPT, 0x40, 0x4 ;  /* 0x000000000004789c */ /* 0x000fe40003f4e870 */
[----:B------:R-:W-:Y:S02]  /*02d0*/  UPLOP3.LUT UP0, UPT, UPT, UPT, UPT, 0x40, 0x4 ;  /* 0x000000000004789c */ /* 0x000fe40003f0e870 */
[----:B------:R-:W-:-:S02]  /*02e0*/  UPLOP3.LUT UP6, UPT, UPT, UPT, UPT, 0x40, 0x4 ;  /* 0x000000000004789c */ /* 0x000fc40003fce870 */
[----:B------:R-:W-:Y:S02]  /*02f0*/  UPLOP3.LUT UP5, UPT, UPT, UPT, UPT, 0x80, 0x8 ;  /* 0x000000000008789c */ /* 0x000fe40003faf070 */
[----:B------:R-:W-:Y:S02]  /*0300*/  UPLOP3.LUT UP4, UPT, UPT, UPT, UPT, 0x40, 0x4 ;  /* 0x000000000004789c */ /* 0x000fe40003f8e870 */
[----:B------:R-:W-:Y:S01]  /*0310*/  UP2UR UR59, UPR, URZ, 0x4 ;  /* 0x00000004ff3b7883 */ /* 0x000fe20008000000 */
[----:B------:R-:W-:Y:S11]  /*0320*/  @!P0 BRA `(.L_x_0) ;  /* 0x0000000000b88947 */ /* 0x000ff60003800000 */
[----:B------:R-:W-:-:S13]  /*0330*/  ISETP.NE.AND P0, PT, R0, 0xe, PT ;  /* 0x0000000e0000780c */ /* 0x000fda0003f05270 */
[----:B------:R-:W-:Y:S05]  /*0340*/  @!P0 BRA `(.L_x_3) ;  /* 0x00000000005c8947 */ /* 0x000fea0003800000 */
[----:B------:R-:W-:-:S13]  /*0350*/  ISETP.NE.AND P0, PT, R0, 0xd, PT ;  /* 0x0000000d0000780c */ /* 0x000fda0003f05270 */
[----:B------:R-:W-:Y:S05]  /*0360*/  @P0 BRA `(.L_x_4) ;  /* 0x00000000002c0947 */ /* 0x000fea0003800000 */
[----:B------:R-:W-:Y:S01]  /*0370*/  HFMA2 R2, -RZ, RZ, 0, 2.384185791015625e-07 ;  /* 0x00000004ff027431 */ /* 0x000fe200000001ff */
        /* <DEDUP_REMOVED lines=10> */
.L_x_4:
[----:B------:R-:W-:Y:S01]  /*0420*/  HFMA2 R2, -RZ, RZ, 0, 3.5762786865234375e-07 ;  /* 0x00000006ff027431 */ /* 0x000fe200000001ff */
[----:B------:R-:W-:Y:S02]  /*0430*/  UPLOP3.LUT UP3, UPT, UPT, UPT, UPT, 0x40, 0x4 ;  /* 0x000000000004789c */ /* 0x000fe40003f6e870 */
[----:B------:R-:W-:Y:S02]  /*0440*/  UPLOP3.LUT UP2, UPT, UPT, UPT, UPT, 0x40, 0x4 ;  /* 0x000000000004789c */ /* 0x000fe40003f4e870 */
[----:B------:R-:W-:Y:S02]  /*0450*/  UPLOP3.LUT UP0, UPT, UPT, UPT, UPT, 0x40, 0x4 ;  /* 0x000000000004789c */ /* 0x000fe40003f0e870 */
[----:B------:R-:W-:Y:S02]  /*0460*/  UPLOP3.LUT UP6, UPT, UPT, UPT, UPT, 0x40, 0x4 ;  /* 0x000000000004789c */ /* 0x000fe40003fce870 */
[----:B------:R-:W-:Y:S02]  /*0470*/  UPLOP3.LUT UP5, UPT, UPT, UPT, UPT, 0x40, 0x4 ;  /* 0x000000000004789c */ /* 0x000fe40003fae870 */
[----:B------:R-:W-:-:S02]  /*0480*/  UPLOP3.LUT UP4, UPT, UPT, UPT, UPT, 0x40, 0x4 ;  /* 0x000000000004789c */ /* 0x000fc40003f8e870 */
[----:B------:R-:W-:Y:S02]  /*0490*/  UP2UR UR38, UPR, URZ, 0x8 ;  /* 0x00000008ff267883 */ /* 0x000fe40008000000 */
[----:B------:R-:W-:Y:S01]  /*04a0*/  UP2UR UR59, UPR, URZ, 0x4 ;  /* 0x00000004ff3b7883 */ /* 0x000fe20008000000 */
[----:B------:R-:W-:Y:S11]  /*04b0*/  BRA `(.L_x_0) ;  /* 0x0000000000547947 */ /* 0x000ff60003800000 */
.L_x_3:
[----:B------:R-:W-:Y:S01]  /*04c0*/  HFMA2 R2, -RZ, RZ, 0, 2.98023223876953125e-07 ;  /* 0x00000005ff027431 */ /* 0x000fe200000001ff */
        /* <DEDUP_REMOVED lines=10> */
.L_x_1:
[----:B------:R-:W-:Y:S01]  /*0570*/  HFMA2 R2, -RZ, RZ, 0, 1.1920928955078125e-07 ;  /* 0x00000002ff027431 */ /* 0x000fe200000001ff */
        /* <DEDUP_REMOVED lines=8> */
[----:B------:R-:W-:-:S12]  /*0600*/  UP2UR UR59, UPR, URZ, 0x4 ;  /* 0x00000004ff3b7883 */ /* 0x000fd80008000000 */
.L_x_0:
[----:B------:R-:W-:Y:S01]  /*0610*/  ELECT P0, URZ, PT ;  /* 0x0000000000ff782f */ /* 0x000fe20003800000 */
[----:B------:R-:W-:Y:S03]  /*0620*/  BSSY.RECONVERGENT B0, `(.L_x_5) ;  /* 0x000000f000007945 */ /* 0x000fe60003800200 */
[----:B------:R-:W-:Y:S02]  /*0630*/  PLOP3.LUT P2, PT, P0, PT, UP0, 0x5d, 0xd5 ;  /* 0x0000000000d5781c */ /* 0x000fe4000074eb0d */
[----:B------:R-:W-:-:S11]  /*0640*/  PLOP3.LUT P1, PT, P0, PT, UP6, 0x5d, 0xd5 ;  /* 0x0000000000d5781c */ /* 0x000fd6000072eb6d */
[----:B------:R-:W-:Y:S05]  /*0650*/  @P2 BRA `(.L_x_6) ;  /* 0x00000000002c2947 */ /* 0x000fea0003800000 */
[----:B------:R-:W1:Y:S02]  /*0660*/  LDCU.64 UR4, c[0x0][0x348] ;  /* 0x00006900ff0477ac */ /* 0x000e640008000a00 */
[----:B-1----:R-:W-:-:S04]  /*0670*/  UIADD3 UR8, UP0, UPT, UR4, 0x80, URZ ;  /* 0x0000008004087890 */ /* 0x002fc8000ff1e0ff */
[----:B------:R-:W-:Y:S02]  /*0680*/  UIADD3.X UR9, UPT, UPT, URZ, UR5, URZ, UP0, !UPT ;  /* 0x00000005ff097290 */ /* 0x000fe400087fe4ff */
[----:B------:R-:W-:-:S04]  /*0690*/  UIADD3 UR6, UP0, UPT, UR4, 0x180, URZ ;  /* 0x0000018004067890 */ /* 0x000fc8000ff1e0ff */
[----:B------:R-:W-:Y:S02]  /*06a0*/  UIADD3.X UR7, UPT, UPT, URZ, UR5, URZ, UP0, !UPT ;  /* 0x00000005ff077290 */ /* 0x000fe400087fe4ff */
[----:B------:R-:W-:Y:S01]  /*06b0*/  UIADD3 UR4, UP0, UPT, UR4, 0x280, URZ ;  /* 0x0000028004047890 */ /* 0x000fe2000ff1e0ff */
[----:B------:R1:W-:Y:S03]  /*06c0*/  UTMACCTL.PF [UR8] ;  /* 0x00000000080079b9 */ /* 0x0003e60008040000 */
[----:B------:R-:W-:-:S03]  /*06d0*/  UIADD3.X UR5, UPT, UPT, URZ, UR5, URZ, UP0, !UPT ;  /* 0x00000005ff057290 */ /* 0x000fc600087fe4ff */
[----:B------:R1:W-:Y:S06]  /*06e0*/  UTMACCTL.PF [UR6] ;  /* 0x00000000060079b9 */ /* 0x0003ec0008040000 */
[----:B------:R1:W-:Y:S02]  /*06f0*/  UTMACCTL.PF [UR4] ;  /* 0x00000000040079b9 */ /* 0x0003e40008040000 */
[----:B-1----:R-:W-:Y:S01]  /*0700*/  NOP ;  /* 0x0000000000007918 */ /* 0x002fe20000000000 */
.L_x_6:
[----:B------:R-:W-:Y:S05]  /*0710*/  BSYNC.RECONVERGENT B0 ;  /* 0x0000000000007941 */ /* 0x000fea0003800200 */
.L_x_5:
[----:B------:R-:W-:Y:S04]  /*0720*/  BSSY.RECONVERGENT B0, `(.L_x_7) ;  /* 0x000001b000007945 */ /* 0x000fe80003800200 */
[----:B------:R-:W-:Y:S05]  /*0730*/  @P1 BRA `(.L_x_8) ;  /* 0x0000000000241947 */ /* 0x000fea0003800000 */
[----:B------:R-:W1:Y:S01]  /*0740*/  LDCU.64 UR4, c[0x0][0x348] ;  /* 0x00006900ff0477ac */ /* 0x000e620008000a00 */
[----:B------:R-:W-:Y:S02]  /*0750*/  PLOP3.LUT P6, PT, PT, PT, PT, 0x80, 0x8 ;  /* 0x000000000008781c */ /* 0x000fe40003fcf070 */
[----:B------:R-:W-:Y:S02]  /*0760*/  PLOP3.LUT P5, PT, PT, PT, PT, 0x8, 0x80 ;  /* 0x000000000080781c */ /* 0x000fe40003fae170 */
[----:B------:R-:W-:Y:S02]  /*0770*/  PLOP3.LUT P4, PT, PT, PT, PT, 0x80, 0x8 ;  /* 0x000000000008781c */ /* 0x000fe40003f8f070 */
[----:B------:R-:W-:Y:S01]  /*0780*/  PLOP3.LUT P3, PT, PT, PT, PT, 0x80, 0x8 ;  /* 0x000000000008781c */ /* 0x000fe20003f6f070 */
[----:B-1----:R-:W-:-:S04]  /*0790*/  UIADD3 UR4, UP0, UPT, UR4, 0x400, URZ ;  /* 0x0000040004047890 */ /* 0x002fc8000ff1e0ff */
[----:B------:R-:W-:-:S09]  /*07a0*/  UIADD3.X UR5, UPT, UPT, URZ, UR5, URZ, UP0, !UPT ;  /* 0x00000005ff057290 */ /* 0x000fd200087fe4ff */
[----:B------:R1:W-:Y:S02]  /*07b0*/  UTMACCTL.PF [UR4] ;  /* 0x00000000040079b9 */ /* 0x0003e40008040000 */
[----:B-1----:R-:W-:Y:S05]  /*07c0*/  BRA `(.L_x_9) ;  /* 0x0000000000407947 */ /* 0x002fea0003800000 */
.L_x_8:
[----:B------:R-:W-:-:S13]  /*07d0*/  ISETP.NE.AND P1, PT, R2, 0x3, PT ;  /* 0x000000030200780c */ /* 0x000fda0003f25270 */
[----:B------:R-:W-:Y:S05]  /*07e0*/  @!P1 BRA `(.L_x_10) ;  /* 0x0000000000289947 */ /* 0x000fea0003800000 */
[----:B------:R-:W-:Y:S02]  /*07f0*/  ISETP.NE.AND P1, PT, R2, 0x4, PT ;  /* 0x000000040200780c */ /* 0x000fe40003f25270 */
[----:B------:R-:W-:Y:S02]  /*0800*/  PLOP3.LUT P4, PT, PT, PT, PT, 0x80, 0x8 ;  /* 0x000000000008781c */ /* 0x000fe40003f8f070 */
[----:B------:R-:W-:Y:S02]  /*0810*/  PLOP3.LUT P5, PT, PT, PT, PT, 0x8, 0x80 ;  /* 0x000000000080781c */ /* 0x000fe40003fae170 */
[----:B------:R-:W-:Y:S02]  /*0820*/  PLOP3.LUT P6, PT, PT, PT, PT, 0x80, 0x8 ;  /* 0x000000000008781c */ /* 0x000fe40003fcf070 */
[----:B------:R-:W-:-:S05]  /*0830*/  PLOP3.LUT P3, PT, PT, PT, PT, 0x80, 0x8 ;  /* 0x000000000008781c */ /* 0x000fca0003f6f070 */
[----:B------:R-:W-:Y:S08]  /*0840*/  @P1 BRA `(.L_x_9) ;  /* 0x0000000000201947 */ /* 0x000ff00003800000 */
[----:B------:R-:W-:Y:S02]  /*0850*/  PLOP3.LUT P5, PT, PT, PT, PT, 0x8, 0x80 ;  /* 0x000000000080781c */ /* 0x000fe40003fae170 */
[----:B------:R-:W-:Y:S02]  /*0860*/  PLOP3.LUT P6, PT, PT, PT, PT, 0x8, 0x80 ;  /* 0x000000000080781c */ /* 0x000fe40003fce170 */
[----:B------:R-:W-:Y:S01]  /*0870*/  PLOP3.LUT P3, PT, PT, PT, PT, 0x8, 0x80 ;  /* 0x000000000080781c */ /* 0x000fe20003f6e170 */
[----:B------:R-:W-:-:S12]  /*0880*/  BRA `(.L_x_9) ;  /* 0x0000000000107947 */ /* 0x000fd80003800000 */
.L_x_10:
[----:B------:R-:W-:Y:S02]  /*0890*/  PLOP3.LUT P6, PT, PT, PT, PT, 0x8, 0x80 ;  /* 0x000000000080781c */ /* 0x000fe40003fce170 */
[----:B------:R-:W-:Y:S02]  /*08a0*/  PLOP3.LUT P5, PT, PT, PT, PT, 0x80, 0x8 ;  /* 0x000000000008781c */ /* 0x000fe40003faf070 */
[----:B------:R-:W-:Y:S02]  /*08b0*/  PLOP3.LUT P4, PT, PT, PT, PT, 0x8, 0x80 ;  /* 0x000000000080781c */ /* 0x000fe40003f8e170 */
[----:B------:R-:W-:-:S13]  /*08c0*/  PLOP3.LUT P3, PT, PT, PT, PT, 0x80, 0x8 ;  /* 0x000000000008781c */ /* 0x000fda0003f6f070 */
.L_x_9:
[----:B------:R-:W-:Y:S05]  /*08d0*/  BSYNC.RECONVERGENT B0 ;  /* 0x0000000000007941 */ /* 0x000fea0003800200 */
.L_x_7:
[----:B------:R-:W1:Y:S01]  /*08e0*/  SHFL.IDX PT, R0, R17, RZ, 0x1f ;  /* 0x00001fff11007589 */ /* 0x000e6200000e0000 */
[----:B------:R-:W-:Y:S02]  /*08f0*/  ISETP.NE.AND P1, PT, R2, 0x3, PT ;  /* 0x000000030200780c */ /* 0x000fe40003f25270 */
[----:B------:R-:W-:Y:S02]  /*0900*/  PLOP3.LUT P0, PT, P0, PT, UP1, 0xae, 0xea ;  /* 0x0000000000ea781c */ /* 0x000fe4000070f51e */
[----:B-1----:R-:W-:-:S13]  /*0910*/  ISETP.NE.AND P2, PT, R0, RZ, PT ;  /* 0x000000ff0000720c */ /* 0x002fda0003f45270 */
[----:B------:R-:W-:Y:S05]  /*0920*/  @P2 BRA `(.L_x_11) ;  /* 0x0000000000382947 */ /* 0x000fea0003800000 */
[----:B------:R-:W1:Y:S01]  /*0930*/  S2UR UR5, SR_CgaCtaId ;  /* 0x00000000000579c3 */ /* 0x000e620000008800 */
[----:B------:R-:W-:Y:S01]  /*0940*/  UMOV UR6, 0x400 ;  /* 0x0000040000067882 */ /* 0x000fe20000000000 */
[----:B------:R-:W-:Y:S01]  /*0950*/  UMOV UR4, 0x1 ;  /* 0x0000000100047882 */ /* 0x000fe20000000000 */
[----:B------:R-:W-:Y:S01]  /*0960*/  ELECT P2, URZ, PT ;  /* 0x0000000000ff782f */ /* 0x000fe20003840000 */
[----:B-1----:R-:W-:Y:S02]  /*0970*/  ULEA UR5, UR5, UR6, 0x18 ;  /* 0x0000000605057291 */ /* 0x002fe4000f8ec0ff */
[----:B------:R-:W-:-:S04]  /*0980*/  UIADD3 UR6, UPT, UPT, -UR4, 0x100000, URZ ;  /* 0x0010000004067890 */ /* 0x000fc8000fffe1ff */
[----:B------:R-:W-:Y:S02]  /*0990*/  USHF.L.U32 UR7, UR6, 0xb, URZ ;  /* 0x0000000b06077899 */ /* 0x000fe400080006ff */
[----:B------:R-:W-:Y:S01]  /*09a0*/  USHF.L.U32 UR6, UR6, 0x1, URZ ;  /* 0x0000000106067899 */ /* 0x000fe200080006ff */
[----:B------:R-:W1:Y:S11]  /*09b0*/  FENCE.VIEW.ASYNC.S ;  /* 0x00000000000073c6 */ /* 0x000e760000000000 */
[----:B-1----:R1:W2:Y:S01]  /*09c0*/  SYNCS.EXCH.64 URZ, [UR5+0x7000], UR6 ;  /* 0x0070000605ff75b2 */ /* 0x0022a20008000100 */
[----:B------:R1:W3:Y:S01]  /*09d0*/  SYNCS.EXCH.64 URZ, [UR5+0x7010], UR6 ;  /* 0x0070100605ff75b2 */ /* 0x0002e20008000100 */
[----:B------:R1:W4:Y:S01]  /*09e0*/  SYNCS.EXCH.64 URZ, [UR5+0x7008], UR6 ;  /* 0x0070080605ff75b2 */ /* 0x0003220008000100 */
[----:B------:R1:W5:Y:S01]  /*09f0*/  SYNCS.EXCH.64 URZ, [UR5+0x7018], UR6 ;  /* 0x0070180605ff75b2 */ /* 0x0003620008000100 */
[----:B------:R-:W-:Y:S01]  /*0a00*/  NOP ;  /* 0x0000000000007918 */ /* 0x000fe20000000000 */
.L_x_11:
[----:B------:R-:W-:Y:S01]  /*0a10*/  NOP ;  /* 0x0000000000007918 */ /* 0x000fe20000000000 */
[----:B------:R-:W-:Y:S05]  /*0a20*/  @!P1 BRA `(.L_x_12) ;  /* 0x0000000000289947 */ /* 0x000fea0003800000 */
[----:B------:R-:W-:Y:S01]  /*0a30*/  ISETP.NE.AND P1, PT, R2, 0x4, PT ;  /* 0x000000040200780c */ /* 0x000fe20003f25270 */
[----:B------:R-:W-:Y:S02]  /*0a40*/  UPLOP3.LUT UP3, UPT, UPT, UPT, UPT, 0x80, 0x8 ;  /* 0x000000000008789c */ /* 0x000fe40003f6f070 */
[----:B------:R-:W-:Y:S02]  /*0a50*/  UPLOP3.LUT UP2, UPT, UPT, UPT, UPT, 0x40, 0x4 ;  /* 0x000000000004789c */ /* 0x000fe40003f4e870 */
[----:B------:R-:W-:Y:S02]  /*0a60*/  UPLOP3.LUT UP1, UPT, UPT, UPT, UPT, 0x80, 0x8 ;  /* 0x000000000008789c */ /* 0x000fe40003f2f070 */
[----:B------:R-:W-:-:S06]  /*0a70*/  UPLOP3.LUT UP0, UPT, UPT, UPT, UPT, 0x80, 0x8 ;  /* 0x000000000008789c */ /* 0x000fcc0003f0f070 */
[----:B------:R-:W-:Y:S05]  /*0a80*/  @P1 BRA `(.L_x_13) ;  /* 0x0000000000201947 */ /* 0x000fea0003800000 */
[----:B------:R-:W-:Y:S02]  /*0a90*/  UPLOP3.LUT UP2, UPT, UPT, UPT, UPT, 0x40, 0x4 ;  /* 0x000000000004789c */ /* 0x000fe40003f4e870 */
[----:B------:R-:W-:Y:S02]  /*0aa0*/  UPLOP3.LUT UP3, UPT, UPT, UPT, UPT, 0x40, 0x4 ;  /* 0x000000000004789c */ /* 0x000fe40003f6e870 */
[----:B------:R-:W-:Y:S01]  /*0ab0*/  UPLOP3.LUT UP0, UPT, UPT, UPT, UPT, 0x40, 0x4 ;  /* 0x000000000004789c */ /* 0x000fe20003f0e870 */
[----:B------:R-:W-:Y:S05]  /*0ac0*/  BRA `(.L_x_13) ;  /* 0x0000000000107947 */ /* 0x000fea0003800000 */
.L_x_12:
[----:B------:R-:W-:Y:S02]  /*0ad0*/  UPLOP3.LUT UP3, UPT, UPT, UPT, UPT, 0x40, 0x4 ;  /* 0x000000000004789c */ /* 0x000fe40003f6e870 */
[----:B------:R-:W-:Y:S02]  /*0ae0*/  UPLOP3.LUT UP2, UPT, UPT, UPT, UPT, 0x80, 0x8 ;  /* 0x000000000008789c */ /* 0x000fe40003f4f070 */
[----:B------:R-:W-:Y:S02]  /*0af0*/  UPLOP3.LUT UP1, UPT, UPT, UPT, UPT, 0x40, 0x4 ;  /* 0x000000000004789c */ /* 0x000fe40003f2e870 */
[----:B------:R-:W-:Y:S02]  /*0b00*/  UPLOP3.LUT UP0, UPT, UPT, UPT, UPT, 0x80, 0x8 ;  /* 0x000000000008789c */ /* 0x000fe40003f0f070 */
.L_x_13:
[----:B------:R-:W1:Y:S02]  /*0b10*/  SHFL.IDX PT, R0, R17, RZ, 0x1f ;  /* 0x00001fff11007589 */ /* 0x000e6400000e0000 */
        /* <DEDUP_REMOVED lines=11> */
[----:B-1----:R1:W1:Y:S01]  /*0bd0*/  SYNCS.EXCH.64 URZ, [UR5+0x7020], UR6 ;  /* 0x0070200605ff75b2 */ /* 0x0022620008000100 */
[----:B------:R1:W1:Y:S01]  /*0be0*/  SYNCS.EXCH.64 URZ, [UR5+0x7038], UR6 ;  /* 0x0070380605ff75b2 */ /* 0x0002620008000100 */
[----:B------:R1:W1:Y:S01]  /*0bf0*/  SYNCS.EXCH.64 URZ, [UR5+0x7028], UR6 ;  /* 0x0070280605ff75b2 */ /* 0x0002620008000100 */
[----:B------:R1:W1:Y:S01]  /*0c00*/  SYNCS.EXCH.64 URZ, [UR5+0x7040], UR6 ;  /* 0x0070400605ff75b2 */ /* 0x0002620008000100 */
[----:B------:R1:W1:Y:S01]  /*0c10*/  SYNCS.EXCH.64 URZ, [UR5+0x7030], UR6 ;  /* 0x0070300605ff75b2 */ /* 0x0002620008000100 */
[----:B------:R1:W1:Y:S01]  /*0c20*/  SYNCS.EXCH.64 URZ, [UR5+0x7048], UR6 ;  /* 0x0070480605ff75b2 */ /* 0x0002620008000100 */
[----:B------:R-:W-:Y:S01]  /*0c30*/  NOP ;  /* 0x0000000000007918 */ /* 0x000fe20000000000 */
.L_x_14:
[----:B------:R-:W2:Y:S01]  /*0c40*/  SHFL.IDX PT, R0, R17, RZ, 0x1f ;  /* 0x00001fff11007589 */ /* 0x000ea200000e0000 */
[----:B------:R-:W-:Y:S01]  /*0c50*/  NOP ;  /* 0x0000000000007918 */ /* 0x000fe20000000000 */
[----:B--2---:R-:W-:-:S13]  /*0c60*/  ISETP.NE.AND P1, PT, R0, RZ, PT ;  /* 0x000000ff0000720c */ /* 0x004fda0003f25270 */
[----:B------:R-:W-:Y:S05]  /*0c70*/  @P1 BRA `(.L_x_15) ;  /* 0x0000000000401947 */ /* 0x000fea0003800000 */
[----:B-1----:R-:W1:Y:S01]  /*0c80*/  S2UR UR6, SR_CgaCtaId ;  /* 0x00000000000679c3 */ /* 0x002e620000008800 */
[----:B------:R-:W-:Y:S01]  /*0c90*/  UMOV UR7, 0x400 ;  /* 0x0000040000077882 */ /* 0x000fe20000000000 */
[----:B------:R-:W-:Y:S01]  /*0ca0*/  UMOV UR5, 0x1 ;  /* 0x0000000100057882 */ /* 0x000fe20000000000 */
[----:B------:R-:W-:Y:S01]  /*0cb0*/  UMOV UR4, 0x80 ;  /* 0x0000008000047882 */ /* 0x000fe20000000000 */
[----:B------:R-:W-:-:S04]  /*0cc0*/  UIADD3 UR8, UPT, UPT, -UR5, 0x100000, URZ ;  /* 0x0010000005087890 */ /* 0x000fc8000fffe1ff */
[----:B------:R-:W-:Y:S02]  /*0cd0*/  USHF.L.U32 UR9, UR8, 0xb, URZ ;  /* 0x0000000b08097899 */ /* 0x000fe400080006ff */
[----:B------:R-:W-:Y:S02]  /*0ce0*/  USHF.L.U32 UR8, UR8, 0x1, URZ ;  /* 0x0000000108087899 */ /* 0x000fe400080006ff */
[----:B------:R-:W-:-:S04]  /*0cf0*/  UIADD3 UR4, UPT, UPT, -UR4, 0x100000, URZ ;  /* 0x0010000004047890 */ /* 0x000fc8000fffe1ff */
[----:B------:R-:W-:Y:S02]  /*0d00*/  USHF.L.U32 UR5, UR4, 0xb, URZ ;  /* 0x0000000b04057899 */ /* 0x000fe400080006ff */
[----:B------:R-:W-:Y:S01]  /*0d10*/  USHF.L.U32 UR4, UR4, 0x1, URZ ;  /* 0x0000000104047899 */ /* 0x000fe200080006ff */
[----:B------:R-:W-:Y:S01]  /*0d20*/  ELECT P1, URZ, PT ;  /* 0x0000000000ff782f */ /* 0x000fe20003820000 */
[----:B-1----:R-:W-:Y:S01]  /*0d30*/  ULEA UR6, UR6, UR7, 0x18 ;  /* 0x0000000706067291 */ /* 0x002fe2000f8ec0ff */
[----:B------:R-:W1:Y:S11]  /*0d40*/  FENCE.VIEW.ASYNC.S ;  /* 0x00000000000073c6 */ /* 0x000e760000000000 */
[----:B-1----:R2:W1:Y:S01]  /*0d50*/  SYNCS.EXCH.64 URZ, [UR6+0x7050], UR8 ;  /* 0x0070500806ff75b2 */ /* 0x0024620008000100 */
[----:B------:R2:W1:Y:S02]  /*0d60*/  SYNCS.EXCH.64 URZ, [UR6+0x7058], UR4 ;  /* 0x0070580406ff75b2 */ /* 0x0004640008000100 */
[----:B--2---:R-:W-:Y:S01]  /*0d70*/  NOP ;  /* 0x0000000000007918 */ /* 0x004fe20000000000 */
.L_x_15:
[----:B------:R-:W2:Y:S01]  /*0d80*/  SHFL.IDX PT, R0, R17, RZ, 0x1f ;  /* 0x00001fff11007589 */ /* 0x000ea200000e0000 */
[----:B------:R-:W-:Y:S01]  /*0d90*/  UP2UR UR4, UPR, URZ, 0x1 ;  /* 0x00000001ff047883 */ /* 0x000fe20008000000 */
[----:B------:R-:W-:Y:S01]  /*0da0*/  ISETP.NE.AND P2, PT, R2, 0x2, PT ;  /* 0x000000020200780c */ /* 0x000fe20003f45270 */
[----:B------:R-:W-:Y:S01]  /*0db0*/  UISETP.NE.AND UP0, UPT, UR59, URZ, UPT ;  /* 0x000000ff3b00728c */ /* 0x000fe2000bf05270 */
[----:B------:R-:W-:Y:S01]  /*0dc0*/  NOP ;  /* 0x0000000000007918 */ /* 0x000fe20000000000 */
[----:B------:R-:W-:Y:S02]  /*0dd0*/  USEL UR48, URZ, 0x2, !UP4 ;  /* 0x00000002ff307887 */ /* 0x000fe4000e000000 */
[----:B------:R-:W-:Y:S02]  /*0de0*/  USEL UR49, URZ, 0x2, !UP0 ;  /* 0x00000002ff317887 */ /* 0x000fe4000c000000 */
[----:B------:R-:W-:Y:S02]  /*0df0*/  UISETP.NE.AND UP0, UPT, UR4, URZ, UPT ;  /* 0x000000ff0400728c */ /* 0x000fe4000bf05270 */
[----:B------:R-:W-:-:S02]  /*0e00*/  USEL UR49, UR49, 0x1, !UP5 ;  /* 0x0000000131317887 */ /* 0x000fc4000e800000 */
[----:B------:R-:W-:Y:S01]  /*0e10*/  USEL UR48, UR48, 0x1, !UP5 ;  /* 0x0000000130307887 */ /* 0x000fe2000e800000 */
        /* <DEDUP_REMOVED lines=18> */
.L_x_16:
[----:B------:R-:W-:Y:S01]  /*0f40*/  NOP ;  /* 0x0000000000007918 */ /* 0x000fe20000000000 */
[----:B------:R-:W-:Y:S05]  /*0f50*/  @!P2 BRA `(.L_x_17) ;  /* 0x000000000024a947 */ /* 0x000fea0003800000 */
[----:B------:R-:W-:Y:S01]  /*0f60*/  ISETP.NE.AND P1, PT, R2, RZ, PT ;  /* 0x000000ff0200720c */ /* 0x000fe20003f25270 */
[----:B------:R-:W-:Y:S02]  /*0f70*/  UP2UR UR4, UPR, URZ, 0x1 ;  /* 0x00000001ff047883 */ /* 0x000fe40008000000 */
[----:B------:R-:W-:Y:S01]  /*0f80*/  UPLOP3.LUT UP0, UPT, UPT, UPT, UPT, 0x80, 0x8 ;  /* 0x000000000008789c */ /* 0x000fe20003f0f070 */
[----:B-1----:R-:W-:-:S03]  /*0f90*/  UMOV UR7, URZ ;  /* 0x000000ff00077c82 */ /* 0x002fc60008000000 */
[----:B------:R-:W-:Y:S02]  /*0fa0*/  UP2UR UR37, UPR, URZ, 0x1 ;  /* 0x00000001ff257883 */ /* 0x000fe40008000000 */
[----:B------:R-:W-:-:S04]  /*0fb0*/  UISETP.NE.AND UP0, UPT, UR4, URZ, UPT ;  /* 0x000000ff0400728c */ /* 0x000fc8000bf05270 */
[----:B------:R-:W-:Y:S07]  /*0fc0*/  @P1 BRA `(.L_x_18) ;  /* 0x00000000001c1947 */ /* 0x000fee0003800000 */
[----:B------:R-:W-:Y:S01]  /*0fd0*/  UMOV UR7, 0x1 ;  /* 0x0000000100077882 */ /* 0x000fe20000000000 */
[----:B------:R-:W-:Y:S05]  /*0fe0*/  BRA `(.L_x_18) ;  /* 0x0000000000147947 */ /* 0x000fea0003800000 */
.L_x_17:
[----:B------:R-:W-:Y:S02]  /*0ff0*/  UP2UR UR4, UPR, URZ, 0x1 ;  /* 0x00000001ff047883 */ /* 0x000fe40008000000 */
[----:B------:R-:W-:Y:S01]  /*1000*/  UPLOP3.LUT UP0, UPT, UPT, UPT, UPT, 0x40, 0x4 ;  /* 0x000000000004789c */ /* 0x000fe20003f0e870 */
[----:B-1----:R-:W-:-:S03]  /*1010*/  UMOV UR7, 0x2 ;  /* 0x0000000200077882 */ /* 0x002fc60000000000 */
[----:B------:R-:W-:Y:S02]  /*1020*/  UP2UR UR37, UPR, URZ, 0x1 ;  /* 0x00000001ff257883 */ /* 0x000fe40008000000 */
[----:B------:R-:W-:Y:S02]  /*1030*/  UISETP.NE.AND UP0, UPT, UR4, URZ, UPT ;  /* 0x000000ff0400728c */ /* 0x000fe4000bf05270 */
.L_x_18:
[----:B------:R-:W1:Y:S02]  /*1040*/  SHFL.IDX PT, R0, R17, RZ, 0x1f ;  /* 0x00001fff11007589 */ /* 0x000e6400000e0000 */
[----:B-1----:R-:W-:-:S13]  /*1050*/  ISETP.NE.AND P1, PT, R0, RZ, PT ;  /* 0x000000ff0000720c */ /* 0x002fda0003f25270 */
[----:B------:R-:W-:Y:S05]  /*1060*/  @P1 BRA `(.L_x_19) ;  /* 0x0000000000301947 */ /* 0x000fea0003800000 */
[----:B------:R-:W1:Y:S01]  /*1070*/  S2UR UR5, SR_CgaCtaId ;  /* 0x00000000000579c3 */ /* 0x000e620000008800 */
[----:B------:R-:W-:Y:S01]  /*1080*/  UMOV UR6, 0x400 ;  /* 0x0000040000067882 */ /* 0x000fe20000000000 */
[----:B------:R-:W-:Y:S01]  /*1090*/  UMOV UR4, 0x80 ;  /* 0x0000008000047882 */ /* 0x000fe20000000000 */
[----:B------:R-:W-:Y:S01]  /*10a0*/  ELECT P1, URZ, PT ;  /* 0x0000000000ff782f */ /* 0x000fe20003820000 */
[----:B------:R-:W-:-:S04]  /*10b0*/  UIADD3 UR8, UPT, UPT, -UR4, 0x100000, URZ ;  /* 0x0010000004087890 */ /* 0x000fc8000fffe1ff */
[----:B------:R-:W-:Y:S02]  /*10c0*/  USHF.L.U32 UR9, UR8, 0xb, URZ ;  /* 0x0000000b08097899 */ /* 0x000fe400080006ff */
[----:B------:R-:W-:Y:S02]  /*10d0*/  USHF.L.U32 UR8, UR8, 0x1, URZ ;  /* 0x0000000108087899 */ /* 0x000fe400080006ff */
[----:B-1----:R-:W-:Y:S01]  /*10e0*/  ULEA UR5, UR5, UR6, 0x18 ;  /* 0x0000000605057291 */ /* 0x002fe2000f8ec0ff */
[----:B------:R-:W1:Y:S11]  /*10f0*/  FENCE.VIEW.ASYNC.S ;  /* 0x00000000000073c6 */ /* 0x000e760000000000 */
[----:B-1----:R1:W2:Y:S01]  /*1100*/  SYNCS.EXCH.64 URZ, [UR5+0x7070], UR8 ;  /* 0x0070700805ff75b2 */ /* 0x0022a20008000100 */
[----:B------:R1:W1:Y:S01]  /*1110*/  SYNCS.EXCH.64 URZ, [UR5+0x7078], UR8 ;  /* 0x0070780805ff75b2 */ /* 0x0002620008000100 */
[----:B------:R-:W-:Y:S01]  /*1120*/  NOP ;  /* 0x0000000000007918 */ /* 0x000fe20000000000 */
.L_x_19:
[----:B------:R-:W-:Y:S01]  /*1130*/  NOP ;  /* 0x0000000000007918 */ /* 0x000fe20000000000 */
[----:B------:R-:W-:Y:S05]  /*1140*/  @!P2 BRA `(.L_x_20) ;  /* 0x000000000024a947 */ /* 0x000fea0003800000 */
[----:B------:R-:W-:Y:S01]  /*1150*/  ISETP.NE.AND P1, PT, R2, 0x1, PT ;  /* 0x000000010200780c */ /* 0x000fe20003f25270 */
[----:B------:R-:W-:Y:S02]  /*1160*/  UP2UR UR4, UPR, URZ, 0x1 ;  /* 0x00000001ff047883 */ /* 0x000fe40008000000 */
[----:B------:R-:W-:Y:S01]  /*1170*/  UPLOP3.LUT UP0, UPT, UPT, UPT, UPT, 0x80, 0x8 ;  /* 0x000000000008789c */ /* 0x000fe20003f0f070 */
[----:B------:R-:W-:-:S03]  /*1180*/  UMOV UR6, URZ ;  /* 0x000000ff00067c82 */ /* 0x000fc60008000000 */
[----:B------:R-:W-:Y:S02]  /*1190*/  UP2UR UR36, UPR, URZ, 0x1 ;  /* 0x00000001ff247883 */ /* 0x000fe40008000000 */
[----:B------:R-:W-:-:S04]  /*11a0*/  UISETP.NE.AND UP0, UPT, UR4, URZ, UPT ;  /* 0x000000ff0400728c */ /* 0x000fc8000bf05270 */
[----:B------:R-:W-:Y:S07]  /*11b0*/  @P1 BRA `(.L_x_21) ;  /* 0x00000000001c1947 */ /* 0x000fee0003800000 */
[----:B------:R-:W-:Y:S01]  /*11c0*/  UMOV UR6, 0x1 ;  /* 0x0000000100067882 */ /* 0x000fe20000000000 */
[----:B------:R-:W-:Y:S05]  /*11d0*/  BRA `(.L_x_21) ;  /* 0x0000000000147947 */ /* 0x000fea0003800000 */
.L_x_20:
[----:B------:R-:W-:Y:S02]  /*11e0*/  UP2UR UR4, UPR, URZ, 0x1 ;  /* 0x00000001ff047883 */ /* 0x000fe40008000000 */
[----:B------:R-:W-:Y:S01]  /*11f0*/  UPLOP3.LUT UP0, UPT, UPT, UPT, UPT, 0x40, 0x4 ;  /* 0x000000000004789c */ /* 0x000fe20003f0e870 */
[----:B------:R-:W-:-:S03]  /*1200*/  UMOV UR6, 0x2 ;  /* 0x0000000200067882 */ /* 0x000fc60000000000 */
[----:B------:R-:W-:Y:S02]  /*1210*/  UP2UR UR36, UPR, URZ, 0x1 ;  /* 0x00000001ff247883 */ /* 0x000fe40008000000 */
[----:B------:R-:W-:Y:S02]  /*1220*/  UISETP.NE.AND UP0, UPT, UR4, URZ, UPT ;  /* 0x000000ff0400728c */ /* 0x000fe4000bf05270 */
.L_x_21:
[----:B------:R-:W3:Y:S01]  /*1230*/  SHFL.IDX PT, R0, R17, RZ, 0x1f ;  /* 0x00001fff11007589 */ /* 0x000ee200000e0000 */
[----:B------:R-:W-:Y:S02]  /*1240*/  USEL UR46, URZ, 0x1, !UP4 ;  /* 0x00000001ff2e7887 */ /* 0x000fe4000e000000 */
[----:B------:R-:W-:Y:S01]  /*1250*/  USEL UR58, URZ, 0x1, UP4 ;  /* 0x00000001ff3a7887 */ /* 0x000fe2000a000000 */
[----:B---3--:R-:W-:-:S13]  /*1260*/  ISETP.NE.AND P1, PT, R0, RZ, PT ;  /* 0x000000ff0000720c */ /* 0x008fda0003f25270 */
[----:B------:R-:W-:Y:S05]  /*1270*/  @P1 BRA `(.L_x_22) ;  /* 0x0000000000301947 */ /* 0x000fea0003800000 */
[----:B-1----:R-:W1:Y:S01]  /*1280*/  S2UR UR5, SR_CgaCtaId ;  /* 0x00000000000579c3 */ /* 0x002e620000008800 */
        /* <DEDUP_REMOVED lines=9> */
[----:B------:R3:W1:Y:S02]  /*1320*/  SYNCS.EXCH.64 URZ, [UR5+0x7088], UR8 ;  /* 0x0070880805ff75b2 */ /* 0x0006640008000100 */
[----:B---3--:R-:W-:Y:S01]  /*1330*/  NOP ;  /* 0x0000000000007918 */ /* 0x008fe20000000000 */
.L_x_22:
[----:B------:R-:W3:Y:S01]  /*1340*/  SHFL.IDX PT, R0, R17, RZ, 0x1f ;  /* 0x00001fff11007589 */ /* 0x000ee200000e0000 */
[----:B------:R-:W-:Y:S01]  /*1350*/  NOP ;  /* 0x0000000000007918 */ /* 0x000fe20000000000 */
[----:B---3--:R-:W-:-:S13]  /*1360*/  ISETP.NE.AND P1, PT, R0, RZ, PT ;  /* 0x000000ff0000720c */ /* 0x008fda0003f25270 */
        /* <DEDUP_REMOVED lines=15> */
[----:B------:R3:W1:Y:S01]  /*1460*/  SYNCS.EXCH.64 URZ, [UR8+0x70a0], UR4 ;  /* 0x0070a00408ff75b2 */ /* 0x0006620008000100 */
[----:B------:R3:W1:Y:S01]  /*1470*/  SYNCS.EXCH.64 URZ, [UR8+0x7098], UR10 ;  /* 0x0070980a08ff75b2 */ /* 0x0006620008000100 */
[----:B------:R3:W1:Y:S02]  /*1480*/  SYNCS.EXCH.64 URZ, [UR8+0x70a8], UR4 ;  /* 0x0070a80408ff75b2 */ /* 0x0006640008000100 */
[----:B---3--:R-:W-:Y:S01]  /*1490*/  NOP ;  /* 0x0000000000007918 */ /* 0x008fe20000000000 */
.L_x_23:
        /* <DEDUP_REMOVED lines=22> */
.L_x_24:
[----:B------:R-:W3:Y:S01]  /*1600*/  SHFL.IDX PT, R0, R17, RZ, 0x1f ;  /* 0x00001fff11007589 */ /* 0x000ee200000e0000 */
[----:B------:R-:W-:Y:S01]  /*1610*/  NOP ;  /* 0x0000000000007918 */ /* 0x000fe20000000000 */
        /* <DEDUP_REMOVED lines=14> */
.L_x_25:
[----:B------:R-:W-:Y:S01]  /*1700*/  ISETP.GT.AND P1, PT, R2, 0x3, PT ;  /* 0x000000030200780c */ /* 0x000fe20003f24270 */
[----:B------:R-:W-:Y:S01]  /*1710*/  NOP ;  /* 0x0000000000007918 */ /* 0x000fe20000000000 */
[----:B-12-45:R-:W-:Y:S11]  /*1720*/  BAR.SYNC.DEFER_BLOCKING 0x0 ;  /* 0x0000000000007b1d */ /* 0x036ff60000010000 */
[----:B------:R-:W-:Y:S05]  /*1730*/  @P1 BRA `(.L_x_26) ;  /* 0x000000e400201947 */ /* 0x000fea0003800000 */
[----:B------:R-:W-:-:S13]  /*1740*/  ISETP.GE.U32.AND P0, PT, R2, 0x2, PT ;  /* 0x000000020200780c */ /* 0x000fda0003f06070 */
[----:B------:R-:W-:Y:S05]  /*1750*/  @!P0 BRA `(.L_x_27) ;  /* 0x0000008800608947 */ /* 0x000fea0003800000 */
[----:B------:R-:W-:Y:S05]  /*1760*/  @!P2 BRA `(.L_x_28) ;  /* 0x0000001c0054a947 */ /* 0x000fea0003800000 */
[----:B------:R-:W-:-:S08]  /*1770*/  NOP ;  /* 0x0000000000007918 */ /* 0x000fd00000000000 */
[----:B------:R-:W1:-:S00]  /*1780*/  USETMAXREG.DEALLOC.CTAPOOL 0x20 ;  /* 0x00000020000079c8 */ /* 0x000e4000080e0500 */
[----:B------:R-:W2:Y:S08]  /*1790*/  S2UR UR4, SR_CTAID.X ;  /* 0x00000000000479c3 */ /* 0x000eb00000002500 */
[----:B-1----:R-:W1:Y:S01]  /*17a0*/  LDC R0, c[0x0][0x380] ;  /* 0x0000e000ff007b82 */ /* 0x002e620000000800 */
[----:B--2---:R-:W-:-:S06]  /*17b0*/  USHF.L.U32 UR4, UR4, 0x8, URZ ;  /* 0x0000000804047899 */ /* 0x004fcc00080006ff */
[----:B-1----:R-:W-:-:S13]  /*17c0*/  ISETP.LE.U32.AND P0, PT, R0, UR4, PT ;  /* 0x0000000400007c0c */ /* 0x002fda000bf03070 */
[----:B------:R-:W-:Y:S05]  /*17d0*/  @P0 EXIT ;  /* 0x000000000000094d */ /* 0x000fea0003800000 */
[----:B------:R-:W1:Y:S01]  /*17e0*/  S2UR UR4, SR_CgaCtaId ;  /* 0x00000000000479c3 */ /* 0x000e620000008800 */
[----:B------:R-:W-:Y:S01]  /*17f0*/  UMOV UR6, 0x40 ;  /* 0x0000004000067882 */ /* 0x000fe20000000000 */
[----:B------:R-:W-:Y:S01]  /*1800*/  NOP ;  /* 0x0000000000007918 */ /* 0x000fe20000000000 */
[----:B------:R-:W-:Y:S01]  /*1810*/  UMOV UR5, 0x400 ;  /* 0x0000040000057882 */ /* 0x000fe20000000000 */
[----:B-1----:R-:W-:Y:S02]  /*1820*/  ULEA UR6, UR4, UR6, 0x18 ;  /* 0x0000000604067291 */ /* 0x002fe4000f8ec0ff */
[----:B------:R-:W-:-:S07]  /*1830*/  ULEA UR4, UR4, UR5, 0x18 ;  /* 0x0000000504047291 */ /* 0x000fce000f8ec0ff */
[----:B------:R-:W1:Y:S02]  /*1840*/  LDS.U8 R0, [UR6+0x1c] ;  /* 0x00001c06ff007984 */ /* 0x000e640008000000 */
[----:B-1----:R-:W-:-:S13]  /*1850*/  ISETP.NE.AND P0, PT, R0, RZ, PT ;  /* 0x000000ff0000720c */ /* 0x002fda0003f05270 */
[----:B------:R-:W-:Y:S05]  /*1860*/  @P0 BRA `(.L_x_29) ;  /* 0x0000000000580947 */ /* 0x000fea0003800000 */
[----:B------:R-:W-:-:S13]  /*1870*/  ELECT P0, URZ, PT ;  /* 0x0000000000ff782f */ /* 0x000fda0003800000 */
[----:B------:R-:W-:Y:S05]  /*1880*/  @!P0 BRA `(.L_x_30) ;  /* 0x0000000000608947 */ /* 0x000fea0003800000 */
[----:B------:R-:W-:-:S05]  /*1890*/  UMOV UR5, 0x10 ;  /* 0x0000001000057882 */ /* 0x000fca0000000000 */
[----:B------:R-:W-:Y:S04]  /*18a0*/  DEPBAR.LE SB1, 0x36 ;  /* 0x00009d800000791a */ /* 0x000fe80000000000 */
[----:B------:R-:W1:Y:S02]  /*18b0*/  UTCATOMSWS.FIND_AND_SET.ALIGN UP0, UR5, UR5 ;  /* 0x00000005000575e3 */ /* 0x000e640008000800 */
[----:B-1----:R-:W-:Y:S01]  /*18c0*/  MOV R3, UR5 ;  /* 0x0000000500037c02 */ /* 0x002fe20008000f00 */
[----:B------:R-:W-:Y:S06]  /*18d0*/  BRA.U UP0, `(.L_x_31) ;  /* 0x0000000100187547 */ /* 0x000fec000b800000 */
.L_x_32:
[----:B------:R-:W-:Y:S05]  /*18e0*/  NANOSLEEP 0x64 ;  /* 0x000000640000795d */ /* 0x000fea0003800000 */
[----:B------:R-:W-:-:S05]  /*18f0*/  UMOV UR5, 0x10 ;  /* 0x0000001000057882 */ /* 0x000fca0000000000 */
[----:B------:R-:W-:Y:S04]  /*1900*/  DEPBAR.LE SB1, 0x36 ;  /* 0x00009d800000791a */ /* 0x000fe80000000000 */
[----:B------:R-:W1:Y:S02]  /*1910*/  UTCATOMSWS.FIND_AND_SET.ALIGN UP0, UR5, UR5 ;  /* 0x00000005000575e3 */ /* 0x000e640008000800 */
[----:B-1----:R-:W-:Y:S01]  /*1920*/  MOV R3, UR5 ;  /* 0x0000000500037c02 */ /* 0x002fe20008000f00 */
[----:B------:R-:W-:Y:S05]  /*1930*/  BRA.U !UP0, `(.L_x_32) ;  /* 0xfffffffd08e87547 */ /* 0x000fea000b83ffff */
.L_x_31:
[----:B------:R-:W-:-:S05]  /*1940*/  IMAD.MOV.U32 R0, RZ, RZ, 0xffff ;  /* 0x0000ffffff007424 */ /* 0x000fca00078e00ff */
[----:B------:R-:W-:Y:S01]  /*1950*/  SHF.L.U32 R2, R0, R3, RZ ;  /* 0x0000000300027219 */ /* 0x000fe200000006ff */
[----:B------:R-:W-:-:S04]  /*1960*/  HFMA2 R0, -RZ, RZ, 0, 5.9604644775390625e-08 ;  /* 0x00000001ff007431 */ /* 0x000fc800000001ff */
[----:B------:R1:W-:Y:S01]  /*1970*/  ATOMS.OR RZ, [UR6+0x14], R2 ;  /* 0x00001402ffff798c */ /* 0x0003e2000b000006 */
[----:B------:R-:W-:Y:S01]  /*1980*/  SHF.L.U32 R0, R0, R3, RZ ;  /* 0x0000000300007219 */ /* 0x000fe200000006ff */
[----:B------:R-:W-:-:S04]  /*1990*/  IMAD.SHL.U32 R3, R3, 0x20, RZ ;  /* 0x0000002003037824 */ /* 0x000fc800078e00ff */
[----:B------:R1:W-:Y:S04]  /*19a0*/  ATOMS.OR RZ, [UR6+0x18], R0 ;  /* 0x00001800ffff798c */ /* 0x0003e8000b000006 */
[----:B------:R1:W-:Y:S01]  /*19b0*/  STS [UR4+0x70e0], R3 ;  /* 0x0070e003ff007988 */ /* 0x0003e20008000804 */
[----:B------:R-:W-:Y:S05]  /*19c0*/  BRA `(.L_x_30) ;  /* 0x0000000000107947 */ /* 0x000fea0003800000 */
.L_x_29:
[----:B------:R-:W-:Y:S02]  /*19d0*/  MOV R0, 0xffffffff ;  /* 0xffffffff00007802 */ /* 0x000fe40000000f00 */
[----:B------:R-:W-:-:S03]  /*19e0*/  MOV R2, 0x1a10 ;  /* 0x00001a1000027802 */ /* 0x000fc60000000f00 */
[----:B------:R1:W-:Y:S04]  /*19f0*/  STS [UR4+0x70e0], R0 ;  /* 0x0070e000ff007988 */ /* 0x0003e80008000804 */
[----:B-1----:R-:W-:Y:S05]  /*1a00*/  CALL.REL.NOINC `($__internal_1_$__cuda_sm10x_tcgen05_guardrail_trap_phase_invalid_during_alloc) ;  /* 0x0000011c00607944 */ /* 0x002fea0003c00000 */
.L_x_30:
[----:B------:R-:W-:Y:S05]  /*1a10*/  WARPSYNC.ALL ;  /* 0x0000000000007948 */ /* 0x000fea0003800000 */
[----:B------:R-:W2:Y:S02]  /*1a20*/  LDCU UR9, c[0x0][0x384] ;  /* 0x00007080ff0977ac */ /* 0x000ea40008000800 */
[----:B--2---:R-:W-:Y:S01]  /*1a30*/  ISETP.NE.AND P0, PT, RZ, UR9, PT ;  /* 0x00000009ff007c0c */ /* 0x004fe2000bf05270 */
[----:B------:R-:W-:-:S12]  /*1a40*/  NOP ;  /* 0x0000000000007918 */ /* 0x000fd80000000000 */
[----:B------:R-:W-:Y:S05]  /*1a50*/  @!P0 EXIT ;  /* 0x000000000000894d */ /* 0x000fea0003800000 */
[----:B------:R-:W-:Y:S01]  /*1a60*/  UIADD3 UR5, UPT, UPT, UR4, 0x4000, URZ ;  /* 0x0000400004057890 */ /* 0x000fe2000fffe0ff */
[----:B------:R-:W-:Y:S01]  /*1a70*/  BSSY.RECONVERGENT B0, `(.L_x_33) ;  /* 0x000000b000007945 */ /* 0x000fe20003800200 */
[----:B------:R-:W-:Y:S02]  /*1a80*/  USHF.R.U32.HI UR20, URZ, 0x4, UR4 ;  /* 0x00000004ff147899 */ /* 0x000fe40008011604 */
[----:B------:R-:W-:Y:S02]  /*1a90*/  USHF.R.U32.HI UR5, URZ, 0x4, UR5 ;  /* 0x00000004ff057899 */ /* 0x000fe40008011605 */
[----:B------:R-:W-:Y:S02]  /*1aa0*/  ULOP3.LUT UR20, UR20, 0x3fff, URZ, 0xc0, !UPT ;  /* 0x00003fff14147892 */ /* 0x000fe4000f8ec0ff */
[----:B------:R-:W-:Y:S02]  /*1ab0*/  ULOP3.LUT UR5, UR5, 0x3fff, URZ, 0xc0, !UPT ;  /* 0x00003fff05057892 */ /* 0x000fe4000f8ec0ff */
[----:B------:R-:W-:-:S02]  /*1ac0*/  ULOP3.LUT UR20, UR20, 0x10000, URZ, 0xfc, !UPT ;  /* 0x0001000014147892 */ /* 0x000fc4000f8efcff */
[----:B------:R-:W-:Y:S01]  /*1ad0*/  ULOP3.LUT UR6, UR5, 0x10000, URZ, 0xfc, !UPT ;  /* 0x0001000005067892 */ /* 0x000fe2000f8efcff */
[----:B------:R-:W-:Y:S01]  /*1ae0*/  UMOV UR21, 0x80004020 ;  /* 0x8000402000157882 */ /* 0x000fe20000000000 */
[----:B------:R-:W-:Y:S01]  /*1af0*/  UMOV UR7, 0x80004020 ;  /* 0x8000402000077882 */ /* 0x000fe20000000000 */
[----:B------:R-:W-:Y:S06]  /*1b00*/  @!P4 BRA `(.L_x_34) ;  /* 0x000000000004c947 */ /* 0x000fec0003800000 */
[----:B------:R-:W-:Y:S05]  /*1b10*/  BPT.TRAP 0x1 ;  /* 0x000000040000795c */ /* 0x000fea0000300000 */
.L_x_34:
[----:B------:R-:W-:Y:S05]  /*1b20*/  BSYNC.RECONVERGENT B0 ;  /* 0x0000000000007941 */ /* 0x000fea0003800200 */
.L_x_33:
[----:B-1----:R-:W-:-:S04]  /*1b30*/  SHF.L.U32 R3, RZ, 0x1f, RZ ;  /* 0x0000001fff037819 */ /* 0x002fc800000006ff */
[----:B------:R-:W1:Y:S02]  /*1b40*/  SYNCS.PHASECHK.TRANS64.TRYWAIT P0, [UR4+0x7000], R3 ;  /* 0x00700003ff0075a7 */ /* 0x000e640008001104 */
[----:B-1----:R-:W-:Y:S05]  /*1b50*/  @!P0 BRA `(.L_x_35) ;  /* 0x0000010400c88947 */ /* 0x002fea0003800000 */
.L_x_350:
[----:B------:R-:W-:Y:S05]  /*1b60*/  BRA.U !UP1, `(.L_x_36) ;  /* 0x0000000109047547 */ /* 0x000fea000b800000 */
[----:B------:R-:W-:Y:S05]  /*1b70*/  BPT.TRAP 0x1 ;  /* 0x000000040000795c */ /* 0x000fea0000300000 */
.L_x_36:
[----:B------:R-:W2:Y:S01]  /*1b80*/  SYNCS.PHASECHK.TRANS64.TRYWAIT P0, [UR4+0x7020], R3 ;  /* 0x00702003ff0075a7 */ /* 0x000ea20008001104 */
[----:B------:R-:W-:Y:S01]  /*1b90*/  ULOP3.LUT UR49, UR49, 0x1, URZ, 0xc0, !UPT ;  /* 0x0000000131317892 */ /* 0x000fe2000f8ec0ff */
[----:B--2---:R-:W-:Y:S11]  /*1ba0*/  @!P0 BRA `(.L_x_37) ;  /* 0x0000010400cc8947 */ /* 0x004ff60003800000 */
.L_x_352:
[----:B------:R-:W-:-:S09]  /*1bb0*/  UISETP.NE.U32.AND UP0, UPT, UR49, 0x1, UPT ;  /* 0x000000013100788c */ /* 0x000fd2000bf05070 */
[----:B------:R-:W-:Y:S05]  /*1bc0*/  BRA.U !UP0, `(.L_x_38) ;  /* 0x0000000108047547 */ /* 0x000fea000b800000 */
[----:B------:R-:W-:Y:S05]  /*1bd0*/  BPT.TRAP 0x1 ;  /* 0x000000040000795c */ /* 0x000fea0000300000 */
.L_x_38:
[----:B------:R-:W-:-:S05]  /*1be0*/  HFMA2 R2, -RZ, RZ, 0, 5.9604644775390625e-08 ;  /* 0x00000001ff027431 */ /* 0x000fca00000001ff */
[----:B------:R-:W-:-:S04]  /*1bf0*/  SHF.L.U32 R2, R2, 0x1f, RZ ;  /* 0x0000001f02027819 */ /* 0x000fc800000006ff */
[----:B------:R-:W2:Y:S02]  /*1c00*/  SYNCS.PHASECHK.TRANS64.TRYWAIT P0, [UR4+0x7058], R2 ;  /* 0x00705802ff0075a7 */ /* 0x000ea40008001104 */
[----:B--2---:R-:W-:Y:S05]  /*1c10*/  @!P0 BRA `(.L_x_39) ;  /* 0x0000010400c88947 */ /* 0x004fea0003800000 */
.L_x_354:
[----:B-1----:R-:W-:Y:S01]  /*1c20*/  IMAD.MOV.U32 R0, RZ, RZ, RZ ;  /* 0x000000ffff007224 */ /* 0x002fe200078e00ff */
[----:B------:R-:W-:Y:S02]  /*1c30*/  UIADD3 UR12, UPT, UPT, UR6, 0x2, URZ ;  /* 0x00000002060c7890 */ /* 0x000fe4000fffe0ff */
[----:B------:R-:W-:Y:S02]  /*1c40*/  UIADD3 UR22, UPT, UPT, UR20, 0x2, URZ ;  /* 0x0000000214167890 */ /* 0x000fe4000fffe0ff */
[C---:B------:R-:W-:Y:S01]  /*1c50*/  R2UR UR10, R0.reuse ;  /* 0x00000000000a72ca */ /* 0x040fe200000e0000 */
[----:B------:R-:W-:Y:S01]  /*1c60*/  UMOV UR16, 0x0 ;  /* 0x0000000000107882 */ /* 0x000fe20000000000 */
[----:B------:R-:W-:Y:S01]  /*1c70*/  R2UR UR8, R0 ;  /* 0x00000000000872ca */ /* 0x000fe200000e0000 */
[----:B------:R-:W-:Y:S01]  /*1c80*/  UMOV UR17, 0x8100490 ;  /* 0x0810049000117882 */ /* 0x000fe20000000000 */
[----:B------:R-:W-:Y:S01]  /*1c90*/  UMOV UR13, 0x80004020 ;  /* 0x80004020000d7882 */ /* 0x000fe20000000000 */
[----:B------:R-:W-:Y:S01]  /*1ca0*/  UMOV UR23, 0x80004020 ;  /* 0x8000402000177882 */ /* 0x000fe20000000000 */
[----:B------:R-:W-:Y:S01]  /*1cb0*/  UMOV UR14, 0x0 ;  /* 0x00000000000e7882 */ /* 0x000fe20000000000 */
[----:B------:R-:W-:Y:S01]  /*1cc0*/  UMOV UR15, 0x8100490 ;  /* 0x08100490000f7882 */ /* 0x000fe20000000000 */
[----:B------:R-:W-:-:S05]  /*1cd0*/  UISETP.NE.AND UP4, UPT, UR49, URZ, UPT ;  /* 0x000000ff3100728c */ /* 0x000fca000bf85270 */
[----:B------:R1:W-:Y:S02]  /*1ce0*/  UTCHMMA gdesc[UR20], gdesc[UR6], tmem[UR10], tmem[UR16], idesc[UR17], !UPT ;  /* 0x00ff1006140075ea */ /* 0x0003e4000f80000a */
[----:B------:R1:W-:Y:S02]  /*1cf0*/  UTCHMMA gdesc[UR22], gdesc[UR12], tmem[UR8], tmem[UR14], idesc[UR15], UPT ;  /* 0x00ff0e0c160075ea */ /* 0x0003e4000b800008 */
[----:B------:R-:W-:Y:S05]  /*1d00*/  BRA.U UP4, `(.L_x_40) ;  /* 0x0000000104047547 */ /* 0x000fea000b800000 */
[----:B-1----:R-:W-:Y:S05]  /*1d10*/  BPT.TRAP 0x1 ;  /* 0x000000040000795c */ /* 0x002fea0000300000 */
.L_x_40:
[----:B-1----:R-:W-:Y:S01]  /*1d20*/  UIADD3 UR8, UPT, UPT, UR4, 0x7050, URZ ;  /* 0x0000705004087890 */ /* 0x002fe2000fffe0ff */
[----:B------:R-:W-:Y:S08]  /*1d30*/  BSSY.RECONVERGENT B0, `(.L_x_41) ;  /* 0x0000004000007945 */ /* 0x000ff00003800200 */
[----:B------:R1:W-:Y:S01]  /*1d40*/  UTCBAR [UR8], URZ ;  /* 0x000000ff080073e9 */ /* 0x0003e200080000ff */
[----:B------:R-:W-:Y:S05]  /*1d50*/  @!P4 BRA `(.L_x_42) ;  /* 0x000000000004c947 */ /* 0x000fea0003800000 */
[----:B-1----:R-:W-:Y:S05]  /*1d60*/  BPT.TRAP 0x1 ;  /* 0x000000040000795c */ /* 0x002fea0000300000 */
.L_x_42:
[----:B-1----:R-:W-:Y:S05]  /*1d70*/  BSYNC.RECONVERGENT B0 ;  /* 0x0000000000007941 */ /* 0x002fea0003800200 */
.L_x_41:
[----:B------:R-:W1:Y:S01]  /*1d80*/  SYNCS.PHASECHK.TRANS64.TRYWAIT P0, [UR4+0x7008], R3 ;  /* 0x00700803ff0075a7 */ /* 0x000e620008001104 */
[----:B------:R-:W-:Y:S01]  /*1d90*/  ULOP3.LUT UR48, UR48, 0x1, URZ, 0xc0, !UPT ;  /* 0x0000000130307892 */ /* 0x000fe2000f8ec0ff */
[----:B-1----:R-:W-:Y:S11]  /*1da0*/  @!P0 BRA `(.L_x_43) ;  /* 0x00000104007c8947 */ /* 0x002ff60003800000 */
.L_x_356:
[----:B------:R-:W-:-:S09]  /*1db0*/  UISETP.NE.U32.AND UP0, UPT, UR48, 0x1, UPT ;  /* 0x000000013000788c */ /* 0x000fd2000bf05070 */
[----:B------:R-:W-:Y:S05]  /*1dc0*/  BRA.U !UP0, `(.L_x_44) ;  /* 0x0000000108047547 */ /* 0x000fea000b800000 */
[----:B------:R-:W-:Y:S05]  /*1dd0*/  BPT.TRAP 0x1 ;  /* 0x000000040000795c */ /* 0x000fea0000300000 */
.L_x_44:
[----:B------:R-:W3:Y:S02]  /*1de0*/  SYNCS.PHASECHK.TRANS64.TRYWAIT P0, [UR4+0x7068], R2 ;  /* 0x00706802ff0075a7 */ /* 0x000ee40008001104 */
[----:B---3--:R-:W-:Y:S05]  /*1df0*/  @!P0 BRA `(.L_x_45) ;  /* 0x0000010400808947 */ /* 0x008fea0003800000 */
.L_x_358:
[----:B-1----:R-:W-:Y:S01]  /*1e00*/  IMAD.MOV.U32 R0, RZ, RZ, 0x80 ;  /* 0x00000080ff007424 */ /* 0x002fe200078e00ff */
[----:B------:R-:W-:Y:S02]  /*1e10*/  UIADD3 UR18, UPT, UPT, UR20, 0x200, URZ ;  /* 0x0000020014127890 */ /* 0x000fe4000fffe0ff */
[----:B------:R-:W-:Y:S02]  /*1e20*/  UIADD3 UR16, UPT, UPT, UR20, 0x202, URZ ;  /* 0x0000020214107890 */ /* 0x000fe4000fffe0ff */
[C---:B------:R-:W-:Y:S01]  /*1e30*/  R2UR UR10, R0.reuse ;  /* 0x00000000000a72ca */ /* 0x040fe200000e0000 */
[----:B------:R-:W-:Y:S01]  /*1e40*/  UMOV UR14, 0x0 ;  /* 0x00000000000e7882 */ /* 0x000fe20000000000 */
[----:B------:R-:W-:Y:S01]  /*1e50*/  R2UR UR8, R0 ;  /* 0x00000000000872ca */ /* 0x000fe200000e0000 */
[----:B------:R-:W-:Y:S01]  /*1e60*/  UMOV UR15, 0x8100490 ;  /* 0x08100490000f7882 */ /* 0x000fe20000000000 */
[----:B------:R-:W-:Y:S01]  /*1e70*/  UMOV UR24, UR12 ;  /* 0x0000000c00187c82 */ /* 0x000fe20008000000 */
[----:B------:R-:W-:Y:S01]  /*1e80*/  UMOV UR19, 0x80004020 ;  /* 0x8000402000137882 */ /* 0x000fe20000000000 */
[----:B------:R-:W-:Y:S01]  /*1e90*/  UMOV UR25, 0x80004020 ;  /* 0x8000402000197882 */ /* 0x000fe20000000000 */
[----:B------:R-:W-:Y:S01]  /*1ea0*/  UMOV UR12, 0x0 ;  /* 0x00000000000c7882 */ /* 0x000fe20000000000 */
[----:B------:R-:W-:Y:S01]  /*1eb0*/  UMOV UR13, 0x8100490 ;  /* 0x08100490000d7882 */ /* 0x000fe20000000000 */
[----:B------:R-:W-:Y:S01]  /*1ec0*/  UMOV UR17, 0x80004020 ;  /* 0x8000402000117882 */ /* 0x000fe20000000000 */
[----:B------:R-:W-:-:S03]  /*1ed0*/  UISETP.NE.AND UP3, UPT, UR48, URZ, UPT ;  /* 0x000000ff3000728c */ /* 0x000fc6000bf65270 */
[----:B------:R1:W-:Y:S02]  /*1ee0*/  UTCHMMA gdesc[UR18], gdesc[UR6], tmem[UR10], tmem[UR14], idesc[UR15], !UPT ;  /* 0x00ff0e06120075ea */ /* 0x0003e4000f80000a */
[----:B------:R1:W-:Y:S04]  /*1ef0*/  UTCHMMA gdesc[UR16], gdesc[UR24], tmem[UR8], tmem[UR12], idesc[UR13], UPT ;  /* 0x00ff0c18100075ea */ /* 0x0003e8000b800008 */
[----:B------:R-:W-:Y:S05]  /*1f00*/  BRA.U UP3, `(.L_x_46) ;  /* 0x0000000103047547 */ /* 0x000fea000b800000 */
[----:B-1----:R-:W-:Y:S05]  /*1f10*/  BPT.TRAP 0x1 ;  /* 0x000000040000795c */ /* 0x002fea0000300000 */
.L_x_46:
[----:B-1----:R-:W-:-:S09]  /*1f20*/  UIADD3 UR8, UPT, UPT, UR4, 0x7060, URZ ;  /* 0x0000706004087890 */ /* 0x002fd2000fffe0ff */
[----:B------:R1:W-:Y:S01]  /*1f30*/  UTCBAR [UR8], URZ ;  /* 0x000000ff080073e9 */ /* 0x0003e200080000ff */
[----:B------:R-:W-:Y:S05]  /*1f40*/  BRA.U !UP1, `(.L_x_47) ;  /* 0x0000000109047547 */ /* 0x000fea000b800000 */
[----:B-1----:R-:W-:Y:S05]  /*1f50*/  BPT.TRAP 0x1 ;  /* 0x000000040000795c */ /* 0x002fea0000300000 */
.L_x_47:
[----:B-1----:R-:W-:-:S09]  /*1f60*/  UIADD3 UR8, UPT, UPT, UR4, 0x7038, URZ ;  /* 0x0000703804087890 */ /* 0x002fd2000fffe0ff */
[----:B------:R1:W-:Y:S01]  /*1f70*/  UTCBAR [UR8], URZ ;  /* 0x000000ff080073e9 */ /* 0x0003e200080000ff */
[----:B------:R-:W-:Y:S05]  /*1f80*/  BRA.U !UP1, `(.L_x_48) ;  /* 0x0000000109047547 */ /* 0x000fea000b800000 */
[----:B-1----:R-:W-:Y:S05]  /*1f90*/  BPT.TRAP 0x1 ;  /* 0x000000040000795c */ /* 0x002fea0000300000 */
.L_x_48:
[----:B------:R-:W3:Y:S02]  /*1fa0*/  SYNCS.PHASECHK.TRANS64.TRYWAIT P0, [UR4+0x7028], R3 ;  /* 0x00702803ff0075a7 */ /* 0x000ee40008001104 */
[----:B---3--:R-:W-:Y:S05]  /*1fb0*/  @!P0 BRA `(.L_x_49) ;  /* 0x0000010400288947 */ /* 0x008fea0003800000 */
.L_x_360:
[----:B------:R-:W-:Y:S05]  /*1fc0*/  BRA.U UP5, `(.L_x_50) ;  /* 0x0000000105047547 */ /* 0x000fea000b800000 */
[----:B-1----:R-:W-:Y:S05]  /*1fd0*/  BPT.TRAP 0x1 ;  /* 0x000000040000795c */ /* 0x002fea0000300000 */
.L_x_50:
[----:B------:R-:W4:Y:S02]  /*1fe0*/  SYNCS.PHASECHK.TRANS64.TRYWAIT P0, [UR4+0x70a0], R2 ;  /* 0x0070a002ff0075a7 */ /* 0x000f240008001104 */
[----:B----4-:R-:W-:Y:S05]  /*1ff0*/  @!P0 BRA `(.L_x_51) ;  /* 0x0000010400308947 */ /* 0x010fea0003800000 */
.L_x_362:
[----:B------:R-:W-:Y:S05]  /*2000*/  BRA.U UP4, `(.L_x_52) ;  /* 0x0000000104047547 */ /* 0x000fea000b800000 */
[----:B-1----:R-:W-:Y:S05]  /*2010*/  BPT.TRAP 0x1 ;  /* 0x000000040000795c */ /* 0x002fea0000300000 */
.L_x_52:
[----:B------:R-:W4:Y:S02]  /*2020*/  SYNCS.PHASECHK.TRANS64.TRYWAIT P0, [UR4+0x7058], R3 ;  /* 0x00705803ff0075a7 */ /* 0x000f240008001104 */
[----:B----4-:R-:W-:Y:S05]  /*2030*/  @!P0 BRA `(.L_x_53) ;  /* 0x0000010400388947 */ /* 0x010fea0003800000 */
.L_x_364:
[----:B---3--:R-:W-:Y:S01]  /*2040*/  IMAD.MOV.U32 R0, RZ, RZ, 0x20 ;  /* 0x00000020ff007424 */ /* 0x008fe200078e00ff */
[----:B------:R-:W-:Y:S02]  /*2050*/  UIADD3 UR36, UPT, UPT, UR5, 0x100, URZ ;  /* 0x0000010005247890 */ /* 0x000fe4000fffe0ff */
[----:B------:R-:W-:Y:S02]  /*2060*/  UIADD3 UR34, UPT, UPT, UR5, 0x140, URZ ;  /* 0x0000014005227890 */ /* 0x000fe4000fffe0ff */
[----:B------:R-:W-:Y:S01]  /*2070*/  R2UR UR15, R0 ;  /* 0x00000000000f72ca */ /* 0x000fe200000e0000 */
[----:B------:R-:W-:Y:S01]  /*2080*/  IMAD.MOV.U32 R0, RZ, RZ, 0x100 ;  /* 0x00000100ff007424 */ /* 0x000fe200078e00ff */
[----:B------:R-:W-:Y:S02]  /*2090*/  UIADD3 UR32, UPT, UPT, UR5, 0x180, URZ ;  /* 0x0000018005207890 */ /* 0x000fe4000fffe0ff */
[----:B------:R-:W-:Y:S02]  /*20a0*/  UIADD3 UR30, UPT, UPT, UR5, 0x1c0, URZ ;  /* 0x000001c0051e7890 */ /* 0x000fe4000fffe0ff */
[----:B------:R-:W-:Y:S01]  /*20b0*/  R2UR UR16, R0 ;  /* 0x00000000001072ca */ /* 0x000fe200000e0000 */
[----:B------:R-:W-:Y:S01]  /*20c0*/  IMAD.MOV.U32 R0, RZ, RZ, 0x28 ;  /* 0x00000028ff007424 */ /* 0x000fe200078e00ff */
[----:B------:R-:W-:Y:S01]  /*20d0*/  UMOV UR28, 0x0 ;  /* 0x00000000001c7882 */ /* 0x000fe20000000000 */
[----:B------:R-:W-:Y:S01]  /*20e0*/  UMOV UR29, 0x8090490 ;  /* 0x08090490001d7882 */ /* 0x000fe20000000000 */
[----:B------:R-:W-:Y:S01]  /*20f0*/  UMOV UR37, 0x80004020 ;  /* 0x8000402000257882 */ /* 0x000fe20000000000 */
[----:B------:R-:W-:Y:S01]  /*2100*/  UMOV UR26, 0x0 ;  /* 0x00000000001a7882 */ /* 0x000fe20000000000 */
        /* <DEDUP_REMOVED lines=9> */
[----:B------:R3:W-:Y:S01]  /*21a0*/  UTCHMMA tmem[UR15], gdesc[UR36], tmem[UR16], tmem[UR28], idesc[UR29], !UPT ;  /* 0x00ff1c240f0079ea */ /* 0x0007e2000f800010 */
[----:B------:R-:W-:Y:S01]  /*21b0*/  UMOV UR18, 0x0 ;  /* 0x0000000000127882 */ /* 0x000fe20000000000 */
[----:B------:R-:W-:Y:S01]  /*21c0*/  UMOV UR19, 0x8090490 ;  /* 0x0809049000137882 */ /* 0x000fe20000000000 */
[----:B------:R-:W-:Y:S01]  /*21d0*/  R2UR UR11, R0 ;  /* 0x00000000000b72ca */ /* 0x000fe200000e0000 */
[----:B------:R-:W-:Y:S01]  /*21e0*/  IMAD.MOV.U32 R0, RZ, RZ, 0x100 ;  /* 0x00000100ff007424 */ /* 0x000fe200078e00ff */
[----:B------:R-:W-:-:S04]  /*21f0*/  UMOV UR31, 0x80004020 ;  /* 0x80004020001f7882 */ /* 0x000fc80000000000 */
[----:B------:R-:W-:Y:S01]  /*2200*/  R2UR UR12, R0 ;  /* 0x00000000000c72ca */ /* 0x000fe200000e0000 */
[----:B------:R-:W-:Y:S01]  /*2210*/  IMAD.MOV.U32 R0, RZ, RZ, 0x38 ;  /* 0x00000038ff007424 */ /* 0x000fe200078e00ff */
[----:B------:R3:W-:Y:S04]  /*2220*/  UTCHMMA tmem[UR13], gdesc[UR34], tmem[UR14], tmem[UR26], idesc[UR27], UPT ;  /* 0x00ff1a220d0079ea */ /* 0x0007e8000b80000e */
[----:B-1----:R-:W-:Y:S01]  /*2230*/  R2UR UR8, R0 ;  /* 0x00000000000872ca */ /* 0x002fe200000e0000 */
[----:B------:R-:W-:-:S05]  /*2240*/  IMAD.MOV.U32 R0, RZ, RZ, 0x100 ;  /* 0x00000100ff007424 */ /* 0x000fca00078e00ff */
[----:B------:R-:W-:Y:S01]  /*2250*/  R2UR UR10, R0 ;  /* 0x00000000000a72ca */ /* 0x000fe200000e0000 */
[----:B------:R3:W-:-:S12]  /*2260*/  UTCHMMA tmem[UR11], gdesc[UR32], tmem[UR12], tmem[UR24], idesc[UR25], UPT ;  /* 0x00ff18200b0079ea */ /* 0x0007d8000b80000c */
[----:B------:R3:W-:Y:S01]  /*2270*/  UTCHMMA tmem[UR8], gdesc[UR30], tmem[UR10], tmem[UR18], idesc[UR19], UPT ;  /* 0x00ff121e080079ea */ /* 0x0007e2000b80000a */
[----:B------:R-:W-:Y:S05]  /*2280*/  BRA.U UP5, `(.L_x_54) ;  /* 0x0000000105047547 */ /* 0x000fea000b800000 */
[----:B---3--:R-:W-:Y:S05]  /*2290*/  BPT.TRAP 0x1 ;  /* 0x000000040000795c */ /* 0x008fea0000300000 */
.L_x_54:
[----:B---3--:R-:W-:Y:S01]  /*22a0*/  UIADD3 UR10, UPT, UPT, UR4, 0x7090, URZ ;  /* 0x00007090040a7890 */ /* 0x008fe2000fffe0ff */
[----:B------:R-:W-:Y:S01]  /*22b0*/  HFMA2 R6, -RZ, RZ, 0, 5.9604644775390625e-08 ;  /* 0x00000001ff067431 */ /* 0x000fe200000001ff */
[----:B------:R-:W-:Y:S01]  /*22c0*/  UISETP.GE.AND UP0, UPT, UR9, 0x41, UPT ;  /* 0x000000410900788c */ /* 0x000fe2000bf06270 */
[----:B--2---:R-:W-:Y:S01]  /*22d0*/  MOV R5, RZ ;  /* 0x000000ff00057202 */ /* 0x004fe20000000f00 */
[----:B------:R-:W-:Y:S01]  /*22e0*/  UMOV UR19, URZ ;  /* 0x000000ff00137c82 */ /* 0x000fe20008000000 */
[----:B------:R-:W-:Y:S01]  /*22f0*/  UMOV UR8, 0x100 ;  /* 0x0000010000087882 */ /* 0x000fe20000000000 */
[----:B------:R-:W-:-:S03]  /*2300*/  UMOV UR18, 0x1 ;  /* 0x0000000100127882 */ /* 0x000fc60000000000 */
[----:B------:R1:W-:Y:S02]  /*2310*/  UTCBAR [UR10], URZ ;  /* 0x000000ff0a0073e9 */ /* 0x0003e400080000ff */
[----:B------:R-:W-:Y:S05]  /*2320*/  BRA.U !UP0, `(.L_x_55) ;  /* 0x0000000d08247547 */ /* 0x000fea000b800000 */
[----:B------:R-:W-:Y:S01]  /*2330*/  UIADD3 UR9, UPT, UPT, UR9, 0x3f, URZ ;  /* 0x0000003f09097890 */ /* 0x000fe2000fffe0ff */
[----:B------:R-:W-:Y:S01]  /*2340*/  CS2R R4, SRZ ;  /* 0x0000000000047805 */ /* 0x000fe2000001ff00 */
[----:B------:R-:W-:Y:S01]  /*2350*/  IMAD.MOV.U32 R6, RZ, RZ, 0x1 ;  /* 0x00000001ff067424 */ /* 0x000fe200078e00ff */
[----:B------:R-:W-:Y:S01]  /*2360*/  MOV R2, RZ ;  /* 0x000000ff00027202 */ /* 0x000fe20000000f00 */
[----:B------:R-:W-:Y:S01]  /*2370*/  USHF.R.S32.HI UR17, URZ, 0x1f, UR9 ;  /* 0x0000001fff117899 */ /* 0x000fe20008011409 */
[----:B------:R-:W-:Y:S01]  /*2380*/  UMOV UR34, 0x2 ;  /* 0x0000000200227882 */ /* 0x000fe20000000000 */
[----:B------:R-:W-:Y:S02]  /*2390*/  UMOV UR18, 0x1 ;  /* 0x0000000100127882 */ /* 0x000fe40000000000 */
[----:B------:R-:W-:Y:S01]  /*23a0*/  ULEA.HI UR17, UR17, UR9, URZ, 0x6 ;  /* 0x0000000911117291 */ /* 0x000fe2000f8f30ff */
[----:B------:R-:W-:Y:S01]  /*23b0*/  UMOV UR19, URZ ;  /* 0x000000ff00137c82 */ /* 0x000fe20008000000 */
[----:B------:R-:W-:-:S02]  /*23c0*/  UMOV UR24, 0x1 ;  /* 0x0000000100187882 */ /* 0x000fc40000000000 */
[----:B------:R-:W-:-:S12]  /*23d0*/  USHF.R.S32.HI UR17, URZ, 0x6, UR17 ;  /* 0x00000006ff117899 */ /* 0x000fd80008011411 */
.L_x_74:
[----:B--2---:R-:W-:Y:S05]  /*23e0*/  BRA.U !UP1, `(.L_x_56) ;  /* 0x0000000109047547 */ /* 0x004fea000b800000 */
[----:B-1----:R-:W-:Y:S05]  /*23f0*/  BPT.TRAP 0x1 ;  /* 0x000000040000795c */ /* 0x002fea0000300000 */
.L_x_56:
[----:B------:R-:W-:Y:S01]  /*2400*/  ULEA UR8, UR34, UR4, 0x3 ;  /* 0x0000000422087291 */ /* 0x000fe2000f8e18ff */
[----:B------:R-:W-:Y:S08]  /*2410*/  SHF.L.U32 R3, R2, 0x1f, RZ ;  /* 0x0000001f02037819 */ /* 0x000ff000000006ff */
[----:B------:R-:W2:Y:S02]  /*2420*/  SYNCS.PHASECHK.TRANS64.TRYWAIT P0, [UR8+0x7020], R3 ;  /* 0x00702003ff0075a7 */ /* 0x000ea40008001108 */
[----:B--2---:R-:W-:Y:S05]  /*2430*/  @!P0 BRA `(.L_x_57) ;  /* 0x0000010000508947 */ /* 0x004fea0003800000 */
.L_x_366:
[----:B------:R-:W-:Y:S01]  /*2440*/  UIADD3 UR16, UPT, UPT, UR34, 0x1, URZ ;  /* 0x0000000122107890 */ /* 0x000fe2000fffe0ff */
[----:B--2---:R-:W-:Y:S01]  /*2450*/  IMAD.MOV.U32 R0, RZ, RZ, RZ ;  /* 0x000000ffff007224 */ /* 0x004fe200078e00ff */
[----:B------:R-:W-:Y:S02]  /*2460*/  ULEA UR34, UR34, UR6, 0x8 ;  /* 0x0000000622227291 */ /* 0x000fe4000f8e40ff */
[----:B------:R-:W-:Y:S02]  /*2470*/  UISETP.NE.AND UP4, UPT, UR49, URZ, UPT ;  /* 0x000000ff3100728c */ /* 0x000fe4000bf85270 */
[----:B------:R-:W-:Y:S01]  /*2480*/  UIADD3 UR32, UPT, UPT, UR34, 0x2, URZ ;  /* 0x0000000222207890 */ /* 0x000fe2000fffe0ff */
[C---:B------:R-:W-:Y:S01]  /*2490*/  R2UR UR9, R0.reuse ;  /* 0x00000000000972ca */ /* 0x040fe200000e0000 */
[----:B------:R-:W-:Y:S01]  /*24a0*/  UISETP.NE.AND UP0, UPT, UR16, 0x3, UPT ;  /* 0x000000031000788c */ /* 0x000fe2000bf05270 */
[----:B------:R-:W-:Y:S01]  /*24b0*/  R2UR UR8, R0 ;  /* 0x00000000000872ca */ /* 0x000fe200000e0000 */
[----:B------:R-:W-:Y:S01]  /*24c0*/  UMOV UR35, 0x80004020 ;  /* 0x8000402000237882 */ /* 0x000fe20000000000 */
[----:B------:R-:W-:Y:S01]  /*24d0*/  UMOV UR26, 0x0 ;  /* 0x00000000001a7882 */ /* 0x000fe20000000000 */
[----:B-1----:R-:W-:Y:S02]  /*24e0*/  USEL UR10, URZ, 0x1, UP0 ;  /* 0x00000001ff0a7887 */ /* 0x002fe40008000000 */
[----:B------:R-:W-:Y:S01]  /*24f0*/  USEL UR16, UR16, URZ, UP0 ;  /* 0x000000ff10107287 */ /* 0x000fe20008000000 */
[----:B------:R-:W-:Y:S01]  /*2500*/  UMOV UR27, 0x8100490 ;  /* 0x08100490001b7882 */ /* 0x000fe20000000000 */
[----:B------:R-:W-:Y:S01]  /*2510*/  UMOV UR33, 0x80004020 ;  /* 0x8000402000217882 */ /* 0x000fe20000000000 */
[----:B------:R-:W-:Y:S01]  /*2520*/  UMOV UR14, UR22 ;  /* 0x00000016000e7c82 */ /* 0x000fe20008000000 */
[----:B------:R-:W-:Y:S02]  /*2530*/  UMOV UR15, 0x80004020 ;  /* 0x80004020000f7882 */ /* 0x000fe40000000000 */
[----:B------:R1:W-:Y:S01]  /*2540*/  UTCHMMA gdesc[UR20], gdesc[UR34], tmem[UR9], tmem[UR26], idesc[UR27], !UPT ;  /* 0x00ff1a22140075ea */ /* 0x0003e2000f800009 */
[----:B------:R-:W-:Y:S01]  /*2550*/  UMOV UR12, 0x0 ;  /* 0x00000000000c7882 */ /* 0x000fe20000000000 */
[----:B------:R-:W-:Y:S01]  /*2560*/  LOP3.LUT R2, R2, UR10, RZ, 0x3c, !PT ;  /* 0x0000000a02027c12 */ /* 0x000fe2000f8e3cff */
[----:B------:R-:W-:Y:S02]  /*2570*/  UMOV UR13, 0x8100490 ;  /* 0x08100490000d7882 */ /* 0x000fe40000000000 */
[----:B------:R1:W-:Y:S01]  /*2580*/  UTCHMMA gdesc[UR14], gdesc[UR32], tmem[UR8], tmem[UR12], idesc[UR13], UPT ;  /* 0x00ff0c200e0075ea */ /* 0x0003e2000b800008 */
[----:B------:R-:W-:Y:S05]  /*2590*/  BRA.U UP4, `(.L_x_58) ;  /* 0x0000000104047547 */ /* 0x000fea000b800000 */
[----:B-1----:R-:W-:Y:S05]  /*25a0*/  BPT.TRAP 0x1 ;  /* 0x000000040000795c */ /* 0x002fea0000300000 */
.L_x_58:
[----:B------:R-:W-:Y:S01]  /*25b0*/  LOP3.LUT R4, R4, 0x1, RZ, 0x3c, !PT ;  /* 0x0000000104047812 */ /* 0x000fe200078e3cff */
[----:B-1----:R-:W-:Y:S09]  /*25c0*/  UIADD3 UR8, UPT, UPT, UR4, 0x7050, URZ ;  /* 0x0000705004087890 */ /* 0x002ff2000fffe0ff */
[----:B------:R1:W-:Y:S01]  /*25d0*/  UTCBAR [UR8], URZ ;  /* 0x000000ff080073e9 */ /* 0x0003e200080000ff */
[----:B------:R-:W-:Y:S05]  /*25e0*/  BRA.U UP5, `(.L_x_59) ;  /* 0x0000000105047547 */ /* 0x000fea000b800000 */
[----:B-1----:R-:W-:Y:S05]  /*25f0*/  BPT.TRAP 0x1 ;  /* 0x000000040000795c */ /* 0x002fea0000300000 */
.L_x_59:
[----:B------:R-:W-:Y:S01]  /*2600*/  SHF.L.U32 R3, R6, 0x1f, RZ ;  /* 0x0000001f06037819 */ /* 0x000fe200000006ff */
[----:B------:R-:W-:Y:S03]  /*2610*/  UISETP.NE.AND UP3, UPT, UR48, URZ, UPT ;  /* 0x000000ff3000728c */ /* 0x000fe6000bf65270 */
[----:B------:R-:W2:Y:S02]  /*2620*/  SYNCS.PHASECHK.TRANS64.TRYWAIT P0, [UR4+0x70a8], R3 ;  /* 0x0070a803ff0075a7 */ /* 0x000ea40008001104 */
[----:B--2---:R-:W-:Y:S06]  /*2630*/  @!P0 BRA `(.L_x_60) ;  /* 0x000000fc00e88947 */ /* 0x004fec0003800000 */
.L_x_368:
[----:B------:R-:W-:Y:S05]  /*2640*/  BRA.U UP3, `(.L_x_61) ;  /* 0x0000000103047547 */ /* 0x000fea000b800000 */
[----:B-1----:R-:W-:Y:S05]  /*2650*/  BPT.TRAP 0x1 ;  /* 0x000000040000795c */ /* 0x002fea0000300000 */
.L_x_61:
[----:B--2---:R-:W-:Y:S04]  /*2660*/  SHF.L.U32 R3, R5, 0x1f, RZ ;  /* 0x0000001f05037819 */ /* 0x004fe800000006ff */
[----:B------:R-:W2:Y:S02]  /*2670*/  SYNCS.PHASECHK.TRANS64.TRYWAIT P0, [UR4+0x7068], R3 ;  /* 0x00706803ff0075a7 */ /* 0x000ea40008001104 */
[----:B--2---:R-:W-:Y:S05]  /*2680*/  @!P0 BRA `(.L_x_62) ;  /* 0x000000fc00ec8947 */ /* 0x004fea0003800000 */
.L_x_370:
[----:B------:R-:W-:Y:S01]  /*2690*/  ULEA UR30, UR24, UR5, 0x8 ;  /* 0x00000005181e7291 */ /* 0x000fe2000f8e40ff */
[----:B--2---:R-:W-:Y:S01]  /*26a0*/  IMAD.MOV.U32 R0, RZ, RZ, 0xa0 ;  /* 0x000000a0ff007424 */ /* 0x004fe200078e00ff */
[----:B------:R-:W-:Y:S02]  /*26b0*/  UISETP.NE.U32.AND UP0, UPT, UR19, URZ, UPT ;  /* 0x000000ff1300728c */ /* 0x000fe4000bf05070 */
[----:B------:R-:W-:Y:S02]  /*26c0*/  UIADD3 UR28, UPT, UPT, UR30, 0x40, URZ ;  /* 0x000000401e1c7890 */ /* 0x000fe4000fffe0ff */
[----:B------:R-:W-:Y:S01]  /*26d0*/  UIADD3 UR26, UPT, UPT, UR30, 0x80, URZ ;  /* 0x000000801e1a7890 */ /* 0x000fe2000fffe0ff */
[----:B------:R-:W-:Y:S01]  /*26e0*/  R2UR UR14, R0 ;  /* 0x00000000000e72ca */ /* 0x000fe200000e0000 */
[----:B------:R-:W-:Y:S01]  /*26f0*/  UIADD3 UR24, UPT, UPT, UR30, 0xc0, URZ ;  /* 0x000000c01e187890 */ /* 0x000fe2000fffe0ff */
        /* <DEDUP_REMOVED lines=19> */
[----:B------:R2:W-:Y:S04]  /*2830*/  UTCHMMA tmem[UR14], gdesc[UR30], tmem[UR15], tmem[UR42], idesc[UR43], UP0 ;  /* 0x00ff2a1e0e0079ea */ /* 0x0005e8000800000f */
[----:B------:R-:W-:Y:S01]  /*2840*/  R2UR UR10, R0 ;  /* 0x00000000000a72ca */ /* 0x000fe200000e0000 */
[----:B------:R-:W-:Y:S05]  /*2850*/  IMAD.MOV.U32 R0, RZ, RZ, 0x180 ;  /* 0x00000180ff007424 */ /* 0x000fea00078e00ff */
[----:B------:R-:W-:Y:S01]  /*2860*/  R2UR UR11, R0 ;  /* 0x00000000000b72ca */ /* 0x000fe200000e0000 */
[----:B------:R-:W-:Y:S01]  /*2870*/  IMAD.MOV.U32 R0, RZ, RZ, 0xb8 ;  /* 0x000000b8ff007424 */ /* 0x000fe200078e00ff */
[----:B------:R2:W-:Y:S04]  /*2880*/  UTCHMMA tmem[UR12], gdesc[UR28], tmem[UR13], tmem[UR40], idesc[UR41], UPT ;  /* 0x00ff281c0c0079ea */ /* 0x0005e8000b80000d */
[----:B-1----:R-:W-:Y:S01]  /*2890*/  R2UR UR8, R0 ;  /* 0x00000000000872ca */ /* 0x002fe200000e0000 */
[----:B------:R-:W-:Y:S05]  /*28a0*/  IMAD.MOV.U32 R0, RZ, RZ, 0x180 ;  /* 0x00000180ff007424 */ /* 0x000fea00078e00ff */
[----:B------:R-:W-:Y:S01]  /*28b0*/  R2UR UR9, R0 ;  /* 0x00000000000972ca */ /* 0x000fe200000e0000 */
[----:B------:R2:W-:Y:S11]  /*28c0*/  UTCHMMA tmem[UR10], gdesc[UR26], tmem[UR11], tmem[UR38], idesc[UR39], UPT ;  /* 0x00ff261a0a0079ea */ /* 0x0005f6000b80000b */
[----:B------:R-:W-:Y:S01]  /*28d0*/  @!UPT UIADD3 URZ, UPT, UPT, URZ, URZ, URZ ;  /* 0x000000fffffff290 */ /* 0x000fe2000fffe0ff */
[----:B------:R2:W-:Y:S01]  /*28e0*/  UTCHMMA tmem[UR8], gdesc[UR24], tmem[UR9], tmem[UR36], idesc[UR37], UPT ;  /* 0x00ff2418080079ea */ /* 0x0005e2000b800009 */
[----:B------:R-:W-:Y:S05]  /*28f0*/  BRA.U UP5, `(.L_x_63) ;  /* 0x0000000105047547 */ /* 0x000fea000b800000 */
[----:B--2---:R-:W-:Y:S05]  /*2900*/  BPT.TRAP 0x1 ;  /* 0x000000040000795c */ /* 0x004fea0000300000 */
.L_x_63:
[----:B------:R-:W-:Y:S01]  /*2910*/  LOP3.LUT R6, R6, 0x1, RZ, 0x3c, !PT ;  /* 0x0000000106067812 */ /* 0x000fe200078e3cff */
[----:B--2---:R-:W-:Y:S09]  /*2920*/  UIADD3 UR8, UPT, UPT, UR4, 0x7098, URZ ;  /* 0x0000709804087890 */ /* 0x004ff2000fffe0ff */
[----:B------:R1:W-:Y:S01]  /*2930*/  UTCBAR [UR8], URZ ;  /* 0x000000ff080073e9 */ /* 0x0003e200080000ff */
[----:B------:R-:W-:Y:S05]  /*2940*/  BRA.U !UP1, `(.L_x_64) ;  /* 0x0000000109047547 */ /* 0x000fea000b800000 */
[----:B-1----:R-:W-:Y:S05]  /*2950*/  BPT.TRAP 0x1 ;  /* 0x000000040000795c */ /* 0x002fea0000300000 */
.L_x_64:
[----:B------:R-:W-:Y:S01]  /*2960*/  ULEA UR10, UR18, UR4, 0x3 ;  /* 0x00000004120a7291 */ /* 0x000fe2000f8e18ff */
[----:B------:R-:W-:Y:S01]  /*2970*/  IMAD.MOV.U32 R0, RZ, RZ, 0x80 ;  /* 0x00000080ff007424 */ /* 0x000fe200078e00ff */
[----:B------:R-:W-:Y:S02]  /*2980*/  UIADD3 UR14, UPT, UPT, UR20, 0x200, URZ ;  /* 0x00000200140e7890 */ /* 0x000fe4000fffe0ff */
[----:B------:R-:W-:Y:S02]  /*2990*/  UIADD3 UR10, UPT, UPT, UR10, 0x7038, URZ ;  /* 0x000070380a0a7890 */ /* 0x000fe4000fffe0ff */
[----:B------:R-:W-:Y:S01]  /*29a0*/  UIADD3 UR12, UPT, UPT, UR20, 0x202, URZ ;  /* 0x00000202140c7890 */ /* 0x000fe2000fffe0ff */
[C---:B------:R-:W-:Y:S01]  /*29b0*/  R2UR UR9, R0.reuse ;  /* 0x00000000000972ca */ /* 0x040fe200000e0000 */
[----:B------:R-:W-:Y:S01]  /*29c0*/  UIADD3 UR18, UPT, UPT, UR18, 0x1, URZ ;  /* 0x0000000112127890 */ /* 0x000fe2000fffe0ff */
[----:B-1----:R-:W-:Y:S01]  /*29d0*/  R2UR UR8, R0 ;  /* 0x00000000000872ca */ /* 0x002fe200000e0000 */
[----:B------:R-:W-:Y:S01]  /*29e0*/  UMOV UR35, 0x80004020 ;  /* 0x8000402000237882 */ /* 0x000fe20000000000 */
[----:B------:R-:W-:Y:S01]  /*29f0*/  UMOV UR15, 0x80004020 ;  /* 0x80004020000f7882 */ /* 0x000fe20000000000 */
[----:B------:R-:W-:Y:S01]  /*2a00*/  UISETP.NE.AND UP0, UPT, UR18, 0x3, UPT ;  /* 0x000000031200788c */ /* 0x000fe2000bf05270 */
[----:B------:R1:W-:Y:S01]  /*2a10*/  UTCBAR [UR10], URZ ;  /* 0x000000ff0a0073e9 */ /* 0x0003e200080000ff */
[----:B------:R-:W-:Y:S01]  /*2a20*/  UMOV UR24, 0x0 ;  /* 0x0000000000187882 */ /* 0x000fe20000000000 */
[----:B------:R-:W-:Y:S01]  /*2a30*/  UMOV UR25, 0x8100490 ;  /* 0x0810049000197882 */ /* 0x000fe20000000000 */
[----:B------:R-:W-:Y:S01]  /*2a40*/  USEL UR18, UR18, URZ, UP0 ;  /* 0x000000ff12127287 */ /* 0x000fe20008000000 */
[----:B------:R-:W-:Y:S01]  /*2a50*/  UMOV UR33, 0x80004020 ;  /* 0x8000402000217882 */ /* 0x000fe20000000000 */
[----:B------:R-:W-:Y:S02]  /*2a60*/  UMOV UR13, 0x80004020 ;  /* 0x80004020000d7882 */ /* 0x000fe40000000000 */
[----:B------:R1:W-:Y:S01]  /*2a70*/  UTCHMMA gdesc[UR14], gdesc[UR34], tmem[UR9], tmem[UR24], idesc[UR25], !UPT ;  /* 0x00ff18220e0075ea */ /* 0x0003e2000f800009 */
[----:B------:R-:W-:Y:S01]  /*2a80*/  UMOV UR26, 0x0 ;  /* 0x00000000001a7882 */ /* 0x000fe20000000000 */
[----:B------:R-:W-:Y:S02]  /*2a90*/  UMOV UR27, 0x8100490 ;  /* 0x08100490001b7882 */ /* 0x000fe40000000000 */
[----:B------:R1:W-:Y:S01]  /*2aa0*/  UTCHMMA gdesc[UR12], gdesc[UR32], tmem[UR8], tmem[UR26], idesc[UR27], UPT ;  /* 0x00ff1a200c0075ea */ /* 0x0003e2000b800008 */
[----:B------:R-:W-:Y:S05]  /*2ab0*/  BRA.U UP3, `(.L_x_65) ;  /* 0x0000000103047547 */ /* 0x000fea000b800000 */
[----:B-1----:R-:W-:Y:S05]  /*2ac0*/  BPT.TRAP 0x1 ;  /* 0x000000040000795c */ /* 0x002fea0000300000 */
.L_x_65:
[----:B-1----:R-:W-:Y:S09]  /*2ad0*/  UIADD3 UR8, UPT, UPT, UR4, 0x7060, URZ ;  /* 0x0000706004087890 */ /* 0x002ff2000fffe0ff */
[----:B------:R1:W-:Y:S01]  /*2ae0*/  UTCBAR [UR8], URZ ;  /* 0x000000ff080073e9 */ /* 0x0003e200080000ff */
[----:B------:R-:W-:Y:S05]  /*2af0*/  BRA.U !UP1, `(.L_x_66) ;  /* 0x0000000109047547 */ /* 0x000fea000b800000 */
[----:B-1----:R-:W-:Y:S05]  /*2b00*/  BPT.TRAP 0x1 ;  /* 0x000000040000795c */ /* 0x002fea0000300000 */
.L_x_66:
[----:B-1----:R-:W-:Y:S02]  /*2b10*/  ULEA UR8, UR18, UR4, 0x3 ;  /* 0x0000000412087291 */ /* 0x002fe4000f8e18ff */
[----:B------:R-:W-:Y:S02]  /*2b20*/  UIADD3 UR18, UPT, UPT, UR18, 0x1, URZ ;  /* 0x0000000112127890 */ /* 0x000fe4000fffe0ff */
[----:B------:R-:W-:Y:S02]  /*2b30*/  UIADD3 UR9, UPT, UPT, UR8, 0x7038, URZ ;  /* 0x0000703808097890 */ /* 0x000fe4000fffe0ff */
[----:B------:R-:W-:Y:S04]  /*2b40*/  UISETP.NE.AND UP0, UPT, UR18, 0x3, UPT ;  /* 0x000000031200788c */ /* 0x000fe8000bf05270 */
[----:B------:R-:W-:Y:S03]  /*2b50*/  USEL UR18, UR18, URZ, UP0 ;  /* 0x000000ff12127287 */ /* 0x000fe60008000000 */
[----:B------:R1:W-:Y:S01]  /*2b60*/  UTCBAR [UR9], URZ ;  /* 0x000000ff090073e9 */ /* 0x0003e200080000ff */
[----:B------:R-:W-:Y:S08]  /*2b70*/  BRA.U !UP1, `(.L_x_67) ;  /* 0x0000000109047547 */ /* 0x000ff0000b800000 */
[----:B-1----:R-:W-:Y:S05]  /*2b80*/  BPT.TRAP 0x1 ;  /* 0x000000040000795c */ /* 0x002fea0000300000 */
.L_x_67:
[----:B------:R-:W-:Y:S01]  /*2b90*/  ULEA UR8, UR16, UR4, 0x3 ;  /* 0x0000000410087291 */ /* 0x000fe2000f8e18ff */
[----:B------:R-:W-:Y:S08]  /*2ba0*/  SHF.L.U32 R3, R2, 0x1f, RZ ;  /* 0x0000001f02037819 */ /* 0x000ff000000006ff */
[----:B------:R-:W2:Y:S02]  /*2bb0*/  SYNCS.PHASECHK.TRANS64.TRYWAIT P0, [UR8+0x7020], R3 ;  /* 0x00702003ff0075a7 */ /* 0x000ea40008001108 */
[----:B--2---:R-:W-:Y:S05]  /*2bc0*/  @!P0 BRA `(.L_x_68) ;  /* 0x000000f800b48947 */ /* 0x004fea0003800000 */
.L_x_372:
[----:B------:R-:W-:Y:S05]  /*2bd0*/  BRA.U UP5, `(.L_x_69) ;  /* 0x0000000105047547 */ /* 0x000fea000b800000 */
[----:B-1----:R-:W-:Y:S05]  /*2be0*/  BPT.TRAP 0x1 ;  /* 0x000000040000795c */ /* 0x002fea0000300000 */
.L_x_69:
[----:B--2---:R-:W-:Y:S04]  /*2bf0*/  SHF.L.U32 R3, R6, 0x1f, RZ ;  /* 0x0000001f06037819 */ /* 0x004fe800000006ff */
[----:B------:R-:W2:Y:S02]  /*2c00*/  SYNCS.PHASECHK.TRANS64.TRYWAIT P0, [UR4+0x70a0], R3 ;  /* 0x0070a003ff0075a7 */ /* 0x000ea40008001104 */
[----:B--2---:R-:W-:Y:S05]  /*2c10*/  @!P0 BRA `(.L_x_70) ;  /* 0x000000f800b88947 */ /* 0x004fea0003800000 */
.L_x_374:
[----:B------:R-:W-:Y:S05]  /*2c20*/  BRA.U UP4, `(.L_x_71) ;  /* 0x0000000104047547 */ /* 0x000fea000b800000 */
[----:B-1----:R-:W-:Y:S05]  /*2c30*/  BPT.TRAP 0x1 ;  /* 0x000000040000795c */ /* 0x002fea0000300000 */
.L_x_71:
[----:B--2---:R-:W-:Y:S04]  /*2c40*/  SHF.L.U32 R3, R4, 0x1f, RZ ;  /* 0x0000001f04037819 */ /* 0x004fe800000006ff */
[----:B------:R-:W2:Y:S02]  /*2c50*/  SYNCS.PHASECHK.TRANS64.TRYWAIT P0, [UR4+0x7058], R3 ;  /* 0x00705803ff0075a7 */ /* 0x000ea40008001104 */
[----:B--2---:R-:W-:Y:S05]  /*2c60*/  @!P0 BRA `(.L_x_72) ;  /* 0x000000f800bc8947 */ /* 0x004fea0003800000 */
.L_x_376:
[----:B------:R-:W-:Y:S01]  /*2c70*/  USHF.L.U32 UR8, UR16, 0x8, URZ ;  /* 0x0000000810087899 */ /* 0x000fe200080006ff */
[----:B--2---:R-:W-:Y:S01]  /*2c80*/  IMAD.MOV.U32 R0, RZ, RZ, 0x20 ;  /* 0x00000020ff007424 */ /* 0x004fe200078e00ff */
[----:B------:R-:W-:Y:S01]  /*2c90*/  UMOV UR39, 0x80004020 ;  /* 0x8000402000277882 */ /* 0x000fe20000000000 */
[----:B------:R-:W-:Y:S01]  /*2ca0*/  UMOV UR30, 0x0 ;  /* 0x00000000001e7882 */ /* 0x000fe20000000000 */
[----:B------:R-:W-:Y:S02]  /*2cb0*/  UIADD3 UR38, UPT, UPT, UR5, UR8, URZ ;  /* 0x0000000805267290 */ /* 0x000fe4000fffe0ff */
[----:B------:R-:W-:Y:S01]  /*2cc0*/  R2UR UR15, R0 ;  /* 0x00000000000f72ca */ /* 0x000fe200000e0000 */
[----:B------:R-:W-:Y:S01]  /*2cd0*/  IMAD.MOV.U32 R0, RZ, RZ, 0x100 ;  /* 0x00000100ff007424 */ /* 0x000fe200078e00ff */
[----:B------:R-:W-:Y:S02]  /*2ce0*/  UIADD3 UR36, UPT, UPT, UR38, 0x40, URZ ;  /* 0x0000004026247890 */ /* 0x000fe4000fffe0ff */
[----:B------:R-:W-:Y:S02]  /*2cf0*/  UIADD3 UR34, UPT, UPT, UR38, 0x80, URZ ;  /* 0x0000008026227890 */ /* 0x000fe4000fffe0ff */
        /* <DEDUP_REMOVED lines=15> */
[----:B------:R2:W-:Y:S01]  /*2df0*/  UTCHMMA tmem[UR15], gdesc[UR38], tmem[UR19], tmem[UR30], idesc[UR31], UPT ;  /* 0x00ff1e260f0079ea */ /* 0x0005e2000b800013 */
[----:B------:R-:W-:Y:S01]  /*2e00*/  UMOV UR24, 0x0 ;  /* 0x0000000000187882 */ /* 0x000fe20000000000 */
[----:B------:R-:W-:Y:S02]  /*2e10*/  UMOV UR25, 0x8090490 ;  /* 0x0809049000197882 */ /* 0x000fe40000000000 */
        /* <DEDUP_REMOVED lines=13> */
.L_x_73:
[----:B--2---:R-:W-:Y:S01]  /*2ef0*/  UIADD3 UR10, UPT, UPT, UR4, 0x7090, URZ ;  /* 0x00007090040a7890 */ /* 0x004fe2000fffe0ff */
[----:B------:R-:W-:Y:S01]  /*2f00*/  LOP3.LUT R5, R5, 0x1, RZ, 0x3c, !PT ;  /* 0x0000000105057812 */ /* 0x000fe200078e3cff */
[----:B------:R-:W-:Y:S02]  /*2f10*/  UIADD3 UR34, UPT, UPT, UR16, 0x1, URZ ;  /* 0x0000000110227890 */ /* 0x000fe4000fffe0ff */
[----:B------:R-:W-:Y:S02]  /*2f20*/  UISETP.GT.AND UP0, UPT, UR17, 0x2, UPT ;  /* 0x000000021100788c */ /* 0x000fe4000bf04270 */
[----:B------:R-:W-:Y:S02]  /*2f30*/  UISETP.NE.AND UP2, UPT, UR34, 0x3, UPT ;  /* 0x000000032200788c */ /* 0x000fe4000bf45270 */
[----:B------:R-:W-:Y:S01]  /*2f40*/  UIADD3 UR17, UPT, UPT, UR17, -0x1, URZ ;  /* 0xffffffff11117890 */ /* 0x000fe2000fffe0ff */
[----:B------:R2:W-:Y:S01]  /*2f50*/  UTCBAR [UR10], URZ ;  /* 0x000000ff0a0073e9 */ /* 0x0005e200080000ff */
[----:B------:R-:W-:Y:S02]  /*2f60*/  USEL UR9, URZ, 0x1, UP2 ;  /* 0x00000001ff097887 */ /* 0x000fe40009000000 */
[----:B------:R-:W-:Y:S01]  /*2f70*/  USEL UR34, UR34, URZ, UP2 ;  /* 0x000000ff22227287 */ /* 0x000fe20009000000 */
[----:B------:R-:W-:Y:S01]  /*2f80*/  UMOV UR19, 0x1 ;  /* 0x0000000100137882 */ /* 0x000fe20000000000 */
[----:B------:R-:W-:Y:S02]  /*2f90*/  UMOV UR24, UR16 ;  /* 0x0000001000187c82 */ /* 0x000fe40008000000 */
[----:B------:R-:W-:Y:S01]  /*2fa0*/  LOP3.LUT R2, R2, UR9, RZ, 0x3c, !PT ;  /* 0x0000000902027c12 */ /* 0x000fe2000f8e3cff */
[----:B------:R-:W-:Y:S05]  /*2fb0*/  BRA.U UP0, `(.L_x_74) ;  /* 0xfffffff500087547 */ /* 0x000fea000b83ffff */
.L_x_55:
[----:B------:R-:W-:Y:S04]  /*2fc0*/  BSSY.RECONVERGENT B0, `(.L_x_75) ;  /* 0x0000003000007945 */ /* 0x000fe80003800200 */
[----:B------:R-:W-:Y:S05]  /*2fd0*/  @!P4 BRA `(.L_x_76) ;  /* 0x000000000004c947 */ /* 0x000fea0003800000 */
[----:B-12---:R-:W-:Y:S05]  /*2fe0*/  BPT.TRAP 0x1 ;  /* 0x000000040000795c */ /* 0x006fea0000300000 */
.L_x_76:
[----:B-12---:R-:W-:Y:S05]  /*2ff0*/  BSYNC.RECONVERGENT B0 ;  /* 0x0000000000007941 */ /* 0x006fea0003800200 */
.L_x_75:
[----:B------:R-:W-:Y:S01]  /*3000*/  UIADD3 UR6, UPT, UPT, UR4, 0x7010, URZ ;  /* 0x0000701004067890 */ /* 0x000fe2000fffe0ff */
[----:B------:R-:W-:Y:S08]  /*3010*/  BSSY.RECONVERGENT B0, `(.L_x_77) ;  /* 0x0000004000007945 */ /* 0x000ff00003800200 */
[----:B------:R1:W-:Y:S01]  /*3020*/  UTCBAR [UR6], URZ ;  /* 0x000000ff060073e9 */ /* 0x0003e200080000ff */
[----:B------:R-:W-:Y:S05]  /*3030*/  @!P4 BRA `(.L_x_78) ;  /* 0x000000000004c947 */ /* 0x000fea0003800000 */
[----:B-1----:R-:W-:Y:S05]  /*3040*/  BPT.TRAP 0x1 ;  /* 0x000000040000795c */ /* 0x002fea0000300000 */
.L_x_78:
[----:B-1----:R-:W-:Y:S05]  /*3050*/  BSYNC.RECONVERGENT B0 ;  /* 0x0000000000007941 */ /* 0x002fea0003800200 */
.L_x_77:
[----:B------:R-:W-:-:S09]  /*3060*/  UIADD3 UR6, UPT, UPT, UR4, 0x7018, URZ ;  /* 0x0000701804067890 */ /* 0x000fd2000fffe0ff */
[----:B------:R1:W-:Y:S01]  /*3070*/  UTCBAR [UR6], URZ ;  /* 0x000000ff060073e9 */ /* 0x0003e200080000ff */
[----:B------:R-:W-:Y:S05]  /*3080*/  BRA.U UP5, `(.L_x_79) ;  /* 0x0000000105047547 */ /* 0x000fea000b800000 */
[----:B-1----:R-:W-:Y:S05]  /*3090*/  BPT.TRAP 0x1 ;  /* 0x000000040000795c */ /* 0x002fea0000300000 */
.L_x_79:
[----:B------:R-:W-:-:S04]  /*30a0*/  SHF.L.U32 R3, R6, 0x1f, RZ ;  /* 0x0000001f06037819 */ /* 0x000fc800000006ff */
[----:B------:R-:W2:Y:S02]  /*30b0*/  SYNCS.PHASECHK.TRANS64.TRYWAIT P0, [UR4+0x70a8], R3 ;  /* 0x0070a803ff0075a7 */ /* 0x000ea40008001104 */
[----:B--2---:R-:W-:Y:S05]  /*30c0*/  @!P0 BRA `(.L_x_80) ;  /* 0x000000f400bc8947 */ /* 0x004fea0003800000 */
.L_x_378:
[----:B------:R-:W-:Y:S05]  /*30d0*/  BRA.U UP3, `(.L_x_81) ;  /* 0x0000000103047547 */ /* 0x000fea000b800000 */
[----:B-1----:R-:W-:Y:S05]  /*30e0*/  BPT.TRAP 0x1 ;  /* 0x000000040000795c */ /* 0x002fea0000300000 */
.L_x_81:
[----:B------:R-:W-:-:S04]  /*30f0*/  SHF.L.U32 R5, R5, 0x1f, RZ ;  /* 0x0000001f05057819 */ /* 0x000fc800000006ff */
[----:B------:R-:W3:Y:S02]  /*3100*/  SYNCS.PHASECHK.TRANS64.TRYWAIT P0, [UR4+0x7068], R5 ;  /* 0x00706805ff0075a7 */ /* 0x000ee40008001104 */
[----:B---3--:R-:W-:Y:S05]  /*3110*/  @!P0 BRA `(.L_x_82) ;  /* 0x000000f400c08947 */ /* 0x008fea0003800000 */
.L_x_380:
[----:B--2---:R-:W-:Y:S01]  /*3120*/  IMAD.MOV.U32 R0, RZ, RZ, 0xa0 ;  /* 0x000000a0ff007424 */ /* 0x004fe200078e00ff */
[----:B------:R-:W-:Y:S02]  /*3130*/  UIADD3 UR16, UPT, UPT, UR5, UR8, URZ ;  /* 0x0000000805107290 */ /* 0x000fe4000fffe0ff */
[----:B------:R-:W-:Y:S02]  /*3140*/  UISETP.NE.U32.AND UP0, UPT, UR19, URZ, UPT ;  /* 0x000000ff1300728c */ /* 0x000fe4000bf05070 */
[----:B------:R-:W-:Y:S01]  /*3150*/  R2UR UR13, R0 ;  /* 0x00000000000d72ca */ /* 0x000fe200000e0000 */
[----:B------:R-:W-:Y:S01]  /*3160*/  IMAD.MOV.U32 R0, RZ, RZ, 0x180 ;  /* 0x00000180ff007424 */ /* 0x000fe200078e00ff */
[----:B------:R-:W-:Y:S02]  /*3170*/  UIADD3 UR32, UPT, UPT, UR16, 0x40, URZ ;  /* 0x0000004010207890 */ /* 0x000fe4000fffe0ff */
[----:B------:R-:W-:Y:S02]  /*3180*/  UIADD3 UR30, UPT, UPT, UR16, 0x80, URZ ;  /* 0x00000080101e7890 */ /* 0x000fe4000fffe0ff */
[----:B------:R-:W-:Y:S01]  /*3190*/  R2UR UR14, R0 ;  /* 0x00000000000e72ca */ /* 0x000fe200000e0000 */
[----:B------:R-:W-:Y:S01]  /*31a0*/  IMAD.MOV.U32 R0, RZ, RZ, 0xa8 ;  /* 0x000000a8ff007424 */ /* 0x000fe200078e00ff */
[----:B------:R-:W-:Y:S01]  /*31b0*/  UIADD3 UR28, UPT, UPT, UR16, 0xc0, URZ ;  /* 0x000000c0101c7890 */ /* 0x000fe2000fffe0ff */
[----:B------:R-:W-:Y:S01]  /*31c0*/  UMOV UR26, 0x0 ;  /* 0x00000000001a7882 */ /* 0x000fe20000000000 */
[----:B------:R-:W-:-:S02]  /*31d0*/  UMOV UR27, 0x8090490 ;  /* 0x08090490001b7882 */ /* 0x000fc40000000000 */
        /* <DEDUP_REMOVED lines=11> */
[----:B------:R2:W-:Y:S01]  /*3290*/  UTCHMMA tmem[UR13], gdesc[UR16], tmem[UR14], tmem[UR26], idesc[UR27], UP0 ;  /* 0x00ff1a100d0079ea */ /* 0x0005e2000800000e */
[----:B------:R-:W-:Y:S01]  /*32a0*/  R2UR UR9, R0 ;  /* 0x00000000000972ca */ /* 0x000fe200000e0000 */
[----:B------:R-:W-:Y:S01]  /*32b0*/  IMAD.MOV.U32 R0, RZ, RZ, 0x180 ;  /* 0x00000180ff007424 */ /* 0x000fe200078e00ff */
[----:B------:R-:W-:Y:S01]  /*32c0*/  UMOV UR20, 0x0 ;  /* 0x0000000000147882 */ /* 0x000fe20000000000 */
[----:B------:R-:W-:Y:S01]  /*32d0*/  UMOV UR21, 0x8090490 ;  /* 0x0809049000157882 */ /* 0x000fe20000000000 */
[----:B------:R-:W-:-:S02]  /*32e0*/  UMOV UR29, 0x80004020 ;  /* 0x80004020001d7882 */ /* 0x000fc40000000000 */
        /* <DEDUP_REMOVED lines=9> */
[----:B--2---:R-:W-:Y:S05]  /*3380*/  BPT.TRAP 0x1 ;  /* 0x000000040000795c */ /* 0x004fea0000300000 */
.L_x_83:
[----:B------:R-:W-:-:S09]  /*3390*/  UIADD3 UR5, UPT, UPT, UR4, 0x7098, URZ ;  /* 0x0000709804057890 */ /* 0x000fd2000fffe0ff */
[----:B------:R1:W-:Y:S01]  /*33a0*/  UTCBAR [UR5], URZ ;  /* 0x000000ff050073e9 */ /* 0x0003e200080000ff */
[----:B------:R-:W-:Y:S05]  /*33b0*/  BRA.U !UP1, `(.L_x_84) ;  /* 0x0000000109047547 */ /* 0x000fea000b800000 */
[----:B-12---:R-:W-:Y:S05]  /*33c0*/  BPT.TRAP 0x1 ;  /* 0x000000040000795c */ /* 0x006fea0000300000 */
.L_x_84:
[----:B-1----:R-:W-:-:S04]  /*33d0*/  ULEA UR5, UR18, UR4, 0x3 ;  /* 0x0000000412057291 */ /* 0x002fc8000f8e18ff */
[----:B------:R-:W-:-:S09]  /*33e0*/  UIADD3 UR5, UPT, UPT, UR5, 0x7038, URZ ;  /* 0x0000703805057890 */ /* 0x000fd2000fffe0ff */
[----:B------:R1:W-:Y:S01]  /*33f0*/  UTCBAR [UR5], URZ ;  /* 0x000000ff050073e9 */ /* 0x0003e200080000ff */
[----:B------:R-:W-:Y:S05]  /*3400*/  BRA.U UP4, `(.L_x_85) ;  /* 0x0000000104047547 */ /* 0x000fea000b800000 */
[----:B-12---:R-:W-:Y:S05]  /*3410*/  BPT.TRAP 0x1 ;  /* 0x000000040000795c */ /* 0x006fea0000300000 */
.L_x_85:
[----:B-1----:R-:W-:-:S09]  /*3420*/  UIADD3 UR5, UPT, UPT, UR4, 0x7050, URZ ;  /* 0x0000705004057890 */ /* 0x002fd2000fffe0ff */
[----:B------:R1:W-:Y:S01]  /*3430*/  UTCBAR [UR5], URZ ;  /* 0x000000ff050073e9 */ /* 0x0003e200080000ff */
[----:B------:R-:W-:Y:S05]  /*3440*/  BRA.U UP3, `(.L_x_86) ;  /* 0x0000000103047547 */ /* 0x000fea000b800000 */
[----:B-12---:R-:W-:Y:S05]  /*3450*/  BPT.TRAP 0x1 ;  /* 0x000000040000795c */ /* 0x006fea0000300000 */
.L_x_86:
[----:B------:R-:W-:-:S13]  /*3460*/  ELECT P0, URZ, PT ;  /* 0x0000000000ff782f */ /* 0x000fda0003800000 */
[----:B-12---:R-:W-:Y:S05]  /*3470*/  @!P0 EXIT ;  /* 0x000000000000894d */ /* 0x006fea0003800000 */
[----:B------:R-:W-:-:S09]  /*3480*/  UIADD3 UR4, UPT, UPT, UR4, 0x7060, URZ ;  /* 0x0000706004047890 */ /* 0x000fd2000fffe0ff */
[----:B------:R1:W-:Y:S01]  /*3490*/  UTCBAR [UR4], URZ ;  /* 0x000000ff040073e9 */ /* 0x0003e200080000ff */
[----:B------:R-:W-:Y:S01]  /*34a0*/  NOP ;  /* 0x0000000000007918 */ /* 0x000fe20000000000 */
[----:B-1----:R-:W-:Y:S05]  /*34b0*/  EXIT ;  /* 0x000000000000794d */ /* 0x002fea0003800000 */
.L_x_28:
[----:B------:R-:W-:-:S08]  /*34c0*/  NOP ;  /* 0x0000000000007918 */ /* 0x000fd00000000000 */
[----:B------:R-:W1:-:S00]  /*34d0*/  USETMAXREG.DEALLOC.CTAPOOL 0x60 ;  /* 0x00000060000079c8 */ /* 0x000e4000080e0500 */
[----:B------:R-:W2:Y:S01]  /*34e0*/  S2UR UR42, SR_CTAID.X ;  /* 0x00000000002a79c3 */ /* 0x000ea20000002500 */
[----:B------:R-:W3:Y:S01]  /*34f0*/  LDCU UR4, c[0x0][0x380] ;  /* 0x00007000ff0477ac */ /* 0x000ee20008000800 */
[----:B--2---:R-:W-:-:S04]  /*3500*/  USHF.L.U32 UR41, UR42, 0x8, URZ ;  /* 0x000000082a297899 */ /* 0x004fc800080006ff */
[----:B---3--:R-:W-:-:S06]  /*3510*/  UISETP.GE.U32.AND UP0, UPT, UR41, UR4, UPT ;  /* 0x000000042900728c */ /* 0x008fcc000bf06070 */
[----:B------:R-:W-:-:S13]  /*3520*/  PLOP3.LUT P0, PT, PT, PT, UP0, 0x80, 0x8 ;  /* 0x000000000008781c */ /* 0x000fda0003f0f008 */
[----:B-1----:R-:W-:Y:S05]  /*3530*/  @P0 EXIT ;  /* 0x000000000000094d */ /* 0x002fea0003800000 */
[----:B------:R-:W1:Y:S01]  /*3540*/  LDCU UR5, c[0x0][0x384] ;  /* 0x00007080ff0577ac */ /* 0x000e620008000800 */
[----:B------:R-:W2:Y:S01]  /*3550*/  LDCU.64 UR48, c[0x0][0x358] ;  /* 0x00006b00ff3077ac */ /* 0x000ea20008000a00 */
[----:B-1----:R-:W-:-:S09]  /*3560*/  UISETP.NE.AND UP0, UPT, UR5, URZ, UPT ;  /* 0x000000ff0500728c */ /* 0x002fd2000bf05270 */
[----:B--2---:R-:W-:Y:S05]  /*3570*/  BRA.U UP0, `(.L_x_87) ;  /* 0x00000035006c7547 */ /* 0x004fea000b800000 */
[----:B------:R-:W-:-:S09]  /*3580*/  UISETP.NE.AND UP0, UPT, UR38, URZ, UPT ;  /* 0x000000ff2600728c */ /* 0x000fd2000bf05270 */
[----:B------:R-:W-:Y:S05]  /*3590*/  BRA.U UP0, `(.L_x_88) ;  /* 0x0000000100047547 */ /* 0x000fea000b800000 */
[----:B------:R-:W-:Y:S05]  /*35a0*/  BPT.TRAP 0x1 ;  /* 0x000000040000795c */ /* 0x000fea0000300000 */
.L_x_88:
[----:B------:R-:W1:Y:S01]  /*35b0*/  S2R R16, SR_CgaCtaId ;  /* 0x0000000000107919 */ /* 0x000e620000008800 */
[----:B------:R-:W-:Y:S01]  /*35c0*/  IMAD.MOV.U32 R3, RZ, RZ, 0x1 ;  /* 0x00000001ff037424 */ /* 0x000fe200078e00ff */
[----:B------:R-:W-:Y:S02]  /*35d0*/  MOV R5, 0x400 ;  /* 0x0000040000057802 */ /* 0x000fe40000000f00 */
[----:B------:R-:W-:Y:S02]  /*35e0*/  LOP3.LUT P1, R17, R18, 0x7f, RZ, 0xc0, !PT ;  /* 0x0000007f12117812 */ /* 0x000fe4000782c0ff */
[----:B------:R-:W-:Y:S02]  /*35f0*/  SHF.L.U32 R3, R3, 0x1f, RZ ;  /* 0x0000001f03037819 */ /* 0x000fe400000006ff */
[----:B-1----:R-:W-:-:S04]  /*3600*/  LEA R16, R16, R5, 0x18 ;  /* 0x0000000510107211 */ /* 0x002fc800078ec0ff */
[----:B------:R-:W1:Y:S02]  /*3610*/  SYNCS.PHASECHK.TRANS64.TRYWAIT P0, [R16+URZ+0x70c0], R3 ;  /* 0x0070c003100075a7 */ /* 0x000e6400080011ff */
[----:B-1----:R-:W-:Y:S05]  /*3620*/  @!P0 BRA `(.L_x_89) ;  /* 0x000000f000948947 */ /* 0x002fea0003800000 */
.L_x_381:
[----:B------:R-:W-:Y:S04]  /*3630*/  BSSY.RECONVERGENT B6, `(.L_x_90) ;  /* 0x000023e000067945 */ /* 0x000fe80003800200 */
[----:B------:R-:W-:Y:S05]  /*3640*/  @P1 BRA `(.L_x_91) ;  /* 0x0000002000f01947 */ /* 0x000fea0003800000 */
[----:B------:R-:W2:Y:S01]  /*3650*/  S2UR UR4, SR_CTAID.Z ;  /* 0x00000000000479c3 */ /* 0x000ea20000002700 */
[----:B------:R-:W2:Y:S01]  /*3660*/  LDCU UR7, c[0x0][0x370] ;  /* 0x00006e00ff0777ac */ /* 0x000ea20008000800 */
[----:B------:R-:W3:Y:S06]  /*3670*/  LDCU UR5, c[0x0][0x374] ;  /* 0x00006e80ff0577ac */ /* 0x000eec0008000800 */
[----:B------:R-:W4:Y:S01]  /*3680*/  S2UR UR6, SR_CTAID.Y ;  /* 0x00000000000679c3 */ /* 0x000f220000002600 */
[----:B--2---:R-:W-:-:S04]  /*3690*/  UIMAD UR4, UR7, UR4, URZ ;  /* 0x00000004070472a4 */ /* 0x004fc8000f8e02ff */
[----:B------:R-:W-:Y:S02]  /*36a0*/  UIADD3 UR4, UPT, UPT, URZ, -UR4, URZ ;  /* 0x80000004ff047290 */ /* 0x000fe4000fffe0ff */
[----:B----4-:R-:W-:Y:S02]  /*36b0*/  UIMAD UR6, UR7, UR6, UR42 ;  /* 0x00000006070672a4 */ /* 0x010fe4000f8e022a */
[----:B---3--:R-:W-:-:S04]  /*36c0*/  UIMAD UR4, UR4, UR5, URZ ;  /* 0x00000005040472a4 */ /* 0x008fc8000f8e02ff */
[----:B------:R-:W-:-:S09]  /*36d0*/  UISETP.NE.AND UP0, UPT, UR6, UR4, UPT ;  /* 0x000000040600728c */ /* 0x000fd2000bf05270 */
[----:B------:R-:W-:Y:S05]  /*36e0*/  BRA.U UP0, `(.L_x_91) ;  /* 0x0000002100c87547 */ /* 0x000fea000b800000 */
[----:B------:R-:W2:Y:S01]  /*36f0*/  LDC.64 R8, c[0x4][0xa0] ;  /* 0x01002800ff087b82 */ /* 0x000ea20000000a00 */
[----:B------:R-:W-:Y:S01]  /*3700*/  MOV R23, 0x0 ;  /* 0x0000000000177802 */ /* 0x000fe20000000f00 */
[----:B------:R-:W3:Y:S01]  /*3710*/  LDCU.64 UR4, c[0x4][0xd0] ;  /* 0x01001a00ff0477ac */ /* 0x000ee20008000a00 */
[----:B------:R-:W-:Y:S01]  /*3720*/  IMAD.U32 R22, RZ, RZ, UR40 ;  /* 0x00000028ff167e24 */ /* 0x000fe2000f8e00ff */
[----:B------:R-:W-:Y:S01]  /*3730*/  MOV R7, UR39 ;  /* 0x0000002700077c02 */ /* 0x000fe20008000f00 */
[----:B------:R-:W-:-:S03]  /*3740*/  IMAD.U32 R6, RZ, RZ, UR40 ;  /* 0x00000028ff067e24 */ /* 0x000fc6000f8e00ff */
[----:B-1----:R1:W4:Y:S01]  /*3750*/  LDC.64 R2, c[0x4][R23] ;  /* 0x0100000017027b82 */ /* 0x0023220000000a00 */
[----:B------:R-:W-:-:S05]  /*3760*/  IADD3 R22, P0, PT, R22, 0x8, RZ ;  /* 0x0000000816167810 */ /* 0x000fca0007f1e0ff */
[----:B------:R-:W-:Y:S02]  /*3770*/  IMAD.X R19, RZ, RZ, UR39, P0 ;  /* 0x00000027ff137e24 */ /* 0x000fe400080e06ff */
[----:B---3--:R-:W-:Y:S01]  /*3780*/  IMAD.U32 R4, RZ, RZ, UR4 ;  /* 0x00000004ff047e24 */ /* 0x008fe2000f8e00ff */
[----:B------:R-:W-:Y:S01]  /*3790*/  MOV R5, UR5 ;  /* 0x0000000500057c02 */ /* 0x000fe20008000f00 */
[----:B--2---:R1:W-:Y:S04]  /*37a0*/  STL.64 [R1], R8 ;  /* 0x0000000801007387 */ /* 0x0043e80000100a00 */
[----:B------:R-:W-:-:S07]  /*37b0*/  LEPC R20, `(.L_x_92) ;  /* 0x000000001014794e */ /* 0x000fce0000000000 */
[----:B-1--4-:R-:W-:Y:S05]  /*37c0*/  CALL.ABS.NOINC R2 ;  /* 0x0000000002007343 */ /* 0x012fea0003c00000 */
.L_x_92:
[----:B------:R-:W-:Y:S01]  /*37d0*/  HFMA2 R2, -RZ, RZ, 0, 1.1920928955078125e-07 ;  /* 0x00000002ff027431 */ /* 0x000fe200000001ff */
[----:B------:R-:W-:Y:S01]  /*37e0*/  MOV R3, 0x4 ;  /* 0x0000000400037802 */ /* 0x000fe20000000f00 */
[----:B------:R-:W-:Y:S01]  /*37f0*/  IMAD.MOV.U32 R0, RZ, RZ, 0x3 ;  /* 0x00000003ff007424 */ /* 0x000fe200078e00ff */
[----:B------:R1:W2:Y:S01]  /*3800*/  LDC.64 R8, c[0x4][R23] ;  /* 0x0100000017087b82 */ /* 0x0002a20000000a00 */
[----:B------:R-:W3:Y:S01]  /*3810*/  LDCU.64 UR4, c[0x4][0xe8] ;  /* 0x01001d00ff0477ac */ /* 0x000ee20008000a00 */
[----:B------:R-:W-:Y:S01]  /*3820*/  MOV R6, R22 ;  /* 0x0000001600067202 */ /* 0x000fe20000000f00 */
[----:B------:R-:W-:Y:S01]  /*3830*/  IMAD.MOV.U32 R7, RZ, RZ, R19 ;  /* 0x000000ffff077224 */ /* 0x000fe200078e0013 */
[----:B------:R1:W-:Y:S04]  /*3840*/  STL.64 [R1+0x8], R2 ;  /* 0x0000080201007387 */ /* 0x0003e80000100a00 */
[----:B------:R1:W-:Y:S01]  /*3850*/  STL [R1+0x10], R0 ;  /* 0x0000100001007387 */ /* 0x0003e20000100800 */
[----:B---3--:R-:W-:Y:S01]  /*3860*/  MOV R4, UR4 ;  /* 0x0000000400047c02 */ /* 0x008fe20008000f00 */
[----:B------:R-:W-:-:S02]  /*3870*/  IMAD.U32 R5, RZ, RZ, UR5 ;  /* 0x00000005ff057e24 */ /* 0x000fc4000f8e00ff */
[----:B------:R-:W-:-:S07]  /*3880*/  LEPC R20, `(.L_x_93) ;  /* 0x000000001014794e */ /* 0x000fce0000000000 */
[----:B-12---:R-:W-:Y:S05]  /*3890*/  CALL.ABS.NOINC R8 ;  /* 0x0000000008007343 */ /* 0x006fea0003c00000 */
.L_x_93:
[----:B------:R1:W2:Y:S01]  /*38a0*/  LDC.64 R2, c[0x4][R23] ;  /* 0x0100000017027b82 */ /* 0x0002a20000000a00 */
[----:B------:R-:W3:Y:S01]  /*38b0*/  LDCU.64 UR4, c[0x4][0xe0] ;  /* 0x01001c00ff0477ac */ /* 0x000ee20008000a00 */
[----:B------:R-:W-:Y:S01]  /*38c0*/  CS2R R6, SRZ ;  /* 0x0000000000067805 */ /* 0x000fe2000001ff00 */
[----:B---3--:R-:W-:Y:S01]  /*38d0*/  IMAD.U32 R4, RZ, RZ, UR4 ;  /* 0x00000004ff047e24 */ /* 0x008fe2000f8e00ff */
[----:B------:R-:W-:-:S04]  /*38e0*/  MOV R5, UR5 ;  /* 0x0000000500057c02 */ /* 0x000fc80008000f00 */
[----:B------:R-:W-:-:S07]  /*38f0*/  LEPC R20, `(.L_x_94) ;  /* 0x000000001014794e */ /* 0x000fce0000000000 */
[----:B-12---:R-:W-:Y:S05]  /*3900*/  CALL.ABS.NOINC R2 ;  /* 0x0000000002007343 */ /* 0x006fea0003c00000 */
.L_x_94:
[----:B------:R1:W2:Y:S01]  /*3910*/  LDC.64 R2, c[0x4][R23] ;  /* 0x0100000017027b82 */ /* 0x0002a20000000a00 */
[----:B------:R-:W3:Y:S01]  /*3920*/  LDCU.64 UR4, c[0x4][0xf0] ;  /* 0x01001e00ff0477ac */ /* 0x000ee20008000a00 */
[----:B------:R-:W-:Y:S01]  /*3930*/  CS2R R6, SRZ ;  /* 0x0000000000067805 */ /* 0x000fe2000001ff00 */
[----:B---3--:R-:W-:Y:S01]  /*3940*/  IMAD.U32 R4, RZ, RZ, UR4 ;  /* 0x00000004ff047e24 */ /* 0x008fe2000f8e00ff */
[----:B------:R-:W-:-:S04]  /*3950*/  MOV R5, UR5 ;  /* 0x0000000500057c02 */ /* 0x000fc80008000f00 */
[----:B------:R-:W-:-:S07]  /*3960*/  LEPC R20, `(.L_x_95) ;  /* 0x000000001014794e */ /* 0x000fce0000000000 */
[----:B-12---:R-:W-:Y:S05]  /*3970*/  CALL.ABS.NOINC R2 ;  /* 0x0000000002007343 */ /* 0x006fea0003c00000 */
.L_x_95:
[----:B------:R1:W2:Y:S01]  /*3980*/  LDC.64 R2, c[0x4][R23] ;  /* 0x0100000017027b82 */ /* 0x0002a20000000a00 */
[----:B------:R-:W3:Y:S01]  /*3990*/  LDCU.64 UR4, c[0x4][0xf8] ;  /* 0x01001f00ff0477ac */ /* 0x000ee20008000a00 */
[----:B------:R-:W-:Y:S01]  /*39a0*/  CS2R R6, SRZ ;  /* 0x0000000000067805 */ /* 0x000fe2000001ff00 */
[----:B---3--:R-:W-:Y:S01]  /*39b0*/  IMAD.U32 R4, RZ, RZ, UR4 ;  /* 0x00000004ff047e24 */ /* 0x008fe2000f8e00ff */
[----:B------:R-:W-:-:S04]  /*39c0*/  MOV R5, UR5 ;  /* 0x0000000500057c02 */ /* 0x000fc80008000f00 */
[----:B------:R-:W-:-:S07]  /*39d0*/  LEPC R20, `(.L_x_96) ;  /* 0x000000001014794e */ /* 0x000fce0000000000 */
[----:B-12---:R-:W-:Y:S05]  /*39e0*/  CALL.ABS.NOINC R2 ;  /* 0x0000000002007343 */ /* 0x006fea0003c00000 */
.L_x_96:
[----:B------:R-:W-:Y:S01]  /*39f0*/  HFMA2 R0, -RZ, RZ, 0, 9.5367431640625e-07 ;  /* 0x00000010ff007431 */ /* 0x000fe200000001ff */
[----:B------:R1:W2:Y:S01]  /*3a00*/  LDC.64 R2, c[0x4][R23] ;  /* 0x0100000017027b82 */ /* 0x0002a20000000a00 */
[----:B------:R-:W3:Y:S01]  /*3a10*/  LDCU.64 UR4, c[0x4][0xc8] ;  /* 0x01001900ff0477ac */ /* 0x000ee20008000a00 */
[----:B------:R-:W-:Y:S01]  /*3a20*/  MOV R6, UR40 ;  /* 0x0000002800067c02 */ /* 0x000fe20008000f00 */
[----:B------:R-:W-:Y:S01]  /*3a30*/  IMAD.U32 R7, RZ, RZ, UR39 ;  /* 0x00000027ff077e24 */ /* 0x000fe2000f8e00ff */
[----:B------:R1:W-:Y:S01]  /*3a40*/  STL [R1], R0 ;  /* 0x0000000001007387 */ /* 0x0003e20000100800 */
[----:B---3--:R-:W-:Y:S01]  /*3a50*/  MOV R4, UR4 ;  /* 0x0000000400047c02 */ /* 0x008fe20008000f00 */
[----:B------:R-:W-:-:S04]  /*3a60*/  IMAD.U32 R5, RZ, RZ, UR5 ;  /* 0x00000005ff057e24 */ /* 0x000fc8000f8e00ff */
[----:B------:R-:W-:-:S07]  /*3a70*/  LEPC R20, `(.L_x_97) ;  /* 0x000000001014794e */ /* 0x000fce0000000000 */
[----:B-12---:R-:W-:Y:S05]  /*3a80*/  CALL.ABS.NOINC R2 ;  /* 0x0000000002007343 */ /* 0x006fea0003c00000 */
.L_x_97:
[----:B------:R-:W1:Y:S01]  /*3a90*/  S2R R3, SR_SWINHI ;  /* 0x0000000000037919 */ /* 0x000e620000002f00 */
[----:B------:R-:W2:Y:S01]  /*3aa0*/  LDCU.64 UR4, c[0x4][0x100] ;  /* 0x01002000ff0477ac */ /* 0x000ea20008000a00 */
[----:B------:R-:W-:Y:S02]  /*3ab0*/  MOV R6, UR40 ;  /* 0x0000002800067c02 */ /* 0x000fe40008000f00 */
[----:B------:R-:W-:Y:S01]  /*3ac0*/  MOV R7, UR39 ;  /* 0x0000002700077c02 */ /* 0x000fe20008000f00 */
[----:B--2---:R-:W-:Y:S02]  /*3ad0*/  IMAD.U32 R4, RZ, RZ, UR4 ;  /* 0x00000004ff047e24 */ /* 0x004fe4000f8e00ff */
[----:B------:R-:W-:Y:S01]  /*3ae0*/  IMAD.U32 R5, RZ, RZ, UR5 ;  /* 0x00000005ff057e24 */ /* 0x000fe2000f8e00ff */
[----:B------:R-:W-:Y:S02]  /*3af0*/  MOV R8, R16 ;  /* 0x0000001000087202 */ /* 0x000fe40000000f00 */
[----:B-1----:R-:W-:-:S02]  /*3b00*/  MOV R9, R3 ;  /* 0x0000000300097202 */ /* 0x002fc40000000f00 */
[----:B------:R1:W2:Y:S03]  /*3b10*/  LDC.64 R2, c[0x4][R23] ;  /* 0x0100000017027b82 */ /* 0x0002a60000000a00 */
[----:B------:R1:W-:Y:S02]  /*3b20*/  STL.64 [R1], R8 ;  /* 0x0000000801007387 */ /* 0x0003e40000100a00 */
[----:B------:R-:W-:-:S07]  /*3b30*/  LEPC R20, `(.L_x_98) ;  /* 0x000000001014794e */ /* 0x000fce0000000000 */
[----:B-12---:R-:W-:Y:S05]  /*3b40*/  CALL.ABS.NOINC R2 ;  /* 0x0000000002007343 */ /* 0x006fea0003c00000 */
.L_x_98:
[----:B------:R-:W1:Y:S01]  /*3b50*/  LDC.64 R8, c[0x4][0xd8] ;  /* 0x01003600ff087b82 */ /* 0x000e620000000a00 */
[----:B------:R-:W2:Y:S01]  /*3b60*/  LDCU.64 UR4, c[0x4][0xd0] ;  /* 0x01001a00ff0477ac */ /* 0x000ea20008000a00 */
[----:B------:R-:W-:Y:S02]  /*3b70*/  MOV R6, UR40 ;  /* 0x0000002800067c02 */ /* 0x000fe40008000f00 */
[----:B------:R-:W-:-:S04]  /*3b80*/  MOV R7, UR39 ;  /* 0x0000002700077c02 */ /* 0x000fc80008000f00 */
[----:B------:R3:W4:Y:S01]  /*3b90*/  LDC.64 R2, c[0x4][R23] ;  /* 0x0100000017027b82 */ /* 0x0007220000000a00 */
[----:B--2---:R-:W-:Y:S02]  /*3ba0*/  IMAD.U32 R4, RZ, RZ, UR4 ;  /* 0x00000004ff047e24 */ /* 0x004fe4000f8e00ff */
[----:B------:R-:W-:Y:S01]  /*3bb0*/  IMAD.U32 R5, RZ, RZ, UR5 ;  /* 0x00000005ff057e24 */ /* 0x000fe2000f8e00ff */
[----:B-1----:R3:W-:Y:S04]  /*3bc0*/  STL.64 [R1], R8 ;  /* 0x0000000801007387 */ /* 0x0027e80000100a00 */
[----:B------:R-:W-:-:S07]  /*3bd0*/  LEPC R20, `(.L_x_99) ;  /* 0x000000001014794e */ /* 0x000fce0000000000 */
[----:B---34-:R-:W-:Y:S05]  /*3be0*/  CALL.ABS.NOINC R2 ;  /* 0x0000000002007343 */ /* 0x018fea0003c00000 */
.L_x_99:
[----:B------:R-:W-:Y:S01]  /*3bf0*/  HFMA2 R0, -RZ, RZ, 0, 2.384185791015625e-06 ;  /* 0x00000028ff007431 */ /* 0x000fe200000001ff */
        /* <DEDUP_REMOVED lines=9> */
.L_x_100:
        /* <DEDUP_REMOVED lines=10> */
.L_x_101:
[----:B------:R1:W2:Y:S01]  /*3d30*/  LDC.64 R2, c[0x4][R23] ;  /* 0x0100000017027b82 */ /* 0x0002a20000000a00 */
[----:B------:R-:W3:Y:S01]  /*3d40*/  LDCU.64 UR4, c[0x4][0xe0] ;  /* 0x01001c00ff0477ac */ /* 0x000ee20008000a00 */
[----:B------:R-:W-:Y:S01]  /*3d50*/  CS2R R6, SRZ ;  /* 0x0000000000067805 */ /* 0x000fe2000001ff00 */
[----:B---3--:R-:W-:Y:S01]  /*3d60*/  IMAD.U32 R4, RZ, RZ, UR4 ;  /* 0x00000004ff047e24 */ /* 0x008fe2000f8e00ff */
[----:B------:R-:W-:-:S04]  /*3d70*/  MOV R5, UR5 ;  /* 0x0000000500057c02 */ /* 0x000fc80008000f00 */
[----:B------:R-:W-:-:S07]  /*3d80*/  LEPC R20, `(.L_x_102) ;  /* 0x000000001014794e */ /* 0x000fce0000000000 */
[----:B-12---:R-:W-:Y:S05]  /*3d90*/  CALL.ABS.NOINC R2 ;  /* 0x0000000002007343 */ /* 0x006fea0003c00000 */
.L_x_102:
[----:B------:R-:W-:Y:S01]  /*3da0*/  HFMA2 R0, -RZ, RZ, 0, 4.76837158203125e-07 ;  /* 0x00000008ff007431 */ /* 0x000fe200000001ff */
        /* <DEDUP_REMOVED lines=9> */
.L_x_103:
[----:B------:R-:W-:Y:S01]  /*3e40*/  HFMA2 R0, -RZ, RZ, 0, 2.6226043701171875e-06 ;  /* 0x0000002cff007431 */ /* 0x000fe200000001ff */
        /* <DEDUP_REMOVED lines=9> */
.L_x_104:
[----:B------:R1:W2:Y:S01]  /*3ee0*/  LDC.64 R2, c[0x4][R23] ;  /* 0x0100000017027b82 */ /* 0x0002a20000000a00 */
[----:B------:R-:W3:Y:S01]  /*3ef0*/  LDCU.64 UR4, c[0x4][0xe0] ;  /* 0x01001c00ff0477ac */ /* 0x000ee20008000a00 */
[----:B------:R-:W-:Y:S01]  /*3f00*/  CS2R R6, SRZ ;  /* 0x0000000000067805 */ /* 0x000fe2000001ff00 */
[----:B---3--:R-:W-:Y:S01]  /*3f10*/  IMAD.U32 R4, RZ, RZ, UR4 ;  /* 0x00000004ff047e24 */ /* 0x008fe2000f8e00ff */
[----:B------:R-:W-:-:S04]  /*3f20*/  MOV R5, UR5 ;  /* 0x0000000500057c02 */ /* 0x000fc80008000f00 */
[----:B------:R-:W-:-:S07]  /*3f30*/  LEPC R20, `(.L_x_105) ;  /* 0x000000001014794e */ /* 0x000fce0000000000 */
[----:B-12---:R-:W-:Y:S05]  /*3f40*/  CALL.ABS.NOINC R2 ;  /* 0x0000000002007343 */ /* 0x006fea0003c00000 */
.L_x_105:
        /* <DEDUP_REMOVED lines=10> */
.L_x_106:
[----:B------:R-:W-:Y:S01]  /*3ff0*/  HFMA2 R0, -RZ, RZ, 0, 2.443790435791015625e-06 ;  /* 0x00000029ff007431 */ /* 0x000fe200000001ff */
        /* <DEDUP_REMOVED lines=9> */
.L_x_107:
        /* <DEDUP_REMOVED lines=10> */
.L_x_108:
        /* <DEDUP_REMOVED lines=10> */
.L_x_109:
[----:B------:R1:W2:Y:S01]  /*41d0*/  LDC.64 R2, c[0x4][R23] ;  /* 0x0100000017027b82 */ /* 0x0002a20000000a00 */
[----:B------:R-:W3:Y:S01]  /*41e0*/  LDCU.64 UR4, c[0x4][0xe0] ;  /* 0x01001c00ff0477ac */ /* 0x000ee20008000a00 */
[----:B------:R-:W-:Y:S01]  /*41f0*/  CS2R R6, SRZ ;  /* 0x0000000000067805 */ /* 0x000fe2000001ff00 */
[----:B---3--:R-:W-:Y:S01]  /*4200*/  IMAD.U32 R4, RZ, RZ, UR4 ;  /* 0x00000004ff047e24 */ /* 0x008fe2000f8e00ff */
[----:B------:R-:W-:-:S04]  /*4210*/  MOV R5, UR5 ;  /* 0x0000000500057c02 */ /* 0x000fc80008000f00 */
[----:B------:R-:W-:-:S07]  /*4220*/  LEPC R20, `(.L_x_110) ;  /* 0x000000001014794e */ /* 0x000fce0000000000 */
[----:B-12---:R-:W-:Y:S05]  /*4230*/  CALL.ABS.NOINC R2 ;  /* 0x0000000002007343 */ /* 0x006fea0003c00000 */
.L_x_110:
[----:B------:R-:W-:Y:S01]  /*4240*/  HFMA2 R0, -RZ, RZ, 0, 1.9073486328125e-06 ;  /* 0x00000020ff007431 */ /* 0x000fe200000001ff */
        /* <DEDUP_REMOVED lines=9> */
.L_x_111:
        /* <DEDUP_REMOVED lines=10> */
.L_x_112:
[----:B------:R1:W2:Y:S01]  /*4380*/  LDC.64 R2, c[0x4][R23] ;  /* 0x0100000017027b82 */ /* 0x0002a20000000a00 */
[----:B------:R-:W3:Y:S01]  /*4390*/  LDCU.64 UR4, c[0x4][0xe0] ;  /* 0x01001c00ff0477ac */ /* 0x000ee20008000a00 */
[----:B------:R-:W-:Y:S01]  /*43a0*/  CS2R R6, SRZ ;  /* 0x0000000000067805 */ /* 0x000fe2000001ff00 */
[----:B---3--:R-:W-:Y:S01]  /*43b0*/  IMAD.U32 R4, RZ, RZ, UR4 ;  /* 0x00000004ff047e24 */ /* 0x008fe2000f8e00ff */
[----:B------:R-:W-:-:S04]  /*43c0*/  MOV R5, UR5 ;  /* 0x0000000500057c02 */ /* 0x000fc80008000f00 */
[----:B------:R-:W-:-:S07]  /*43d0*/  LEPC R20, `(.L_x_113) ;  /* 0x000000001014794e */ /* 0x000fce0000000000 */
[----:B-12---:R-:W-:Y:S05]  /*43e0*/  CALL.ABS.NOINC R2 ;  /* 0x0000000002007343 */ /* 0x006fea0003c00000 */
.L_x_113:
[----:B------:R-:W-:Y:S01]  /*43f0*/  HFMA2 R0, -RZ, RZ, 0, 5.9604644775390625e-08 ;  /* 0x00000001ff007431 */ /* 0x000fe200000001ff */
        /* <DEDUP_REMOVED lines=9> */
.L_x_114:
        /* <DEDUP_REMOVED lines=10> */
.L_x_115:
        /* <DEDUP_REMOVED lines=10> */
.L_x_116:
        /* <DEDUP_REMOVED lines=10> */
.L_x_117:
[----:B------:R1:W2:Y:S01]  /*4670*/  LDC.64 R2, c[0x4][R23] ;  /* 0x0100000017027b82 */ /* 0x0002a20000000a00 */
[----:B------:R-:W3:Y:S01]  /*4680*/  LDCU.64 UR4, c[0x4][0xe0] ;  /* 0x01001c00ff0477ac */ /* 0x000ee20008000a00 */
[----:B------:R-:W-:Y:S01]  /*4690*/  CS2R R6, SRZ ;  /* 0x0000000000067805 */ /* 0x000fe2000001ff00 */
[----:B---3--:R-:W-:Y:S01]  /*46a0*/  IMAD.U32 R4, RZ, RZ, UR4 ;  /* 0x00000004ff047e24 */ /* 0x008fe2000f8e00ff */
[----:B------:R-:W-:-:S04]  /*46b0*/  MOV R5, UR5 ;  /* 0x0000000500057c02 */ /* 0x000fc80008000f00 */
[----:B------:R-:W-:-:S07]  /*46c0*/  LEPC R20, `(.L_x_118) ;  /* 0x000000001014794e */ /* 0x000fce0000000000 */
[----:B-12---:R-:W-:Y:S05]  /*46d0*/  CALL.ABS.NOINC R2 ;  /* 0x0000000002007343 */ /* 0x006fea0003c00000 */
.L_x_118:
        /* <DEDUP_REMOVED lines=10> */
.L_x_119:
        /* <DEDUP_REMOVED lines=10> */
.L_x_120:
[----:B------:R1:W2:Y:S01]  /*4820*/  LDC.64 R2, c[0x4][R23] ;  /* 0x0100000017027b82 */ /* 0x0002a20000000a00 */
[----:B------:R-:W3:Y:S01]  /*4830*/  LDCU.64 UR4, c[0x4][0xe0] ;  /* 0x01001c00ff0477ac */ /* 0x000ee20008000a00 */
[----:B------:R-:W-:Y:S01]  /*4840*/  CS2R R6, SRZ ;  /* 0x0000000000067805 */ /* 0x000fe2000001ff00 */
[----:B---3--:R-:W-:Y:S01]  /*4850*/  IMAD.U32 R4, RZ, RZ, UR4 ;  /* 0x00000004ff047e24 */ /* 0x008fe2000f8e00ff */
[----:B------:R-:W-:-:S04]  /*4860*/  MOV R5, UR5 ;  /* 0x0000000500057c02 */ /* 0x000fc80008000f00 */
[----:B------:R-:W-:-:S07]  /*4870*/  LEPC R20, `(.L_x_121) ;  /* 0x000000001014794e */ /* 0x000fce0000000000 */
[----:B-12---:R-:W-:Y:S05]  /*4880*/  CALL.ABS.NOINC R2 ;  /* 0x0000000002007343 */ /* 0x006fea0003c00000 */
.L_x_121:
[----:B------:R-:W-:Y:S01]  /*4890*/  HFMA2 R0, -RZ, RZ, 0, 1.1920928955078125e-07 ;  /* 0x00000002ff007431 */ /* 0x000fe200000001ff */
        /* <DEDUP_REMOVED lines=9> */
.L_x_122:
        /* <DEDUP_REMOVED lines=10> */
.L_x_123:
        /* <DEDUP_REMOVED lines=10> */
.L_x_124:
        /* <DEDUP_REMOVED lines=10> */
.L_x_125:
        /* <DEDUP_REMOVED lines=10> */
.L_x_126:
        /* <DEDUP_REMOVED lines=10> */
.L_x_127:
[----:B------:R1:W2:Y:S01]  /*4c50*/  LDC.64 R2, c[0x4][R23] ;  /* 0x0100000017027b82 */ /* 0x0002a20000000a00 */
[----:B------:R-:W3:Y:S01]  /*4c60*/  LDCU.64 UR4, c[0x4][0xe0] ;  /* 0x01001c00ff0477ac */ /* 0x000ee20008000a00 */
[----:B------:R-:W-:Y:S01]  /*4c70*/  CS2R R6, SRZ ;  /* 0x0000000000067805 */ /* 0x000fe2000001ff00 */
[----:B---3--:R-:W-:Y:S01]  /*4c80*/  IMAD.U32 R4, RZ, RZ, UR4 ;  /* 0x00000004ff047e24 */ /* 0x008fe2000f8e00ff */
[----:B------:R-:W-:-:S04]  /*4c90*/  MOV R5, UR5 ;  /* 0x0000000500057c02 */ /* 0x000fc80008000f00 */
[----:B------:R-:W-:-:S07]  /*4ca0*/  LEPC R20, `(.L_x_128) ;  /* 0x000000001014794e */ /* 0x000fce0000000000 */
[----:B-12---:R-:W-:Y:S05]  /*4cb0*/  CALL.ABS.NOINC R2 ;  /* 0x0000000002007343 */ /* 0x006fea0003c00000 */
.L_x_128:
        /* <DEDUP_REMOVED lines=10> */
.L_x_129:
        /* <DEDUP_REMOVED lines=10> */
.L_x_130:
[----:B------:R1:W2:Y:S01]  /*4e00*/  LDC.64 R2, c[0x4][R23] ;  /* 0x0100000017027b82 */ /* 0x0002a20000000a00 */
[----:B------:R-:W3:Y:S01]  /*4e10*/  LDCU.64 UR4, c[0x4][0xe0] ;  /* 0x01001c00ff0477ac */ /* 0x000ee20008000a00 */
[----:B------:R-:W-:Y:S01]  /*4e20*/  CS2R R6, SRZ ;  /* 0x0000000000067805 */ /* 0x000fe2000001ff00 */
[----:B---3--:R-:W-:Y:S01]  /*4e30*/  IMAD.U32 R4, RZ, RZ, UR4 ;  /* 0x00000004ff047e24 */ /* 0x008fe2000f8e00ff */
[----:B------:R-:W-:-:S04]  /*4e40*/  MOV R5, UR5 ;  /* 0x0000000500057c02 */ /* 0x000fc80008000f00 */
[----:B------:R-:W-:-:S07]  /*4e50*/  LEPC R20, `(.L_x_131) ;  /* 0x000000001014794e */ /* 0x000fce0000000000 */
[----:B-12---:R-:W-:Y:S05]  /*4e60*/  CALL.ABS.NOINC R2 ;  /* 0x0000000002007343 */ /* 0x006fea0003c00000 */
.L_x_131:
[----:B------:R-:W-:Y:S01]  /*4e70*/  HFMA2 R0, -RZ, RZ, 0, 1.52587890625e-05 ;  /* 0x00000100ff007431 */ /* 0x000fe200000001ff */
        /* <DEDUP_REMOVED lines=9> */
.L_x_132:
        /* <DEDUP_REMOVED lines=10> */
.L_x_133:
        /* <DEDUP_REMOVED lines=10> */
.L_x_134:
        /* <DEDUP_REMOVED lines=10> */
.L_x_135:
[----:B------:R1:W2:Y:S01]  /*50f0*/  LDC.64 R2, c[0x4][R23] ;  /* 0x0100000017027b82 */ /* 0x0002a20000000a00 */
[----:B------:R-:W3:Y:S01]  /*5100*/  LDCU.64 UR4, c[0x4][0xe0] ;  /* 0x01001c00ff0477ac */ /* 0x000ee20008000a00 */
[----:B------:R-:W-:Y:S01]  /*5110*/  CS2R R6, SRZ ;  /* 0x0000000000067805 */ /* 0x000fe2000001ff00 */
[----:B---3--:R-:W-:Y:S01]  /*5120*/  IMAD.U32 R4, RZ, RZ, UR4 ;  /* 0x00000004ff047e24 */ /* 0x008fe2000f8e00ff */
[----:B------:R-:W-:-:S04]  /*5130*/  MOV R5, UR5 ;  /* 0x0000000500057c02 */ /* 0x000fc80008000f00 */
[----:B------:R-:W-:-:S07]  /*5140*/  LEPC R20, `(.L_x_136) ;  /* 0x000000001014794e */ /* 0x000fce0000000000 */
[----:B-12---:R-:W-:Y:S05]  /*5150*/  CALL.ABS.NOINC R2 ;  /* 0x0000000002007343 */ /* 0x006fea0003c00000 */
.L_x_136:
        /* <DEDUP_REMOVED lines=10> */
.L_x_137:
        /* <DEDUP_REMOVED lines=10> */
.L_x_138:
[----:B------:R1:W2:Y:S01]  /*52a0*/  LDC.64 R2, c[0x4][R23] ;  /* 0x0100000017027b82 */ /* 0x0002a20000000a00 */
[----:B------:R-:W3:Y:S01]  /*52b0*/  LDCU.64 UR4, c[0x4][0xe0] ;  /* 0x01001c00ff0477ac */ /* 0x000ee20008000a00 */
[----:B------:R-:W-:Y:S01]  /*52c0*/  CS2R R6, SRZ ;  /* 0x0000000000067805 */ /* 0x000fe2000001ff00 */
[----:B---3--:R-:W-:Y:S01]  /*52d0*/  IMAD.U32 R4, RZ, RZ, UR4 ;  /* 0x00000004ff047e24 */ /* 0x008fe2000f8e00ff */
[----:B------:R-:W-:-:S04]  /*52e0*/  MOV R5, UR5 ;  /* 0x0000000500057c02 */ /* 0x000fc80008000f00 */
[----:B------:R-:W-:-:S07]  /*52f0*/  LEPC R20, `(.L_x_139) ;  /* 0x000000001014794e */ /* 0x000fce0000000000 */
[----:B-12---:R-:W-:Y:S05]  /*5300*/  CALL.ABS.NOINC R2 ;  /* 0x0000000002007343 */ /* 0x006fea0003c00000 */
.L_x_139:
[----:B------:R1:W-:Y:S01]  /*5310*/  STL [R1], RZ ;  /* 0x000000ff01007387 */ /* 0x0003e20000100800 */
[----:B------:R1:W2:Y:S01]  /*5320*/  LDC.64 R2, c[0x4][R23] ;  /* 0x0100000017027b82 */ /* 0x0002a20000000a00 */
[----:B------:R-:W3:Y:S01]  /*5330*/  LDCU.64 UR4, c[0x4][0xc8] ;  /* 0x01001900ff0477ac */ /* 0x000ee20008000a00 */
[----:B------:R-:W-:Y:S02]  /*5340*/  MOV R6, UR40 ;  /* 0x0000002800067c02 */ /* 0x000fe40008000f00 */
[----:B------:R-:W-:Y:S01]  /*5350*/  MOV R7, UR39 ;  /* 0x0000002700077c02 */ /* 0x000fe20008000f00 */
[----:B---3--:R-:W-:Y:S02]  /*5360*/  IMAD.U32 R4, RZ, RZ, UR4 ;  /* 0x00000004ff047e24 */ /* 0x008fe4000f8e00ff */
[----:B------:R-:W-:Y:S02]  /*5370*/  IMAD.U32 R5, RZ, RZ, UR5 ;  /* 0x00000005ff057e24 */ /* 0x000fe4000f8e00ff */
[----:B------:R-:W-:-:S07]  /*5380*/  LEPC R20, `(.L_x_140) ;  /* 0x000000001014794e */ /* 0x000fce0000000000 */
[----:B-12---:R-:W-:Y:S05]  /*5390*/  CALL.ABS.NOINC R2 ;  /* 0x0000000002007343 */ /* 0x006fea0003c00000 */
.L_x_140:
        /* <DEDUP_REMOVED lines=10> */
.L_x_141:
        /* <DEDUP_REMOVED lines=10> */
.L_x_142:
        /* <DEDUP_REMOVED lines=10> */
.L_x_143:
[----:B------:R1:W2:Y:S01]  /*5580*/  LDC.64 R2, c[0x4][R23] ;  /* 0x0100000017027b82 */ /* 0x0002a20000000a00 */
[----:B------:R-:W3:Y:S01]  /*5590*/  LDCU.64 UR4, c[0x4][0xe0] ;  /* 0x01001c00ff0477ac */ /* 0x000ee20008000a00 */
[----:B------:R-:W-:Y:S01]  /*55a0*/  CS2R R6, SRZ ;  /* 0x0000000000067805 */ /* 0x000fe2000001ff00 */
[----:B---3--:R-:W-:Y:S01]  /*55b0*/  IMAD.U32 R4, RZ, RZ, UR4 ;  /* 0x00000004ff047e24 */ /* 0x008fe2000f8e00ff */
[----:B------:R-:W-:-:S04]  /*55c0*/  MOV R5, UR5 ;  /* 0x0000000500057c02 */ /* 0x000fc80008000f00 */
[----:B------:R-:W-:-:S07]  /*55d0*/  LEPC R20, `(.L_x_144) ;  /* 0x000000001014794e */ /* 0x000fce0000000000 */
[----:B-12---:R-:W-:Y:S05]  /*55e0*/  CALL.ABS.NOINC R2 ;  /* 0x0000000002007343 */ /* 0x006fea0003c00000 */
.L_x_144:
        /* <DEDUP_REMOVED lines=9> */
.L_x_145:
        /* <DEDUP_REMOVED lines=10> */
.L_x_146:
[----:B------:R1:W2:Y:S01]  /*5720*/  LDC.64 R2, c[0x4][R23] ;  /* 0x0100000017027b82 */ /* 0x0002a20000000a00 */
[----:B------:R-:W3:Y:S01]  /*5730*/  LDCU.64 UR4, c[0x4][0xe0] ;  /* 0x01001c00ff0477ac */ /* 0x000ee20008000a00 */
[----:B------:R-:W-:Y:S01]  /*5740*/  CS2R R6, SRZ ;  /* 0x0000000000067805 */ /* 0x000fe2000001ff00 */
[----:B---3--:R-:W-:Y:S01]  /*5750*/  IMAD.U32 R4, RZ, RZ, UR4 ;  /* 0x00000004ff047e24 */ /* 0x008fe2000f8e00ff */
[----:B------:R-:W-:-:S04]  /*5760*/  MOV R5, UR5 ;  /* 0x0000000500057c02 */ /* 0x000fc80008000f00 */
[----:B------:R-:W-:-:S07]  /*5770*/  LEPC R20, `(.L_x_147) ;  /* 0x000000001014794e */ /* 0x000fce0000000000 */
[----:B-12---:R-:W-:Y:S05]  /*5780*/  CALL.ABS.NOINC R2 ;  /* 0x0000000002007343 */ /* 0x006fea0003c00000 */
.L_x_147:
[----:B------:R-:W-:Y:S01]  /*5790*/  HFMA2 R0, -RZ, RZ, 0, 0.00048828125 ;  /* 0x00001000ff007431 */ /* 0x000fe200000001ff */
        /* <DEDUP_REMOVED lines=9> */
.L_x_148:
        /* <DEDUP_REMOVED lines=10> */
.L_x_149:
        /* <DEDUP_REMOVED lines=10> */
.L_x_150:
        /* <DEDUP_REMOVED lines=10> */
.L_x_91:
[----:B------:R-:W-:Y:S05]  /*5a10*/  BSYNC.RECONVERGENT B6 ;  /* 0x0000000000067941 */ /* 0x000fea0003800200 */
.L_x_90:
[----:B-1----:R-:W1:Y:S01]  /*5a20*/  S2R R3, SR_SWINHI ;  /* 0x0000000000037919 */ /* 0x002e620000002f00 */
[----:B------:R-:W-:Y:S01]  /*5a30*/  IMAD.SHL.U32 R24, R18, 0x2, RZ ;  /* 0x0000000212187824 */ /* 0x000fe200078e00ff */
[----:B------:R-:W2:Y:S04]  /*5a40*/  LDCU.64 UR4, c[0x0][0x880] ;  /* 0x00011000ff0477ac */ /* 0x000ea80008000a00 */
[----:B------:R-:W-:Y:S02]  /*5a50*/  LOP3.LUT R24, R24, 0xfe, RZ, 0xc0, !PT ;  /* 0x000000fe18187812 */ /* 0x000fe400078ec0ff */
[----:B--2---:R-:W-:-:S04]  /*5a60*/  ISETP.NE.U32.AND P6, PT, RZ, UR4, PT ;  /* 0x00000004ff007c0c */ /* 0x004fc8000bfc5070 */
[----:B------:R-:W-:Y:S02]  /*5a70*/  ISETP.NE.AND.EX P6, PT, RZ, UR5, PT, P6 ;  /* 0x00000005ff007c0c */ /* 0x000fe4000bfc5360 */
[----:B------:R-:W-:Y:S02]  /*5a80*/  MOV R4, R16 ;  /* 0x0000001000047202 */ /* 0x000fe40000000f00 */
[----:B-1----:R-:W-:-:S03]  /*5a90*/  MOV R5, R3 ;  /* 0x0000000300057202 */ /* 0x002fc60000000f00 */
[----:B------:R-:W-:-:S03]  /*5aa0*/  IMAD.WIDE.U32 R24, R24, 0x2, R4 ;  /* 0x0000000218187825 */ /* 0x000fc600078e0004 */
[C---:B------:R-:W-:Y:S02]  /*5ab0*/  IADD3 R3, P2, PT, R24.reuse, 0x200, RZ ;  /* 0x0000020018037810 */ /* 0x040fe40007f5e0ff */
[C---:B------:R-:W-:Y:S02]  /*5ac0*/  IADD3 R5, P1, PT, R24.reuse, 0x400, RZ ;  /* 0x0000040018057810 */ /* 0x040fe40007f3e0ff */
[C---:B------:R-:W-:Y:S01]  /*5ad0*/  IADD3 R7, P0, PT, R24.reuse, 0x600, RZ ;  /* 0x0000060018077810 */ /* 0x040fe20007f1e0ff */
[--C-:B------:R-:W-:Y:S01]  /*5ae0*/  IMAD.X R35, RZ, RZ, R25.reuse, P2 ;  /* 0x000000ffff237224 */ /* 0x100fe200010e0619 */
[--C-:B------:R-:W-:Y:S01]  /*5af0*/  SHF.R.U64 R11, R24, 0x3, R25.reuse ;  /* 0x00000003180b7819 */ /* 0x100fe20000001219 */
[--C-:B------:R-:W-:Y:S02]  /*5b00*/  IMAD.X R33, RZ, RZ, R25.reuse, P1 ;  /* 0x000000ffff217224 */ /* 0x100fe400008e0619 */
[----:B------:R-:W-:Y:S01]  /*5b10*/  IMAD.X R31, RZ, RZ, R25, P0 ;  /* 0x000000ffff1f7224 */ /* 0x000fe200000e0619 */
[----:B------:R-:W-:-:S02]  /*5b20*/  SHF.R.U64 R0, R3, 0x3, R35 ;  /* 0x0000000303007819 */ /* 0x000fc40000001223 */
[----:B------:R-:W-:Y:S02]  /*5b30*/  SHF.R.U64 R2, R5, 0x3, R33 ;  /* 0x0000000305027819 */ /* 0x000fe40000001221 */
[----:B------:R-:W-:Y:S02]  /*5b40*/  SHF.R.U64 R4, R7, 0x3, R31 ;  /* 0x0000000307047819 */ /* 0x000fe4000000121f */
[----:B------:R-:W-:Y:S02]  /*5b50*/  LOP3.LUT R34, R3, 0x30, R0, 0x78, !PT ;  /* 0x0000003003227812 */ /* 0x000fe400078e7800 */
[----:B------:R-:W-:Y:S02]  /*5b60*/  LOP3.LUT R32, R5, 0x30, R2, 0x78, !PT ;  /* 0x0000003005207812 */ /* 0x000fe400078e7802 */
[----:B------:R-:W-:Y:S02]  /*5b70*/  IADD3 R3, P3, PT, R24, 0x800, RZ ;  /* 0x0000080018037810 */ /* 0x000fe40007f7e0ff */
[----:B------:R-:W-:-:S02]  /*5b80*/  LOP3.LUT R30, R7, 0x30, R4, 0x78, !PT ;  /* 0x00000030071e7812 */ /* 0x000fc400078e7804 */
[C---:B------:R-:W-:Y:S01]  /*5b90*/  IADD3 R5, P2, PT, R24.reuse, 0xa00, RZ ;  /* 0x00000a0018057810 */ /* 0x040fe20007f5e0ff */
[--C-:B------:R-:W-:Y:S01]  /*5ba0*/  IMAD.X R29, RZ, RZ, R25.reuse, P3 ;  /* 0x000000ffff1d7224 */ /* 0x100fe200018e0619 */
[C---:B------:R-:W-:Y:S02]  /*5bb0*/  IADD3 R7, P1, PT, R24.reuse, 0xc00, RZ ;  /* 0x00000c0018077810 */ /* 0x040fe40007f3e0ff */
[C---:B------:R-:W-:Y:S01]  /*5bc0*/  IADD3 R9, P0, PT, R24.reuse, 0xe00, RZ ;  /* 0x00000e0018097810 */ /* 0x040fe20007f1e0ff */
[----:B------:R-:W-:Y:S01]  /*5bd0*/  IMAD.X R27, RZ, RZ, R25, P2 ;  /* 0x000000ffff1b7224 */ /* 0x000fe200010e0619 */
[----:B------:R-:W-:Y:S01]  /*5be0*/  SHF.R.U64 R0, R3, 0x3, R29 ;  /* 0x0000000303007819 */ /* 0x000fe2000000121d */
[----:B------:R-:W-:Y:S01]  /*5bf0*/  IMAD.X R23, RZ, RZ, R25, P1 ;  /* 0x000000ffff177224 */ /* 0x000fe200008e0619 */
[----:B------:R-:W-:Y:S01]  /*5c00*/  LOP3.LUT R10, R24, 0x30, R11, 0x78, !PT ;  /* 0x00000030180a7812 */ /* 0x000fe200078e780b */
[----:B------:R-:W-:Y:S01]  /*5c10*/  IMAD.X R21, RZ, RZ, R25, P0 ;  /* 0x000000ffff157224 */ /* 0x000fe200000e0619 */
[----:B------:R-:W-:Y:S01]  /*5c20*/  SHF.R.U64 R2, R5, 0x3, R27 ;  /* 0x0000000305027819 */ /* 0x000fe2000000121b */
[----:B------:R-:W-:Y:S01]  /*5c30*/  IMAD.MOV.U32 R11, RZ, RZ, R25 ;  /* 0x000000ffff0b7224 */ /* 0x000fe200078e0019 */
[----:B------:R-:W-:-:S02]  /*5c40*/  SHF.R.U64 R4, R7, 0x3, R23 ;  /* 0x0000000307047819 */ /* 0x000fc40000001217 */
[----:B------:R-:W-:Y:S02]  /*5c50*/  SHF.R.U64 R6, R9, 0x3, R21 ;  /* 0x0000000309067819 */ /* 0x000fe40000001215 */
[----:B------:R-:W-:Y:S01]  /*5c60*/  LOP3.LUT R28, R3, 0x30, R0, 0x78, !PT ;  /* 0x00000030031c7812 */ /* 0x000fe200078e7800 */
[----:B------:R1:W-:Y:S01]  /*5c70*/  ST.E desc[UR48][R10.64], RZ ;  /* 0x000000ff0a007985 */ /* 0x0003e2000c101930 */
[----:B------:R-:W-:Y:S02]  /*5c80*/  LOP3.LUT R26, R5, 0x30, R2, 0x78, !PT ;  /* 0x00000030051a7812 */ /* 0x000fe400078e7802 */
[C---:B------:R-:W-:Y:S01]  /*5c90*/  IADD3 R0, P3, PT, R24.reuse, 0x1000, RZ ;  /* 0x0000100018007810 */ /* 0x040fe20007f7e0ff */
[----:B------:R2:W-:Y:S01]  /*5ca0*/  ST.E desc[UR48][R34.64], RZ ;  /* 0x000000ff22007985 */ /* 0x0005e2000c101930 */
[----:B------:R-:W-:Y:S02]  /*5cb0*/  LOP3.LUT R22, R7, 0x30, R4, 0x78, !PT ;  /* 0x0000003007167812 */ /* 0x000fe400078e7804 */
[C---:B------:R-:W-:Y:S01]  /*5cc0*/  IADD3 R2, P2, PT, R24.reuse, 0x1200, RZ ;  /* 0x0000120018027810 */ /* 0x040fe20007f5e0ff */
[--C-:B------:R-:W-:Y:S01]  /*5cd0*/  IMAD.X R19, RZ, RZ, R25.reuse, P3 ;  /* 0x000000ffff137224 */ /* 0x100fe200018e0619 */
[----:B------:R-:W-:Y:S01]  /*5ce0*/  LOP3.LUT R20, R9, 0x30, R6, 0x78, !PT ;  /* 0x0000003009147812 */ /* 0x000fe200078e7806 */
[----:B------:R2:W-:Y:S01]  /*5cf0*/  ST.E desc[UR48][R32.64], RZ ;  /* 0x000000ff20007985 */ /* 0x0005e2000c101930 */
[C---:B------:R-:W-:Y:S01]  /*5d00*/  IADD3 R4, P1, PT, R24.reuse, 0x1400, RZ ;  /* 0x0000140018047810 */ /* 0x040fe20007f3e0ff */
[----:B------:R-:W-:Y:S01]  /*5d10*/  IMAD.X R15, RZ, RZ, R25, P2 ;  /* 0x000000ffff0f7224 */ /* 0x000fe200010e0619 */
[----:B------:R-:W-:Y:S01]  /*5d20*/  IADD3 R6, P0, PT, R24, 0x1600, RZ ;  /* 0x0000160018067810 */ /* 0x000fe20007f1e0ff */
[----:B------:R2:W-:Y:S01]  /*5d30*/  ST.E desc[UR48][R30.64], RZ ;  /* 0x000000ff1e007985 */ /* 0x0005e2000c101930 */
[----:B------:R-:W-:Y:S01]  /*5d40*/  SHF.R.U64 R3, R0, 0x3, R19 ;  /* 0x0000000300037819 */ /* 0x000fe20000001213 */
[----:B------:R-:W-:Y:S01]  /*5d50*/  IMAD.X R13, RZ, RZ, R25, P1 ;  /* 0x000000ffff0d7224 */ /* 0x000fe200008e0619 */
[----:B------:R-:W-:Y:S01]  /*5d60*/  SHF.R.U64 R5, R2, 0x3, R15 ;  /* 0x0000000302057819 */ /* 0x000fe2000000120f */
[----:B------:R2:W-:Y:S01]  /*5d70*/  ST.E desc[UR48][R28.64], RZ ;  /* 0x000000ff1c007985 */ /* 0x0005e2000c101930 */
[----:B------:R-:W-:-:S02]  /*5d80*/  LOP3.LUT R18, R0, 0x30, R3, 0x78, !PT ;  /* 0x0000003000127812 */ /* 0x000fc400078e7803 */
[----:B------:R-:W-:Y:S01]  /*5d90*/  SHF.R.U64 R7, R4, 0x3, R13 ;  /* 0x0000000304077819 */ /* 0x000fe2000000120d */
[----:B------:R2:W-:Y:S01]  /*5da0*/  ST.E desc[UR48][R26.64], RZ ;  /* 0x000000ff1a007985 */ /* 0x0005e2000c101930 */
[----:B------:R-:W-:Y:S01]  /*5db0*/  LOP3.LUT R14, R2, 0x30, R5, 0x78, !PT ;  /* 0x00000030020e7812 */ /* 0x000fe200078e7805 */
[----:B-1----:R-:W-:Y:S01]  /*5dc0*/  IMAD.X R11, RZ, RZ, R25, P0 ;  /* 0x000000ffff0b7224 */ /* 0x002fe200000e0619 */
[----:B------:R-:W-:Y:S01]  /*5dd0*/  IADD3 R0, P3, PT, R24, 0x1800, RZ ;  /* 0x0000180018007810 */ /* 0x000fe20007f7e0ff */
[----:B------:R2:W-:Y:S01]  /*5de0*/  ST.E desc[UR48][R22.64], RZ ;  /* 0x000000ff16007985 */ /* 0x0005e2000c101930 */
[----:B------:R-:W-:Y:S02]  /*5df0*/  LOP3.LUT R12, R4, 0x30, R7, 0x78, !PT ;  /* 0x00000030040c7812 */ /* 0x000fe400078e7807 */
[----:B------:R-:W-:Y:S01]  /*5e00*/  SHF.R.U64 R9, R6, 0x3, R11 ;  /* 0x0000000306097819 */ /* 0x000fe2000000120b */
[----:B------:R-:W-:Y:S01]  /*5e10*/  IMAD.X R43, RZ, RZ, R25, P3 ;  /* 0x000000ffff2b7224 */ /* 0x000fe200018e0619 */
[----:B------:R-:W-:Y:S01]  /*5e20*/  IADD3 R2, P2, PT, R24, 0x1a00, RZ ;  /* 0x00001a0018027810 */ /* 0x000fe20007f5e0ff */
[----:B------:R2:W-:Y:S01]  /*5e30*/  ST.E desc[UR48][R20.64], RZ ;  /* 0x000000ff14007985 */ /* 0x0005e2000c101930 */
[----:B------:R-:W-:-:S02]  /*5e40*/  LOP3.LUT R10, R6, 0x30, R9, 0x78, !PT ;  /* 0x00000030060a7812 */ /* 0x000fc400078e7809 */
[C---:B------:R-:W-:Y:S01]  /*5e50*/  IADD3 R4, P1, PT, R24.reuse, 0x1c00, RZ ;  /* 0x00001c0018047810 */ /* 0x040fe20007f3e0ff */
[----:B------:R-:W-:Y:S01]  /*5e60*/  IMAD.X R41, RZ, RZ, R25, P2 ;  /* 0x000000ffff297224 */ /* 0x000fe200010e0619 */
[----:B------:R-:W-:Y:S01]  /*5e70*/  IADD3 R6, P0, PT, R24, 0x1e00, RZ ;  /* 0x00001e0018067810 */ /* 0x000fe20007f1e0ff */
[----:B------:R2:W-:Y:S01]  /*5e80*/  ST.E desc[UR48][R18.64], RZ ;  /* 0x000000ff12007985 */ /* 0x0005e2000c101930 */
[----:B------:R-:W-:Y:S01]  /*5e90*/  SHF.R.U64 R3, R0, 0x3, R43 ;  /* 0x0000000300037819 */ /* 0x000fe2000000122b */
[----:B------:R-:W-:Y:S01]  /*5ea0*/  IMAD.X R39, RZ, RZ, R25, P1 ;  /* 0x000000ffff277224 */ /* 0x000fe200008e0619 */
[----:B------:R-:W-:Y:S01]  /*5eb0*/  SHF.R.U64 R5, R2, 0x3, R41 ;  /* 0x0000000302057819 */ /* 0x000fe20000001229 */
[----:B------:R-:W-:Y:S01]  /*5ec0*/  IMAD.X R37, RZ, RZ, R25, P0 ;  /* 0x000000ffff257224 */ /* 0x000fe200000e0619 */
[----:B------:R-:W-:Y:S01]  /*5ed0*/  LOP3.LUT R42, R0, 0x30, R3, 0x78, !PT ;  /* 0x00000030002a7812 */ /* 0x000fe200078e7803 */
[----:B------:R2:W-:Y:S01]  /*5ee0*/  ST.E desc[UR48][R14.64], RZ ;  /* 0x000000ff0e007985 */ /* 0x0005e2000c101930 */
[----:B------:R-:W-:-:S02]  /*5ef0*/  SHF.R.U64 R7, R4, 0x3, R39 ;  /* 0x0000000304077819 */ /* 0x000fc40000001227 */
[----:B------:R-:W-:Y:S01]  /*5f00*/  SHF.R.U64 R9, R6, 0x3, R37 ;  /* 0x0000000306097819 */ /* 0x000fe20000001225 */
[----:B------:R2:W-:Y:S01]  /*5f10*/  ST.E desc[UR48][R12.64], RZ ;  /* 0x000000ff0c007985 */ /* 0x0005e2000c101930 */
[----:B------:R-:W-:Y:S02]  /*5f20*/  LOP3.LUT R40, R2, 0x30, R5, 0x78, !PT ;  /* 0x0000003002287812 */ /* 0x000fe400078e7805 */
[----:B------:R-:W-:Y:S01]  /*5f30*/  LOP3.LUT R38, R4, 0x30, R7, 0x78, !PT ;  /* 0x0000003004267812 */ /* 0x000fe200078e7807 */
[----:B------:R2:W-:Y:S01]  /*5f40*/  ST.E desc[UR48][R10.64], RZ ;  /* 0x000000ff0a007985 */ /* 0x0005e2000c101930 */
[----:B------:R-:W-:-:S03]  /*5f50*/  LOP3.LUT R36, R6, 0x30, R9, 0x78, !PT ;  /* 0x0000003006247812 */ /* 0x000fc600078e7809 */
[----:B------:R2:W-:Y:S04]  /*5f60*/  ST.E desc[UR48][R42.64], RZ ;  /* 0x000000ff2a007985 */ /* 0x0005e8000c101930 */
[----:B------:R2:W-:Y:S04]  /*5f70*/  ST.E desc[UR48][R40.64], RZ ;  /* 0x000000ff28007985 */ /* 0x0005e8000c101930 */
[----:B------:R2:W-:Y:S01]  /*5f80*/  ST.E desc[UR48][R38.64], RZ ;  /* 0x000000ff26007985 */ /* 0x0005e2000c101930 */
[----:B------:R-:W1:Y:S01]  /*5f90*/  S2R R2, SR_CTAID.Z ;  /* 0x0000000000027919 */ /* 0x000e620000002700 */
[----:B------:R-:W3:Y:S02]  /*5fa0*/  S2R R0, SR_CTAID.Y ;  /* 0x0000000000007919 */ /* 0x000ee40000002600 */
[----:B------:R2:W-:Y:S01]  /*5fb0*/  ST.E desc[UR48][R36.64], RZ ;  /* 0x000000ff24007985 */ /* 0x0005e2000c101930 */
[----:B------:R-:W-:Y:S05]  /*5fc0*/  @!P6 BRA `(.L_x_151) ;  /* 0x000000000090e947 */ /* 0x000fea0003800000 */
[----:B------:R-:W4:Y:S01]  /*5fd0*/  LDCU UR4, c[0x0][0x380] ;  /* 0x00007000ff0477ac */ /* 0x000f220008000800 */
[----:B------:R-:W-:Y:S01]  /*5fe0*/  IADD3 R3, PT, PT, R17, UR41, RZ ;  /* 0x0000002911037c10 */ /* 0x000fe2000fffe0ff */
[----:B------:R-:W-:Y:S03]  /*5ff0*/  BSSY.RECONVERGENT B0, `(.L_x_151) ;  /* 0x0000021000007945 */ /* 0x000fe60003800200 */
[----:B----4-:R-:W-:-:S13]  /*6000*/  ISETP.GE.AND P0, PT, R3, UR4, PT ;  /* 0x0000000403007c0c */ /* 0x010fda000bf06270 */
[----:B------:R-:W-:Y:S05]  /*6010*/  @P0 BRA `(.L_x_152) ;  /* 0x0000000000780947 */ /* 0x000fea0003800000 */
[----:B------:R-:W4:Y:S01]  /*6020*/  LDCU UR7, c[0x0][0x38c] ;  /* 0x00007180ff0777ac */ /* 0x000f220008000800 */
[----:B------:R-:W1:Y:S01]  /*6030*/  LDCU UR6, c[0x0][0x890] ;  /* 0x00011200ff0677ac */ /* 0x000e620008000800 */
[----:B------:R-:W5:Y:S01]  /*6040*/  LDCU.64 UR4, c[0x0][0x888] ;  /* 0x00011100ff0477ac */ /* 0x000f620008000a00 */
[----:B----4-:R-:W4:Y:S01]  /*6050*/  I2F.U32.RP R8, UR7 ;  /* 0x0000000700087d06 */ /* 0x010f220008209000 */
[----:B------:R-:W-:-:S07]  /*6060*/  ISETP.NE.U32.AND P0, PT, RZ, UR7, PT ;  /* 0x00000007ff007c0c */ /* 0x000fce000bf05070 */
[----:B----4-:R-:W4:Y:S02]  /*6070*/  MUFU.RCP R6, R8 ;  /* 0x0000000800067308 */ /* 0x010f240000001000 */
[----:B----4-:R-:W-:-:S06]  /*6080*/  IADD3 R6, PT, PT, R6, 0xffffffe, RZ ;  /* 0x0ffffffe06067810 */ /* 0x010fcc0007ffe0ff */
[----:B------:R-:W4:Y:S02]  /*6090*/  F2I.FTZ.U32.TRUNC.NTZ R5, R6 ;  /* 0x0000000600057305 */ /* 0x000f24000021f000 */
[----:B----4-:R-:W-:-:S05]  /*60a0*/  IADD3 R4, PT, PT, RZ, -R5, RZ ;  /* 0x80000005ff047210 */ /* 0x010fca0007ffe0ff */
[----:B------:R-:W-:Y:S02]  /*60b0*/  IMAD R7, R4, UR7, RZ ;  /* 0x0000000704077c24 */ /* 0x000fe4000f8e02ff */
[----:B------:R-:W-:-:S05]  /*60c0*/  HFMA2 R4, -RZ, RZ, 0, 0 ;  /* 0x00000000ff047431 */ /* 0x000fca00000001ff */
[----:B------:R-:W-:-:S04]  /*60d0*/  IMAD.HI.U32 R5, R5, R7, R4 ;  /* 0x0000000705057227 */ /* 0x000fc800078e0004 */
[----:B-1----:R-:W-:Y:S02]  /*60e0*/  IMAD R4, R2, UR6, R3 ;  /* 0x0000000602047c24 */ /* 0x002fe4000f8e0203 */
[----:B---3--:R-:W-:-:S04]  /*60f0*/  IMAD.HI.U32 R5, R5, R0, RZ ;  /* 0x0000000005057227 */ /* 0x008fc800078e00ff */
[----:B------:R-:W-:-:S04]  /*6100*/  IMAD.MOV R7, RZ, RZ, -R5 ;  /* 0x000000ffff077224 */ /* 0x000fc800078e0a05 */
[----:B------:R-:W-:-:S05]  /*6110*/  IMAD R7, R7, UR7, R0 ;  /* 0x0000000707077c24 */ /* 0x000fca000f8e0200 */
[----:B------:R-:W-:-:S13]  /*6120*/  ISETP.GE.U32.AND P2, PT, R7, UR7, PT ;  /* 0x0000000707007c0c */ /* 0x000fda000bf46070 */
[----:B------:R-:W-:Y:S02]  /*6130*/  @P2 IADD3 R7, PT, PT, R7, -UR7, RZ ;  /* 0x8000000707072c10 */ /* 0x000fe4000fffe0ff */
[----:B------:R-:W-:Y:S02]  /*6140*/  @P2 IADD3 R5, PT, PT, R5, 0x1, RZ ;  /* 0x0000000105052810 */ /* 0x000fe40007ffe0ff */
[----:B------:R-:W-:Y:S02]  /*6150*/  ISETP.GE.U32.AND P1, PT, R7, UR7, PT ;  /* 0x0000000707007c0c */ /* 0x000fe4000bf26070 */
[----:B------:R-:W1:Y:S11]  /*6160*/  LDC.64 R6, c[0x0][0x880] ;  /* 0x00022000ff067b82 */ /* 0x000e760000000a00 */
[----:B------:R-:W-:Y:S01]  /*6170*/  @P1 VIADD R5, R5, 0x1 ;  /* 0x0000000105051836 */ /* 0x000fe20000000000 */
[----:B------:R-:W-:-:S04]  /*6180*/  @!P0 LOP3.LUT R5, RZ, UR7, RZ, 0x33, !PT ;  /* 0x00000007ff058c12 */ /* 0x000fc8000f8e33ff */
[C---:B------:R-:W-:Y:S01]  /*6190*/  IADD3 R3, PT, PT, -R5.reuse, RZ, RZ ;  /* 0x000000ff05037210 */ /* 0x040fe20007ffe1ff */
[----:B-----5:R-:W-:-:S04]  /*61a0*/  IMAD R5, R5, UR5, R4 ;  /* 0x0000000505057c24 */ /* 0x020fc8000f8e0204 */
[----:B------:R-:W-:Y:S01]  /*61b0*/  IMAD R4, R3, UR7, R0 ;  /* 0x0000000703047c24 */ /* 0x000fe2000f8e0200 */
[----:B------:R-:W-:-:S03]  /*61c0*/  MOV R3, 0xff800000 ;  /* 0xff80000000037802 */ /* 0x000fc60000000f00 */
[----:B------:R-:W-:-:S04]  /*61d0*/  IMAD R5, R4, UR4, R5 ;  /* 0x0000000404057c24 */ /* 0x000fc8000f8e0205 */
[----:B-1----:R-:W-:-:S05]  /*61e0*/  IMAD.WIDE.U32 R6, R5, 0x4, R6 ;  /* 0x0000000405067825 */ /* 0x002fca00078e0006 */
[----:B------:R4:W-:Y:S02]  /*61f0*/  STG.E desc[UR48][R6.64], R3 ;  /* 0x0000000306007986 */ /* 0x0009e4000c101930 */
.L_x_152:
[----:B------:R-:W-:Y:S05]  /*6200*/  BSYNC.RECONVERGENT B0 ;  /* 0x0000000000007941 */ /* 0x000fea0003800200 */
.L_x_151:
[----:B------:R-:W-:-:S09]  /*6210*/  UISETP.NE.AND UP0, UPT, UR38, URZ, UPT ;  /* 0x000000ff2600728c */ /* 0x000fd2000bf05270 */
[----:B------:R-:W-:Y:S05]  /*6220*/  BRA.U UP0, `(.L_x_153) ;  /* 0x0000000100047547 */ /* 0x000fea000b800000 */
[----:B------:R-:W-:Y:S05]  /*6230*/  BPT.TRAP 0x1 ;  /* 0x000000040000795c */ /* 0x000fea0000300000 */
.L_x_153:
[C---:B----4-:R-:W-:Y:S01]  /*6240*/  IADD3 R3, P3, PT, R24.reuse, 0x2000, RZ ;  /* 0x0000200018037810 */ /* 0x050fe20007f7e0ff */
[----:B------:R4:W-:Y:S01]  /*6250*/  SYNCS.ARRIVE.TRANS64.A1T0 RZ, [R16+URZ+0x70b0], RZ ;  /* 0x0070b0ff10ff79a7 */ /* 0x0009e200081000ff */
[C---:B------:R-:W-:Y:S01]  /*6260*/  IADD3 R5, P2, PT, R24.reuse, 0x2200, RZ ;  /* 0x0000220018057810 */ /* 0x040fe20007f5e0ff */
[----:B------:R-:W-:Y:S01]  /*6270*/  UISETP.NE.AND UP0, UPT, UR38, URZ, UPT ;  /* 0x000000ff2600728c */ /* 0x000fe2000bf05270 */
[C---:B------:R-:W-:Y:S01]  /*6280*/  IADD3 R7, P1, PT, R24.reuse, 0x2400, RZ ;  /* 0x0000240018077810 */ /* 0x040fe20007f3e0ff */
[--C-:B------:R-:W-:Y:S01]  /*6290*/  IMAD.X R55, RZ, RZ, R25.reuse, P3 ;  /* 0x000000ffff377224 */ /* 0x100fe200018e0619 */
[C---:B------:R-:W-:Y:S01]  /*62a0*/  IADD3 R9, P0, PT, R24.reuse, 0x2600, RZ ;  /* 0x0000260018097810 */ /* 0x040fe20007f1e0ff */
[--C-:B------:R-:W-:Y:S01]  /*62b0*/  IMAD.X R53, RZ, RZ, R25.reuse, P2 ;  /* 0x000000ffff357224 */ /* 0x100fe200010e0619 */
[C---:B--2---:R-:W-:Y:S01]  /*62c0*/  IADD3 R11, P5, PT, R24.reuse, 0x2800, RZ ;  /* 0x00002800180b7810 */ /* 0x044fe20007fbe0ff */
[--C-:B------:R-:W-:Y:S01]  /*62d0*/  IMAD.X R51, RZ, RZ, R25.reuse, P1 ;  /* 0x000000ffff337224 */ /* 0x100fe200008e0619 */
[C---:B------:R-:W-:Y:S01]  /*62e0*/  IADD3 R12, P4, PT, R24.reuse, 0x2a00, RZ ;  /* 0x00002a00180c7810 */ /* 0x040fe20007f9e0ff */
[--C-:B------:R-:W-:Y:S01]  /*62f0*/  IMAD.X R49, RZ, RZ, R25.reuse, P0 ;  /* 0x000000ffff317224 */ /* 0x100fe200000e0619 */
[C---:B------:R-:W-:Y:S01]  /*6300*/  IADD3 R13, P3, PT, R24.reuse, 0x2c00, RZ ;  /* 0x00002c00180d7810 */ /* 0x040fe20007f7e0ff */
[--C-:B------:R-:W-:Y:S01]  /*6310*/  IMAD.X R47, RZ, RZ, R25.reuse, P5 ;  /* 0x000000ffff2f7224 */ /* 0x100fe200028e0619 */
[C---:B------:R-:W-:Y:S01]  /*6320*/  IADD3 R14, P2, PT, R24.reuse, 0x2e00, RZ ;  /* 0x00002e00180e7810 */ /* 0x040fe20007f5e0ff */
[--C-:B------:R-:W-:Y:S01]  /*6330*/  IMAD.X R45, RZ, RZ, R25.reuse, P4 ;  /* 0x000000ffff2d7224 */ /* 0x100fe200020e0619 */
[C---:B------:R-:W-:Y:S01]  /*6340*/  IADD3 R15, P1, PT, R24.reuse, 0x3000, RZ ;  /* 0x00003000180f7810 */ /* 0x040fe20007f3e0ff */
[----:B------:R-:W-:Y:S01]  /*6350*/  IMAD.X R43, RZ, RZ, R25, P3 ;  /* 0x000000ffff2b7224 */ /* 0x000fe200018e0619 */
[----:B------:R-:W-:Y:S01]  /*6360*/  SHF.R.U64 R4, R3, 0x3, R55 ;  /* 0x0000000303047819 */ /* 0x000fe20000001237 */
[--C-:B------:R-:W-:Y:S01]  /*6370*/  IMAD.X R41, RZ, RZ, R25.reuse, P2 ;  /* 0x000000ffff297224 */ /* 0x100fe200010e0619 */
[C---:B------:R-:W-:Y:S01]  /*6380*/  IADD3 R18, P0, PT, R24.reuse, 0x3200, RZ ;  /* 0x0000320018127810 */ /* 0x040fe20007f1e0ff */
[----:B------:R-:W-:Y:S01]  /*6390*/  IMAD.X R39, RZ, RZ, R25, P1 ;  /* 0x000000ffff277224 */ /* 0x000fe200008e0619 */
[----:B------:R-:W-:-:S02]  /*63a0*/  IADD3 R19, P5, PT, R24, 0x3400, RZ ;  /* 0x0000340018137810 */ /* 0x000fc40007fbe0ff */
[----:B------:R-:W-:Y:S01]  /*63b0*/  SHF.R.U64 R6, R5, 0x3, R53 ;  /* 0x0000000305067819 */ /* 0x000fe20000001235 */
[--C-:B------:R-:W-:Y:S01]  /*63c0*/  IMAD.X R37, RZ, RZ, R25.reuse, P0 ;  /* 0x000000ffff257224 */ /* 0x100fe200000e0619 */
[C---:B------:R-:W-:Y:S01]  /*63d0*/  IADD3 R20, P4, PT, R24.reuse, 0x3600, RZ ;  /* 0x0000360018147810 */ /* 0x040fe20007f9e0ff */
[--C-:B------:R-:W-:Y:S01]  /*63e0*/  IMAD.X R35, RZ, RZ, R25.reuse, P5 ;  /* 0x000000ffff237224 */ /* 0x100fe200028e0619 */
[----:B------:R-:W-:Y:S02]  /*63f0*/  LOP3.LUT R54, R3, 0x30, R4, 0x78, !PT ;  /* 0x0000003003367812 */ /* 0x000fe400078e7804 */
[C---:B------:R-:W-:Y:S01]  /*6400*/  IADD3 R21, P3, PT, R24.reuse, 0x3800, RZ ;  /* 0x0000380018157810 */ /* 0x040fe20007f7e0ff */
[----:B------:R-:W-:Y:S01]  /*6410*/  IMAD.X R33, RZ, RZ, R25, P4 ;  /* 0x000000ffff217224 */ /* 0x000fe200020e0619 */
[----:B------:R-:W-:Y:S01]  /*6420*/  SHF.R.U64 R8, R7, 0x3, R51 ;  /* 0x0000000307087819 */ /* 0x000fe20000001233 */
[----:B------:R4:W-:Y:S01]  /*6430*/  ST.E desc[UR48][R54.64], RZ ;  /* 0x000000ff36007985 */ /* 0x0009e2000c101930 */
[----:B------:R-:W-:Y:S01]  /*6440*/  SHF.R.U64 R4, R11, 0x3, R47 ;  /* 0x000000030b047819 */ /* 0x000fe2000000122f */
[----:B------:R-:W-:Y:S01]  /*6450*/  IMAD.X R31, RZ, RZ, R25, P3 ;  /* 0x000000ffff1f7224 */ /* 0x000fe200018e0619 */
[----:B------:R-:W-:-:S02]  /*6460*/  IADD3 R22, P2, PT, R24, 0x3a00, RZ ;  /* 0x00003a0018167810 */ /* 0x000fc40007f5e0ff */
[----:B------:R-:W-:Y:S02]  /*6470*/  SHF.R.U64 R10, R9, 0x3, R49 ;  /* 0x00000003090a7819 */ /* 0x000fe40000001231 */
[----:B------:R-:W-:Y:S01]  /*6480*/  LOP3.LUT R52, R5, 0x30, R6, 0x78, !PT ;  /* 0x0000003005347812 */ /* 0x000fe200078e7806 */
[----:B------:R-:W-:Y:S01]  /*6490*/  IMAD.X R29, RZ, RZ, R25, P2 ;  /* 0x000000ffff1d7224 */ /* 0x000fe200010e0619 */
[----:B------:R-:W-:Y:S02]  /*64a0*/  SHF.R.U64 R3, R12, 0x3, R45 ;  /* 0x000000030c037819 */ /* 0x000fe4000000122d */
[C---:B------:R-:W-:Y:S01]  /*64b0*/  IADD3 R23, P1, PT, R24.reuse, 0x3c00, RZ ;  /* 0x00003c0018177810 */ /* 0x040fe20007f3e0ff */
[----:B------:R4:W-:Y:S01]  /*64c0*/  ST.E desc[UR48][R52.64], RZ ;  /* 0x000000ff34007985 */ /* 0x0009e2000c101930 */
[----:B------:R-:W-:Y:S02]  /*64d0*/  SHF.R.U64 R6, R13, 0x3, R43 ;  /* 0x000000030d067819 */ /* 0x000fe4000000122b */
[----:B------:R-:W-:Y:S01]  /*64e0*/  IADD3 R24, P0, PT, R24, 0x3e00, RZ ;  /* 0x00003e0018187810 */ /* 0x000fe20007f1e0ff */
[----:B------:R-:W-:Y:S01]  /*64f0*/  IMAD.X R27, RZ, RZ, R25, P1 ;  /* 0x000000ffff1b7224 */ /* 0x000fe200008e0619 */
[----:B------:R-:W-:-:S02]  /*6500*/  SHF.R.U64 R5, R14, 0x3, R41 ;  /* 0x000000030e057819 */ /* 0x000fc40000001229 */
[----:B------:R-:W-:Y:S01]  /*6510*/  LOP3.LUT R50, R7, 0x30, R8, 0x78, !PT ;  /* 0x0000003007327812 */ /* 0x000fe200078e7808 */
[----:B------:R-:W-:Y:S01]  /*6520*/  IMAD.X R25, RZ, RZ, R25, P0 ;  /* 0x000000ffff197224 */ /* 0x000fe200000e0619 */
[----:B------:R-:W-:Y:S02]  /*6530*/  LOP3.LUT R46, R11, 0x30, R4, 0x78, !PT ;  /* 0x000000300b2e7812 */ /* 0x000fe400078e7804 */
[----:B------:R-:W-:Y:S01]  /*6540*/  LOP3.LUT R48, R9, 0x30, R10, 0x78, !PT ;  /* 0x0000003009307812 */ /* 0x000fe200078e780a */
[----:B------:R4:W-:Y:S01]  /*6550*/  ST.E desc[UR48][R50.64], RZ ;  /* 0x000000ff32007985 */ /* 0x0009e2000c101930 */
[----:B------:R-:W-:Y:S02]  /*6560*/  LOP3.LUT R44, R12, 0x30, R3, 0x78, !PT ;  /* 0x000000300c2c7812 */ /* 0x000fe400078e7803 */
[----:B------:R-:W-:Y:S01]  /*6570*/  SHF.R.U64 R4, R15, 0x3, R39 ;  /* 0x000000030f047819 */ /* 0x000fe20000001227 */
[----:B------:R4:W-:Y:S01]  /*6580*/  ST.E desc[UR48][R48.64], RZ ;  /* 0x000000ff30007985 */ /* 0x0009e2000c101930 */
[----:B------:R-:W-:-:S02]  /*6590*/  LOP3.LUT R42, R13, 0x30, R6, 0x78, !PT ;  /* 0x000000300d2a7812 */ /* 0x000fc400078e7806 */
[----:B------:R-:W-:Y:S01]  /*65a0*/  SHF.R.U64 R3, R18, 0x3, R37 ;  /* 0x0000000312037819 */ /* 0x000fe20000001225 */
[----:B------:R4:W-:Y:S01]  /*65b0*/  ST.E desc[UR48][R46.64], RZ ;  /* 0x000000ff2e007985 */ /* 0x0009e2000c101930 */
[----:B------:R-:W-:Y:S02]  /*65c0*/  LOP3.LUT R40, R14, 0x30, R5, 0x78, !PT ;  /* 0x000000300e287812 */ /* 0x000fe400078e7805 */
[----:B------:R-:W-:Y:S01]  /*65d0*/  SHF.R.U64 R6, R19, 0x3, R35 ;  /* 0x0000000313067819 */ /* 0x000fe20000001223 */
[----:B------:R4:W-:Y:S01]  /*65e0*/  ST.E desc[UR48][R44.64], RZ ;  /* 0x000000ff2c007985 */ /* 0x0009e2000c101930 */
[----:B------:R-:W-:Y:S02]  /*65f0*/  SHF.R.U64 R5, R20, 0x3, R33 ;  /* 0x0000000314057819 */ /* 0x000fe40000001221 */
[----:B------:R-:W-:Y:S01]  /*6600*/  LOP3.LUT R38, R15, 0x30, R4, 0x78, !PT ;  /* 0x000000300f267812 */ /* 0x000fe200078e7804 */
[----:B------:R4:W-:Y:S01]  /*6610*/  ST.E desc[UR48][R42.64], RZ ;  /* 0x000000ff2a007985 */ /* 0x0009e2000c101930 */
[----:B------:R-:W-:-:S02]  /*6620*/  LOP3.LUT R36, R18, 0x30, R3, 0x78, !PT ;  /* 0x0000003012247812 */ /* 0x000fc400078e7803 */
[----:B------:R-:W-:Y:S01]  /*6630*/  SHF.R.U64 R4, R21, 0x3, R31 ;  /* 0x0000000315047819 */ /* 0x000fe2000000121f */
[----:B------:R4:W-:Y:S01]  /*6640*/  ST.E desc[UR48][R40.64], RZ ;  /* 0x000000ff28007985 */ /* 0x0009e2000c101930 */
[----:B------:R-:W-:Y:S02]  /*6650*/  LOP3.LUT R34, R19, 0x30, R6, 0x78, !PT ;  /* 0x0000003013227812 */ /* 0x000fe400078e7806 */
[----:B------:R-:W-:Y:S01]  /*6660*/  SHF.R.U64 R3, R22, 0x3, R29 ;  /* 0x0000000316037819 */ /* 0x000fe2000000121d */
[----:B------:R4:W-:Y:S01]  /*6670*/  ST.E desc[UR48][R38.64], RZ ;  /* 0x000000ff26007985 */ /* 0x0009e2000c101930 */
[----:B------:R-:W-:Y:S02]  /*6680*/  LOP3.LUT R32, R20, 0x30, R5, 0x78, !PT ;  /* 0x0000003014207812 */ /* 0x000fe400078e7805 */
[----:B------:R-:W-:Y:S01]  /*6690*/  SHF.R.U64 R6, R23, 0x3, R27 ;  /* 0x0000000317067819 */ /* 0x000fe2000000121b */
[----:B------:R4:W-:Y:S01]  /*66a0*/  ST.E desc[UR48][R36.64], RZ ;  /* 0x000000ff24007985 */ /* 0x0009e2000c101930 */
[----:B------:R-:W-:-:S02]  /*66b0*/  SHF.R.U64 R5, R24, 0x3, R25 ;  /* 0x0000000318057819 */ /* 0x000fc40000001219 */
[----:B------:R-:W-:Y:S01]  /*66c0*/  LOP3.LUT R30, R21, 0x30, R4, 0x78, !PT ;  /* 0x00000030151e7812 */ /* 0x000fe200078e7804 */
[----:B------:R4:W-:Y:S01]  /*66d0*/  ST.E desc[UR48][R34.64], RZ ;  /* 0x000000ff22007985 */ /* 0x0009e2000c101930 */
[----:B------:R-:W-:Y:S02]  /*66e0*/  LOP3.LUT R28, R22, 0x30, R3, 0x78, !PT ;  /* 0x00000030161c7812 */ /* 0x000fe400078e7803 */
[----:B------:R-:W-:Y:S01]  /*66f0*/  LOP3.LUT R26, R23, 0x30, R6, 0x78, !PT ;  /* 0x00000030171a7812 */ /* 0x000fe200078e7806 */
[----:B------:R4:W-:Y:S01]  /*6700*/  ST.E desc[UR48][R32.64], RZ ;  /* 0x000000ff20007985 */ /* 0x0009e2000c101930 */
[----:B------:R-:W-:-:S03]  /*6710*/  LOP3.LUT R24, R24, 0x30, R5, 0x78, !PT ;  /* 0x0000003018187812 */ /* 0x000fc600078e7805 */
[----:B------:R4:W-:Y:S04]  /*6720*/  ST.E desc[UR48][R30.64], RZ ;  /* 0x000000ff1e007985 */ /* 0x0009e8000c101930 */
[----:B------:R4:W-:Y:S04]  /*6730*/  ST.E desc[UR48][R28.64], RZ ;  /* 0x000000ff1c007985 */ /* 0x0009e8000c101930 */
[----:B------:R4:W-:Y:S04]  /*6740*/  ST.E desc[UR48][R26.64], RZ ;  /* 0x000000ff1a007985 */ /* 0x0009e8000c101930 */
[----:B------:R4:W-:Y:S01]  /*6750*/  ST.E desc[UR48][R24.64], RZ ;  /* 0x000000ff18007985 */ /* 0x0009e2000c101930 */
[----:B------:R-:W-:Y:S01]  /*6760*/  @!PT LDS RZ, [RZ] ;  /* 0x00000000fffff984 */ /* 0x000fe20000000800 */
[----:B------:R-:W-:Y:S01]  /*6770*/  @!PT LDS RZ, [RZ] ;  /* 0x00000000fffff984 */ /* 0x000fe20000000800 */
[----:B------:R-:W-:Y:S01]  /*6780*/  @!PT LDS RZ, [RZ] ;  /* 0x00000000fffff984 */ /* 0x000fe20000000800 */
[----:B------:R-:W-:Y:S01]  /*6790*/  @!PT LDS RZ, [RZ] ;  /* 0x00000000fffff984 */ /* 0x000fe20000000800 */
[----:B------:R2:W-:Y:S06]  /*67a0*/  MEMBAR.ALL.CTA ;  /* 0x0000000000007992 */ /* 0x0005ec0000008000 */
[----:B--2---:R-:W2:Y:S01]  /*67b0*/  FENCE.VIEW.ASYNC.S ;  /* 0x00000000000073c6 */ /* 0x004ea20000000000 */
[----:B------:R-:W-:Y:S05]  /*67c0*/  BRA.U UP0, `(.L_x_154) ;  /* 0x0000000100047547 */ /* 0x000fea000b800000 */
[----:B------:R-:W-:Y:S05]  /*67d0*/  BPT.TRAP 0x1 ;  /* 0x000000040000795c */ /* 0x000fea0000300000 */
.L_x_154:
[----:B------:R-:W-:-:S05]  /*67e0*/  HFMA2 R3, -RZ, RZ, 0, 5.9604644775390625e-08 ;  /* 0x00000001ff037431 */ /* 0x000fca00000001ff */
[----:B------:R-:W-:-:S04]  /*67f0*/  SHF.L.U32 R3, R3, 0x1f, RZ ;  /* 0x0000001f03037819 */ /* 0x000fc800000006ff */
[----:B--2---:R-:W2:Y:S02]  /*6800*/  SYNCS.PHASECHK.TRANS64.TRYWAIT P0, [R16+URZ+0x70c8], R3 ;  /* 0x0070c803100075a7 */ /* 0x004ea400080011ff */
[----:B--2---:R-:W-:Y:S05]  /*6810*/  @!P0 BRA `(.L_x_155) ;  /* 0x000000c0002c8947 */ /* 0x004fea0003800000 */
.L_x_382:
[----:B------:R-:W-:Y:S05]  /*6820*/  @!P6 BRA `(.L_x_156) ;  /* 0x000000000094e947 */ /* 0x000fea0003800000 */
[----:B------:R-:W5:Y:S01]  /*6830*/  LDCU UR4, c[0x0][0x380] ;  /* 0x00007000ff0477ac */ /* 0x000f620008000800 */
[----:B------:R-:W-:Y:S01]  /*6840*/  IMAD.U32 R4, RZ, RZ, UR41 ;  /* 0x00000029ff047e24 */ /* 0x000fe2000f8e00ff */
[----:B------:R-:W-:Y:S04]  /*6850*/  BSSY.RECONVERGENT B0, `(.L_x_156) ;  /* 0x0000022000007945 */ /* 0x000fe80003800200 */
[----:B------:R-:W-:-:S04]  /*6860*/  IADD3 R17, PT, PT, R4, 0x80, R17 ;  /* 0x0000008004117810 */ /* 0x000fc80007ffe011 */
[----:B-----5:R-:W-:-:S13]  /*6870*/  ISETP.GE.AND P0, PT, R17, UR4, PT ;  /* 0x0000000411007c0c */ /* 0x020fda000bf06270 */
[----:B------:R-:W-:Y:S05]  /*6880*/  @P0 BRA `(.L_x_157) ;  /* 0x0000000000780947 */ /* 0x000fea0003800000 */
[----:B------:R-:W5:Y:S01]  /*6890*/  LDCU UR7, c[0x0][0x38c] ;  /* 0x00007180ff0777ac */ /* 0x000f620008000800 */
[----:B------:R-:W-:Y:S01]  /*68a0*/  MOV R4, RZ ;  /* 0x000000ff00047202 */ /* 0x000fe20000000f00 */
[----:B------:R-:W1:Y:S01]  /*68b0*/  LDCU UR6, c[0x0][0x890] ;  /* 0x00011200ff0677ac */ /* 0x000e620008000800 */
[----:B------:R-:W4:Y:S01]  /*68c0*/  LDCU.64 UR4, c[0x0][0x888] ;  /* 0x00011100ff0477ac */ /* 0x000f220008000a00 */
[----:B-----5:R-:W5:Y:S01]  /*68d0*/  I2F.U32.RP R7, UR7 ;  /* 0x0000000700077d06 */ /* 0x020f620008209000 */
[----:B------:R-:W-:Y:S01]  /*68e0*/  ISETP.NE.U32.AND P0, PT, RZ, UR7, PT ;  /* 0x00000007ff007c0c */ /* 0x000fe2000bf05070 */
[----:B-1----:R-:W-:-:S06]  /*68f0*/  IMAD R2, R2, UR6, R17 ;  /* 0x0000000602027c24 */ /* 0x002fcc000f8e0211 */
[----:B-----5:R-:W1:Y:S02]  /*6900*/  MUFU.RCP R6, R7 ;  /* 0x0000000700067308 */ /* 0x020e640000001000 */
[----:B-1----:R-:W-:-:S06]  /*6910*/  IADD3 R6, PT, PT, R6, 0xffffffe, RZ ;  /* 0x0ffffffe06067810 */ /* 0x002fcc0007ffe0ff */
[----:B------:R-:W2:Y:S02]  /*6920*/  F2I.FTZ.U32.TRUNC.NTZ R5, R6 ;  /* 0x0000000600057305 */ /* 0x000ea4000021f000 */
[----:B--2---:R-:W-:-:S05]  /*6930*/  IADD3 R3, PT, PT, RZ, -R5, RZ ;  /* 0x80000005ff037210 */ /* 0x004fca0007ffe0ff */
[----:B------:R-:W-:-:S04]  /*6940*/  IMAD R3, R3, UR7, RZ ;  /* 0x0000000703037c24 */ /* 0x000fc8000f8e02ff */
[----:B------:R-:W-:-:S06]  /*6950*/  IMAD.HI.U32 R3, R5, R3, R4 ;  /* 0x0000000305037227 */ /* 0x000fcc00078e0004 */
        /* <DEDUP_REMOVED lines=11> */
[----:B----4-:R-:W-:-:S04]  /*6a10*/  IMAD R2, R3, UR5, R2 ;  /* 0x0000000503027c24 */ /* 0x010fc8000f8e0202 */
[----:B------:R-:W-:Y:S01]  /*6a20*/  IMAD R7, R7, UR7, R0 ;  /* 0x0000000707077c24 */ /* 0x000fe2000f8e0200 */
[----:B------:R-:W-:-:S03]  /*6a30*/  MOV R0, 0xff800000 ;  /* 0xff80000000007802 */ /* 0x000fc60000000f00 */
[----:B------:R-:W-:-:S04]  /*6a40*/  IMAD R7, R7, UR4, R2 ;  /* 0x0000000407077c24 */ /* 0x000fc8000f8e0202 */
[----:B-1----:R-:W-:-:S05]  /*6a50*/  IMAD.WIDE.U32 R4, R7, 0x4, R4 ;  /* 0x0000000407047825 */ /* 0x002fca00078e0004 */
[----:B------:R5:W-:Y:S02]  /*6a60*/  STG.E desc[UR48][R4.64], R0 ;  /* 0x0000000004007986 */ /* 0x000be4000c101930 */
.L_x_157:
[----:B------:R-:W-:Y:S05]  /*6a70*/  BSYNC.RECONVERGENT B0 ;  /* 0x0000000000007941 */ /* 0x000fea0003800200 */
.L_x_156:
[----:B------:R-:W-:Y:S01]  /*6a80*/  @!PT LDS RZ, [RZ] ;  /* 0x00000000fffff984 */ /* 0x000fe20000000800 */
[----:B------:R-:W-:Y:S01]  /*6a90*/  @!PT LDS RZ, [RZ] ;  /* 0x00000000fffff984 */ /* 0x000fe20000000800 */
[----:B------:R-:W-:Y:S01]  /*6aa0*/  @!PT LDS RZ, [RZ] ;  /* 0x00000000fffff984 */ /* 0x000fe20000000800 */
[----:B------:R-:W-:Y:S01]  /*6ab0*/  @!PT LDS RZ, [RZ] ;  /* 0x00000000fffff984 */ /* 0x000fe20000000800 */
[----:B------:R1:W-:Y:S06]  /*6ac0*/  MEMBAR.ALL.CTA ;  /* 0x0000000000007992 */ /* 0x0003ec0000008000 */
[----:B-1----:R-:W1:Y:S01]  /*6ad0*/  FENCE.VIEW.ASYNC.S ;  /* 0x00000000000073c6 */ /* 0x002e620000000000 */
[----:B------:R-:W-:-:S09]  /*6ae0*/  UISETP.NE.AND UP0, UPT, UR38, URZ, UPT ;  /* 0x000000ff2600728c */ /* 0x000fd2000bf05270 */
[----:B------:R-:W-:Y:S05]  /*6af0*/  BRA.U UP0, `(.L_x_158) ;  /* 0x0000000100047547 */ /* 0x000fea000b800000 */
[----:B------:R-:W-:Y:S05]  /*6b00*/  BPT.TRAP 0x1 ;  /* 0x000000040000795c */ /* 0x000fea0000300000 */
.L_x_158:
[----:B-1----:R-:W-:Y:S01]  /*6b10*/  SYNCS.ARRIVE.TRANS64.A1T0 RZ, [R16+URZ+0x70b8], RZ ;  /* 0x0070b8ff10ff79a7 */ /* 0x002fe200081000ff */
[----:B------:R-:W-:Y:S05]  /*6b20*/  EXIT ;  /* 0x000000000000794d */ /* 0x000fea0003800000 */
.L_x_87:
[----:B------:R-:W-:Y:S01]  /*6b30*/  UISETP.NE.AND UP0, UPT, UR37, URZ, UPT ;  /* 0x000000ff2500728c */ /* 0x000fe2000bf05270 */
[C---:B------:R-:W-:Y:S01]  /*6b40*/  IMAD.U32 R56, R18.reuse, 0x10000, RZ ;  /* 0x0001000012387824 */ /* 0x040fe200078e00ff */
[C---:B------:R-:W-:Y:S02]  /*6b50*/  LOP3.LUT R16, R18.reuse, 0x1f, RZ, 0xc0, !PT ;  /* 0x0000001f12107812 */ /* 0x040fe400078ec0ff */
[----:B------:R-:W-:Y:S02]  /*6b60*/  LOP3.LUT R2, R18, 0x7f, RZ, 0xc0, !PT ;  /* 0x0000007f12027812 */ /* 0x000fe400078ec0ff */
[----:B------:R-:W-:-:S04]  /*6b70*/  LOP3.LUT R56, R56, 0x600000, RZ, 0xc0, !PT ;  /* 0x0060000038387812 */ /* 0x000fc800078ec0ff */
[----:B------:R-:W-:Y:S01]  /*6b80*/  LOP3.LUT R57, R56, 0x80, RZ, 0xfc, !PT ;  /* 0x0000008038397812 */ /* 0x000fe200078efcff */
[----:B------:R-:W-:Y:S05]  /*6b90*/  BRA.U !UP0, `(.L_x_159) ;  /* 0x0000000108047547 */ /* 0x000fea000b800000 */
[----:B------:R-:W-:Y:S05]  /*6ba0*/  BPT.TRAP 0x1 ;  /* 0x000000040000795c */ /* 0x000fea0000300000 */
.L_x_159:
[----:B------:R-:W1:Y:S01]  /*6bb0*/  S2UR UR40, SR_CgaCtaId ;  /* 0x00000000002879c3 */ /* 0x000e620000008800 */
[----:B------:R-:W-:Y:S01]  /*6bc0*/  UMOV UR39, 0x400 ;  /* 0x0000040000277882 */ /* 0x000fe20000000000 */
[----:B------:R-:W-:Y:S01]  /*6bd0*/  SHF.L.U32 R3, RZ, 0x1f, RZ ;  /* 0x0000001fff037819 */ /* 0x000fe200000006ff */
[----:B-1----:R-:W-:-:S09]  /*6be0*/  ULEA UR39, UR40, UR39, 0x18 ;  /* 0x0000002728277291 */ /* 0x002fd2000f8ec0ff */
[----:B------:R-:W1:Y:S02]  /*6bf0*/  SYNCS.PHASECHK.TRANS64.TRYWAIT P0, [UR39+0x7070], R3 ;  /* 0x00707003ff0075a7 */ /* 0x000e640008001127 */
[----:B-1----:R-:W-:Y:S05]  /*6c00*/  @!P0 BRA `(.L_x_160) ;  /* 0x000000bc00448947 */ /* 0x002fea0003800000 */
.L_x_383:
[----:B------:R-:W-:-:S09]  /*6c10*/  UISETP.NE.AND UP0, UPT, UR37, URZ, UPT ;  /* 0x000000ff2500728c */ /* 0x000fd2000bf05270 */
[----:B------:R-:W-:Y:S05]  /*6c20*/  BRA.U !UP0, `(.L_x_161) ;  /* 0x0000000108047547 */ /* 0x000fea000b800000 */
[----:B------:R-:W-:Y:S05]  /*6c30*/  BPT.TRAP 0x1 ;  /* 0x000000040000795c */ /* 0x000fea0000300000 */
.L_x_161:
[----:B------:R-:W-:Y:S02]  /*6c40*/  UIADD3 UR45, UPT, UPT, UR39, 0x7078, URZ ;  /* 0x00007078272d7890 */ /* 0x000fe4000fffe0ff */
[----:B------:R-:W-:Y:S02]  /*6c50*/  UISETP.NE.AND UP0, UPT, UR36, URZ, UPT ;  /* 0x000000ff2400728c */ /* 0x000fe4000bf05270 */
[----:B------:R-:W-:-:S09]  /*6c60*/  UPRMT UR4, UR40, 0x654, UR45 ;  /* 0x0000065428047896 */ /* 0x000fd2000800002d */
[----:B------:R-:W-:Y:S01]  /*6c70*/  SYNCS.ARRIVE.TRANS64.RED.A1T0 RZ, [UR4], RZ ;  /* 0x000000ffffff79a7 */ /* 0x000fe20008100404 */
[----:B------:R-:W-:Y:S05]  /*6c80*/  BRA.U !UP0, `(.L_x_162) ;  /* 0x0000000108047547 */ /* 0x000fea000b800000 */
[----:B------:R-:W-:Y:S05]  /*6c90*/  BPT.TRAP 0x1 ;  /* 0x000000040000795c */ /* 0x000fea0000300000 */
.L_x_162:
[----:B------:R-:W2:Y:S01]  /*6ca0*/  SYNCS.PHASECHK.TRANS64.TRYWAIT P0, [UR39+0x7080], R3 ;  /* 0x00708003ff0075a7 */ /* 0x000ea20008001127 */
[----:B------:R-:W-:Y:S01]  /*6cb0*/  UMOV UR44, URZ ;  /* 0x000000ff002c7c82 */ /* 0x000fe20008000000 */
[----:B--2---:R-:W-:Y:S05]  /*6cc0*/  @!P0 BRA `(.L_x_163) ;  /* 0x000000bc002c8947 */ /* 0x004fea0003800000 */
.L_x_384:
[----:B------:R-:W-:Y:S01]  /*6cd0*/  UISETP.GE.AND UP0, UPT, UR5, 0x41, UPT ;  /* 0x000000410500788c */ /* 0x000fe2000bf06270 */
[----:B------:R-:W-:Y:S01]  /*6ce0*/  HFMA2 R60, -RZ, RZ, 0, 5.9604644775390625e-08 ;  /* 0x00000001ff3c7431 */ /* 0x000fe200000001ff */
[----:B------:R-:W-:-:S07]  /*6cf0*/  UMOV UR43, 0x1 ;  /* 0x00000001002b7882 */ /* 0x000fce0000000000 */
[----:B------:R-:W-:Y:S05]  /*6d00*/  BRA.U !UP0, `(.L_x_164) ;  /* 0x0000001508487547 */ /* 0x000fea000b800000 */
[----:B------:R-:W-:Y:S01]  /*6d10*/  UIADD3 UR5, UPT, UPT, UR5, 0x3f, URZ ;  /* 0x0000003f05057890 */ /* 0x000fe2000fffe0ff */
[C---:B------:R-:W-:Y:S01]  /*6d20*/  VIADD R59, R56.reuse, 0x100 ;  /* 0x00000100383b7836 */ /* 0x040fe20000000000 */
[----:B------:R-:W-:Y:S01]  /*6d30*/  LOP3.LUT R58, R17, 0x3, RZ, 0xc0, !PT ;  /* 0x00000003113a7812 */ /* 0x000fe200078ec0ff */
[C---:B------:R-:W-:Y:S01]  /*6d40*/  VIADD R23, R56.reuse, 0x110 ;  /* 0x0000011038177836 */ /* 0x040fe20000000000 */
[----:B------:R-:W-:Y:S01]  /*6d50*/  USHF.R.S32.HI UR4, URZ, 0x1f, UR5 ;  /* 0x0000001fff047899 */ /* 0x000fe20008011405 */
[C---:B------:R-:W-:Y:S01]  /*6d60*/  VIADD R19, R56.reuse, 0x180 ;  /* 0x0000018038137836 */ /* 0x040fe20000000000 */
[----:B------:R-:W-:Y:S01]  /*6d70*/  SHF.R.U32.HI R22, RZ, 0x15, R57 ;  /* 0x00000015ff167819 */ /* 0x000fe20000011639 */
[----:B------:R-:W-:Y:S01]  /*6d80*/  VIADD R18, R56, 0x190 ;  /* 0x0000019038127836 */ /* 0x000fe20000000000 */
[----:B------:R-:W-:Y:S01]  /*6d90*/  ULEA.HI UR4, UR4, UR5, URZ, 0x6 ;  /* 0x0000000504047291 */ /* 0x000fe2000f8f30ff */
[----:B------:R-:W-:Y:S01]  /*6da0*/  IMAD.MOV.U32 R60, RZ, RZ, 0x1 ;  /* 0x00000001ff3c7424 */ /* 0x000fe200078e00ff */
[----:B------:R-:W-:Y:S01]  /*6db0*/  SHF.R.U32.HI R59, RZ, 0x15, R59 ;  /* 0x00000015ff3b7819 */ /* 0x000fe2000001163b */
[----:B------:R-:W-:Y:S01]  /*6dc0*/  UMOV UR44, URZ ;  /* 0x000000ff002c7c82 */ /* 0x000fe20008000000 */
[----:B------:R-:W-:Y:S01]  /*6dd0*/  SHF.R.U32.HI R23, RZ, 0x15, R23 ;  /* 0x00000015ff177819 */ /* 0x000fe20000011617 */
[----:B------:R-:W-:Y:S01]  /*6de0*/  USHF.R.S32.HI UR42, URZ, 0x6, UR4 ;  /* 0x00000006ff2a7899 */ /* 0x000fe20008011404 */
[----:B------:R-:W-:Y:S01]  /*6df0*/  SHF.R.U32.HI R19, RZ, 0x15, R19 ;  /* 0x00000015ff137819 */ /* 0x000fe20000011613 */
[----:B------:R-:W-:Y:S01]  /*6e00*/  UMOV UR41, URZ ;  /* 0x000000ff00297c82 */ /* 0x000fe20008000000 */
[----:B------:R-:W-:-:S09]  /*6e10*/  SHF.R.U32.HI R18, RZ, 0x15, R18 ;  /* 0x00000015ff127819 */ /* 0x000fd20000011612 */
.L_x_188:
[----:B------:R-:W-:Y:S01]  /*6e20*/  UISETP.NE.AND UP0, UPT, UR37, URZ, UPT ;  /* 0x000000ff2500728c */ /* 0x000fe2000bf05270 */
[----:B------:R-:W-:Y:S01]  /*6e30*/  UMOV UR4, UR42 ;  /* 0x0000002a00047c82 */ /* 0x000fe20008000000 */
[----:B------:R-:W-:Y:S02]  /*6e40*/  UIADD3 UR42, UPT, UPT, UR42, -0x1, URZ ;  /* 0xffffffff2a2a7890 */ /* 0x000fe4000fffe0ff */
[----:B------:R-:W-:Y:S01]  /*6e50*/  UISETP.GT.AND UP1, UPT, UR4, 0x2, UPT ;  /* 0x000000020400788c */ /* 0x000fe2000bf24270 */
[----:B------:R-:W-:-:S03]  /*6e60*/  UMOV UR43, UR41 ;  /* 0x00000029002b7c82 */ /* 0x000fc60008000000 */
[----:B------:R-:W-:Y:S01]  /*6e70*/  UP2UR UR46, UPR, URZ, 0x2 ;  /* 0x00000002ff2e7883 */ /* 0x000fe20008000000 */
[----:B--234-:R-:W-:Y:S11]  /*6e80*/  BRA.U !UP0, `(.L_x_165) ;  /* 0x0000000108047547 */ /* 0x01cff6000b800000 */
[----:B------:R-:W-:Y:S05]  /*6e90*/  BPT.TRAP 0x1 ;  /* 0x000000040000795c */ /* 0x000fea0000300000 */
.L_x_165:
[----:B-1----:R-:W-:-:S04]  /*6ea0*/  SHF.L.U32 R3, R60, 0x1f, RZ ;  /* 0x0000001f3c037819 */ /* 0x002fc800000006ff */
[----:B------:R-:W1:Y:S02]  /*6eb0*/  SYNCS.PHASECHK.TRANS64.TRYWAIT P0, [UR39+0x7070], R3 ;  /* 0x00707003ff0075a7 */ /* 0x000e640008001127 */
[----:B-1----:R-:W-:Y:S05]  /*6ec0*/  @!P0 BRA `(.L_x_166) ;  /* 0x000000b800c48947 */ /* 0x002fea0003800000 */
.L_x_385:
[----:B------:R-:W-:Y:S01]  /*6ed0*/  R2UR UR4, R56 ;  /* 0x00000000380472ca */ /* 0x000fe200000e0000 */
[----:B------:R-:W-:Y:S01]  /*6ee0*/  UISETP.NE.AND UP0, UPT, UR38, URZ, UPT ;  /* 0x000000ff2600728c */ /* 0x000fe2000bf05270 */
[----:B------:R-:W-:Y:S01]  /*6ef0*/  PLOP3.LUT P0, PT, PT, PT, PT, 0x80, 0x8 ;  /* 0x000000000008781c */ /* 0x000fe20003f0f070 */
[----:B------:R-:W-:-:S10]  /*6f00*/  IMAD.MOV.U32 R61, RZ, RZ, 0x3f800000 ;  /* 0x3f800000ff3d7424 */ /* 0x000fd400078e00ff */
[----:B------:R-:W2:Y:S02]  /*6f10*/  LDTM.x2 R4, tmem[UR4] ;  /* 0x00000004000479ee */ /* 0x000ea400080c0000 */
[----:B--2---:R-:W-:-:S13]  /*6f20*/  FSETP.NEU.AND P2, PT, R4, R5, PT ;  /* 0x000000050400720b */ /* 0x004fda0003f4d000 */
[----:B-1----:R-:W1:Y:S01]  /*6f30*/  @P2 LDC R0, c[0x0][0x704] ;  /* 0x0001c100ff002b82 */ /* 0x002e620000000800 */
[----:B------:R-:W-:-:S04]  /*6f40*/  @P2 FADD R5, R4, -R5 ;  /* 0x8000000504052221 */ /* 0x000fc80000000000 */
[----:B-1----:R-:W-:-:S05]  /*6f50*/  @P2 FMUL R5, R5, R0 ;  /* 0x0000000005052220 */ /* 0x002fca0000400000 */
[----:B------:R-:W-:-:S04]  /*6f60*/  @P2 FSETP.GEU.AND P1, PT, R5, -126, PT ;  /* 0xc2fc00000500280b */ /* 0x000fc80003f2e000 */
[----:B------:R-:W-:-:S13]  /*6f70*/  @P2 PLOP3.LUT P0, PT, P1, PT, PT, 0x80, 0x8 ;  /* 0x000000000008281c */ /* 0x000fda0000f0f070 */
[----:B------:R-:W-:-:S04]  /*6f80*/  @!P0 FMUL R5, R5, 0.5 ;  /* 0x3f00000005058820 */ /* 0x000fc80000400000 */
[----:B------:R-:W1:Y:S02]  /*6f90*/  @P2 MUFU.EX2 R0, R5 ;  /* 0x0000000500002308 */ /* 0x000e640000000800 */
[----:B-1----:R-:W-:-:S05]  /*6fa0*/  @!P0 FMUL R0, R0, R0 ;  /* 0x0000000000008220 */ /* 0x002fca0000400000 */
[----:B------:R-:W-:Y:S01]  /*6fb0*/  @P2 MOV R61, R0 ;  /* 0x00000000003d2202 */ /* 0x000fe20000000f00 */
[----:B------:R-:W-:Y:S06]  /*6fc0*/  BRA.U UP0, `(.L_x_167) ;  /* 0x0000000100047547 */ /* 0x000fec000b800000 */
[----:B------:R-:W-:Y:S05]  /*6fd0*/  BPT.TRAP 0x1 ;  /* 0x000000040000795c */ /* 0x000fea0000300000 */
.L_x_167:
[----:B------:R-:W-:Y:S01]  /*6fe0*/  IMAD.U32 R3, RZ, RZ, UR44 ;  /* 0x0000002cff037e24 */ /* 0x000fe2000f8e00ff */
[----:B------:R-:W-:-:S04]  /*6ff0*/  FSETP.NEU.AND P1, PT, R61, 1, PT ;  /* 0x3f8000003d00780b */ /* 0x000fc80003f2d000 */
[----:B------:R-:W-:-:S04]  /*7000*/  SHF.L.U32 R3, R3, 0x1f, RZ ;  /* 0x0000001f03037819 */ /* 0x000fc800000006ff */
[----:B------:R-:W1:Y:S02]  /*7010*/  SYNCS.PHASECHK.TRANS64.TRYWAIT P0, [UR39+0x7090], R3 ;  /* 0x00709003ff0075a7 */ /* 0x000e640008001127 */
[----:B-1----:R-:W-:Y:S05]  /*7020*/  @!P0 BRA `(.L_x_168) ;  /* 0x000000b800848947 */ /* 0x002fea0003800000 */
.L_x_386:
[----:B------:R-:W-:-:S13]  /*7030*/  VOTE.ANY P1, P1 ;  /* 0x0000000000ff7806 */ /* 0x000fda0000820100 */
[----:B------:R-:W-:Y:S05]  /*7040*/  @!P1 BRA `(.L_x_169) ;  /* 0x0000000400989947 */ /* 0x000fea0003800000 */
[----:B------:R-:W-:-:S13]  /*7050*/  ISETP.NE.AND P0, PT, R58, R59, PT ;  /* 0x0000003b3a00720c */ /* 0x000fda0003f05270 */
[----:B------:R-:W-:Y:S05]  /*7060*/  @!P0 BRA `(.L_x_170) ;  /* 0x0000000000408947 */ /* 0x000fea0003800000 */
[----:B------:R-:W-:Y:S01]  /*7070*/  MOV R14, 0x8 ;  /* 0x00000008000e7802 */ /* 0x000fe20000000f00 */
[----:B------:R-:W2:Y:S01]  /*7080*/  LDCU.64 UR8, c[0x4][0xb0] ;  /* 0x01001600ff0877ac */ /* 0x000ea20008000a00 */
[----:B------:R-:W-:Y:S02]  /*7090*/  HFMA2 R12, -RZ, RZ, 0, 5.9604644775390625e-08 ;  /* 0x00000001ff0c7431 */ /* 0x000fe400000001ff */
[----:B------:R-:W-:Y:S01]  /*70a0*/  IMAD.MOV.U32 R8, RZ, RZ, 0x192 ;  /* 0x00000192ff087424 */ /* 0x000fe200078e00ff */
[----:B------:R-:W3:Y:S01]  /*70b0*/  LDCU.64 UR6, c[0x4][0xb8] ;  /* 0x01001700ff0677ac */ /* 0x000ee20008000a00 */
[----:B------:R-:W4:Y:S01]  /*70c0*/  LDC.64 R14, c[0x4][R14] ;  /* 0x010000000e0e7b82 */ /* 0x000f220000000a00 */
[----:B------:R-:W-:Y:S01]  /*70d0*/  IMAD.MOV.U32 R13, RZ, RZ, RZ ;  /* 0x000000ffff0d7224 */ /* 0x000fe200078e00ff */
[----:B------:R-:W5:Y:S01]  /*70e0*/  LDCU.64 UR4, c[0x4][0x30] ;  /* 0x01000600ff0477ac */ /* 0x000f620008000a00 */
[----:B--2---:R-:W-:Y:S01]  /*70f0*/  IMAD.U32 R4, RZ, RZ, UR8 ;  /* 0x00000008ff047e24 */ /* 0x004fe2000f8e00ff */
[----:B------:R-:W-:Y:S01]  /*7100*/  MOV R5, UR9 ;  /* 0x0000000900057c02 */ /* 0x000fe20008000f00 */
[----:B---3--:R-:W-:Y:S01]  /*7110*/  IMAD.U32 R6, RZ, RZ, UR6 ;  /* 0x00000006ff067e24 */ /* 0x008fe2000f8e00ff */
[----:B------:R-:W-:Y:S01]  /*7120*/  MOV R7, UR7 ;  /* 0x0000000700077c02 */ /* 0x000fe20008000f00 */
[----:B-----5:R-:W-:Y:S01]  /*7130*/  IMAD.U32 R10, RZ, RZ, UR4 ;  /* 0x00000004ff0a7e24 */ /* 0x020fe2000f8e00ff */
[----:B------:R-:W-:-:S02]  /*7140*/  MOV R11, UR5 ;  /* 0x00000005000b7c02 */ /* 0x000fc40008000f00 */
[----:B------:R-:W-:-:S07]  /*7150*/  LEPC R20, `(.L_x_170) ;  /* 0x000000001014794e */ /* 0x000fce0000000000 */
[----:B-1--4-:R-:W-:Y:S05]  /*7160*/  CALL.ABS.NOINC R14 ;  /* 0x000000000e007343 */ /* 0x012fea0003c00000 */
.L_x_170:
[----:B------:R-:W-:Y:S05]  /*7170*/  WARPSYNC.ALL ;  /* 0x0000000000007948 */ /* 0x000fea0003800000 */
[----:B------:R-:W-:Y:S02]  /*7180*/  R2UR UR4, R56 ;  /* 0x00000000380472ca */ /* 0x000fe400000e0000 */
[----:B------:R-:W-:-:S11]  /*7190*/  ISETP.NE.AND P0, PT, R58, R23, PT ;  /* 0x000000173a00720c */ /* 0x000fd60003f05270 */
[----:B------:R-:W2:Y:S02]  /*71a0*/  LDTM.x16 R40, tmem[UR4+0x100] ;  /* 0x00010004002879ee */ /* 0x000ea40008240000 */
[----:B--2---:R-:W-:Y:S05]  /*71b0*/  @!P0 BRA `(.L_x_171) ;  /* 0x0000000000408947 */ /* 0x004fea0003800000 */
        /* <DEDUP_REMOVED lines=16> */
.L_x_171:
[----:B------:R-:W-:Y:S05]  /*72c0*/  WARPSYNC.ALL ;  /* 0x0000000000007948 */ /* 0x000fea0003800000 */
[----:B------:R-:W-:Y:S02]  /*72d0*/  R2UR UR4, R56 ;  /* 0x00000000380472ca */ /* 0x000fe400000e0000 */
[----:B------:R-:W-:Y:S02]  /*72e0*/  ISETP.NE.AND P0, PT, R58, R59, PT ;  /* 0x0000003b3a00720c */ /* 0x000fe40003f05270 */
[----:B------:R-:W-:-:S09]  /*72f0*/  FSETP.NEU.AND P1, PT, R61, 1, PT ;  /* 0x3f8000003d00780b */ /* 0x000fd20003f2d000 */
[----:B------:R-:W2:Y:S04]  /*7300*/  LDTM.x16 R24, tmem[UR4+0x110] ;  /* 0x00011004001879ee */ /* 0x000ea80008240000 */
[C---:B------:R-:W-:Y:S02]  /*7310*/  @P1 FMUL2 R40, R61.reuse.F32, R40.F32x2.HI_LO ;  /* 0x000000283d28124a */ /* 0x040fe40000040000 */
[C---:B------:R-:W-:Y:S02]  /*7320*/  @P1 FMUL2 R42, R61.reuse.F32, R42.F32x2.HI_LO ;  /* 0x0000002a3d2a124a */ /* 0x040fe40000040000 */
[C---:B------:R-:W-:Y:S02]  /*7330*/  @P1 FMUL2 R44, R61.reuse.F32, R44.F32x2.HI_LO ;  /* 0x0000002c3d2c124a */ /* 0x040fe40000040000 */
[----:B------:R-:W-:-:S02]  /*7340*/  @P1 FMUL2 R46, R61.F32, R46.F32x2.HI_LO ;  /* 0x0000002e3d2e124a */ /* 0x000fc40000040000 */
[C---:B------:R-:W-:Y:S02]  /*7350*/  @P1 FMUL2 R48, R61.reuse.F32, R48.F32x2.HI_LO ;  /* 0x000000303d30124a */ /* 0x040fe40000040000 */
[C---:B------:R-:W-:Y:S02]  /*7360*/  @P1 FMUL2 R50, R61.reuse.F32, R50.F32x2.HI_LO ;  /* 0x000000323d32124a */ /* 0x040fe40000040000 */
[C---:B------:R-:W-:Y:S02]  /*7370*/  @P1 FMUL2 R52, R61.reuse.F32, R52.F32x2.HI_LO ;  /* 0x000000343d34124a */ /* 0x040fe40000040000 */
[----:B------:R-:W-:Y:S01]  /*7380*/  @P1 FMUL2 R54, R61.F32, R54.F32x2.HI_LO ;  /* 0x000000363d36124a */ /* 0x000fe20000040000 */
[----:B--2---:R-:W-:Y:S06]  /*7390*/  @!P0 BRA `(.L_x_172) ;  /* 0x0000000000408947 */ /* 0x004fec0003800000 */
        /* <DEDUP_REMOVED lines=16> */
.L_x_172:
[----:B------:R-:W-:Y:S05]  /*74a0*/  WARPSYNC.ALL ;  /* 0x0000000000007948 */ /* 0x000fea0003800000 */
[----:B------:R-:W-:Y:S02]  /*74b0*/  R2UR UR4, R56 ;  /* 0x00000000380472ca */ /* 0x000fe400000e0000 */
[----:B------:R-:W-:Y:S02]  /*74c0*/  ISETP.NE.AND P0, PT, R58, R23, PT ;  /* 0x000000173a00720c */ /* 0x000fe40003f05270 */
[----:B------:R-:W-:-:S09]  /*74d0*/  FSETP.NEU.AND P1, PT, R61, 1, PT ;  /* 0x3f8000003d00780b */ /* 0x000fd20003f2d000 */
[----:B------:R2:W-:Y:S04]  /*74e0*/  STTM.x16 tmem[UR4+0x100], R40 ;  /* 0x00010028000079ed */ /* 0x0005e80008240004 */
        /* <DEDUP_REMOVED lines=8> */
[----:B------:R-:W-:Y:S06]  /*7570*/  @!P0 BRA `(.L_x_173) ;  /* 0x0000000000408947 */ /* 0x000fec0003800000 */
[----:B------:R-:W-:Y:S01]  /*7580*/  MOV R14, 0x8 ;  /* 0x00000008000e7802 */ /* 0x000fe20000000f00 */
[----:B------:R-:W3:Y:S01]  /*7590*/  LDCU.64 UR8, c[0x4][0xb0] ;  /* 0x01001600ff0877ac */ /* 0x000ee20008000a00 */
[----:B------:R-:W-:Y:S02]  /*75a0*/  HFMA2 R12, -RZ, RZ, 0, 5.9604644775390625e-08 ;  /* 0x00000001ff0c7431 */ /* 0x000fe400000001ff */
[----:B------:R-:W-:Y:S01]  /*75b0*/  IMAD.MOV.U32 R8, RZ, RZ, 0x1be ;  /* 0x000001beff087424 */ /* 0x000fe200078e00ff */
[----:B------:R-:W4:Y:S01]  /*75c0*/  LDCU.64 UR6, c[0x4][0xb8] ;  /* 0x01001700ff0677ac */ /* 0x000f220008000a00 */
[----:B------:R-:W5:Y:S01]  /*75d0*/  LDC.64 R14, c[0x4][R14] ;  /* 0x010000000e0e7b82 */ /* 0x000f620000000a00 */
[----:B------:R-:W-:Y:S01]  /*75e0*/  IMAD.MOV.U32 R13, RZ, RZ, RZ ;  /* 0x000000ffff0d7224 */ /* 0x000fe200078e00ff */
[----:B------:R-:W1:Y:S01]  /*75f0*/  LDCU.64 UR4, c[0x4][0x38] ;  /* 0x01000700ff0477ac */ /* 0x000e620008000a00 */
[----:B---3--:R-:W-:Y:S01]  /*7600*/  IMAD.U32 R4, RZ, RZ, UR8 ;  /* 0x00000008ff047e24 */ /* 0x008fe2000f8e00ff */
[----:B------:R-:W-:Y:S01]  /*7610*/  MOV R5, UR9 ;  /* 0x0000000900057c02 */ /* 0x000fe20008000f00 */
[----:B----4-:R-:W-:Y:S01]  /*7620*/  IMAD.U32 R6, RZ, RZ, UR6 ;  /* 0x00000006ff067e24 */ /* 0x010fe2000f8e00ff */
[----:B------:R-:W-:Y:S01]  /*7630*/  MOV R7, UR7 ;  /* 0x0000000700077c02 */ /* 0x000fe20008000f00 */
[----:B-1----:R-:W-:Y:S01]  /*7640*/  IMAD.U32 R10, RZ, RZ, UR4 ;  /* 0x00000004ff0a7e24 */ /* 0x002fe2000f8e00ff */
[----:B------:R-:W-:-:S02]  /*7650*/  MOV R11, UR5 ;  /* 0x00000005000b7c02 */ /* 0x000fc40008000f00 */
[----:B------:R-:W-:-:S07]  /*7660*/  LEPC R20, `(.L_x_173) ;  /* 0x000000001014794e */ /* 0x000fce0000000000 */
[----:B--2--5:R-:W-:Y:S05]  /*7670*/  CALL.ABS.NOINC R14 ;  /* 0x000000000e007343 */ /* 0x024fea0003c00000 */
.L_x_173:
[----:B------:R-:W-:Y:S05]  /*7680*/  WARPSYNC.ALL ;  /* 0x0000000000007948 */ /* 0x000fea0003800000 */
[----:B------:R-:W-:-:S13]  /*7690*/  R2UR UR4, R56 ;  /* 0x00000000380472ca */ /* 0x000fda00000e0000 */
[----:B------:R3:W-:Y:S02]  /*76a0*/  STTM.x16 tmem[UR4+0x110], R24 ;  /* 0x00011018000079ed */ /* 0x0007e40008240004 */
.L_x_169:
[----:B------:R-:W-:-:S09]  /*76b0*/  UISETP.NE.AND UP0, UPT, UR36, URZ, UPT ;  /* 0x000000ff2400728c */ /* 0x000fd2000bf05270 */
[----:B------:R-:W-:Y:S05]  /*76c0*/  BRA.U !UP0, `(.L_x_174) ;  /* 0x0000000108047547 */ /* 0x000fea000b800000 */
[----:B------:R-:W-:Y:S05]  /*76d0*/  BPT.TRAP 0x1 ;  /* 0x000000040000795c */ /* 0x000fea0000300000 */
.L_x_174:
[----:B------:R-:W-:Y:S02]  /*76e0*/  UIADD3 UR4, UPT, UPT, UR39, 0x7088, URZ ;  /* 0x0000708827047890 */ /* 0x000fe4000fffe0ff */
[----:B------:R-:W-:Y:S02]  /*76f0*/  UISETP.NE.AND UP0, UPT, UR38, URZ, UPT ;  /* 0x000000ff2600728c */ /* 0x000fe4000bf05270 */
[----:B------:R-:W-:Y:S02]  /*7700*/  UPRMT UR4, UR40, 0x654, UR4 ;  /* 0x0000065428047896 */ /* 0x000fe40008000004 */
[----:B------:R-:W-:-:S07]  /*7710*/  ULOP3.LUT UR41, UR43, 0x1, URZ, 0x3c, !UPT ;  /* 0x000000012b297892 */ /* 0x000fce000f8e3cff */
[----:B------:R-:W-:Y:S01]  /*7720*/  SYNCS.ARRIVE.TRANS64.RED.A1T0 RZ, [UR4], RZ ;  /* 0x000000ffffff79a7 */ /* 0x000fe20008100404 */
[----:B------:R-:W4:Y:S01]  /*7730*/  FENCE.VIEW.ASYNC.T ;  /* 0x00000000000073c6 */ /* 0x000f220000000200 */
[----:B------:R-:W-:Y:S05]  /*7740*/  BRA.U UP0, `(.L_x_175) ;  /* 0x0000000100087547 */ /* 0x000fea000b800000 */
[----:B------:R-:W-:Y:S05]  /*7750*/  BPT.TRAP 0x1 ;  /* 0x000000040000795c */ /* 0x000fea0000300000 */
[----:B------:R-:W-:Y:S05]  /*7760*/  BPT.TRAP 0x1 ;  /* 0x000000040000795c */ /* 0x000fea0000300000 */
.L_x_175:
[----:B------:R-:W-:Y:S02]  /*7770*/  UIADD3 UR4, UPT, UPT, UR39, 0x70a0, URZ ;  /* 0x000070a027047890 */ /* 0x000fe4000fffe0ff */
[----:B------:R-:W-:Y:S02]  /*7780*/  UISETP.NE.AND UP0, UPT, UR36, URZ, UPT ;  /* 0x000000ff2400728c */ /* 0x000fe4000bf05270 */
[----:B------:R-:W-:-:S09]  /*7790*/  UPRMT UR4, UR40, 0x654, UR4 ;  /* 0x0000065428047896 */ /* 0x000fd20008000004 */
[----:B----4-:R-:W-:Y:S01]  /*77a0*/  SYNCS.ARRIVE.TRANS64.RED.A1T0 RZ, [UR4], RZ ;  /* 0x000000ffffff79a7 */ /* 0x010fe20008100404 */
[----:B------:R-:W-:Y:S05]  /*77b0*/  BRA.U !UP0, `(.L_x_176) ;  /* 0x0000000108047547 */ /* 0x000fea000b800000 */
[----:B------:R-:W-:Y:S05]  /*77c0*/  BPT.TRAP 0x1 ;  /* 0x000000040000795c */ /* 0x000fea0000300000 */
.L_x_176:
[----:B-1----:R-:W-:Y:S01]  /*77d0*/  IMAD.U32 R3, RZ, RZ, UR41 ;  /* 0x00000029ff037e24 */ /* 0x002fe2000f8e00ff */
[----:B------:R-:W-:-:S04]  /*77e0*/  ISETP.NE.AND P0, PT, R58, R22, PT ;  /* 0x000000163a00720c */ /* 0x000fc80003f05270 */
[----:B------:R-:W-:-:S04]  /*77f0*/  SHF.L.U32 R3, R3, 0x1f, RZ ;  /* 0x0000001f03037819 */ /* 0x000fc800000006ff */
[----:B------:R-:W1:Y:S02]  /*7800*/  SYNCS.PHASECHK.TRANS64.TRYWAIT P1, [UR39+0x7080], R3 ;  /* 0x00708003ff0075a7 */ /* 0x000e640008021127 */
[----:B-1----:R-:W-:Y:S05]  /*7810*/  @!P1 BRA `(.L_x_177) ;  /* 0x000000b000a09947 */ /* 0x002fea0003800000 */
.L_x_387:
[----:B------:R-:W-:Y:S05]  /*7820*/  @!P0 BRA `(.L_x_178) ;  /* 0x0000000000408947 */ /* 0x000fea0003800000 */
[----:B------:R-:W-:Y:S01]  /*7830*/  MOV R14, 0x8 ;  /* 0x00000008000e7802 */ /* 0x000fe20000000f00 */
[----:B------:R-:W4:Y:S01]  /*7840*/  LDCU.64 UR6, c[0x4][0xb0] ;  /* 0x01001600ff0677ac */ /* 0x000f220008000a00 */
[----:B------:R-:W-:Y:S02]  /*7850*/  HFMA2 R12, -RZ, RZ, 0, 5.9604644775390625e-08 ;  /* 0x00000001ff0c7431 */ /* 0x000fe400000001ff */
[----:B------:R-:W-:Y:S01]  /*7860*/  IMAD.MOV.U32 R8, RZ, RZ, 0x192 ;  /* 0x00000192ff087424 */ /* 0x000fe200078e00ff */
[----:B------:R-:W5:Y:S01]  /*7870*/  LDCU.64 UR4, c[0x4][0xb8] ;  /* 0x01001700ff0477ac */ /* 0x000f620008000a00 */
[----:B------:R-:W1:Y:S01]  /*7880*/  LDC.64 R14, c[0x4][R14] ;  /* 0x010000000e0e7b82 */ /* 0x000e620000000a00 */
[----:B------:R-:W-:Y:S01]  /*7890*/  IMAD.MOV.U32 R13, RZ, RZ, RZ ;  /* 0x000000ffff0d7224 */ /* 0x000fe200078e00ff */
[----:B------:R-:W2:Y:S01]  /*78a0*/  LDCU.64 UR8, c[0x4][0x28] ;  /* 0x01000500ff0877ac */ /* 0x000ea20008000a00 */
[----:B----4-:R-:W-:Y:S01]  /*78b0*/  IMAD.U32 R4, RZ, RZ, UR6 ;  /* 0x00000006ff047e24 */ /* 0x010fe2000f8e00ff */
[----:B------:R-:W-:Y:S01]  /*78c0*/  MOV R5, UR7 ;  /* 0x0000000700057c02 */ /* 0x000fe20008000f00 */
[----:B-----5:R-:W-:Y:S01]  /*78d0*/  IMAD.U32 R6, RZ, RZ, UR4 ;  /* 0x00000004ff067e24 */ /* 0x020fe2000f8e00ff */
[----:B------:R-:W-:Y:S01]  /*78e0*/  MOV R7, UR5 ;  /* 0x0000000500077c02 */ /* 0x000fe20008000f00 */
[----:B--2---:R-:W-:Y:S01]  /*78f0*/  IMAD.U32 R10, RZ, RZ, UR8 ;  /* 0x00000008ff0a7e24 */ /* 0x004fe2000f8e00ff */
[----:B------:R-:W-:-:S02]  /*7900*/  MOV R11, UR9 ;  /* 0x00000009000b7c02 */ /* 0x000fc40008000f00 */
[----:B------:R-:W-:-:S07]  /*7910*/  LEPC R20, `(.L_x_178) ;  /* 0x000000001014794e */ /* 0x000fce0000000000 */
[----:B-1-3--:R-:W-:Y:S05]  /*7920*/  CALL.ABS.NOINC R14 ;  /* 0x000000000e007343 */ /* 0x00afea0003c00000 */
.L_x_178:
[----:B------:R-:W-:Y:S05]  /*7930*/  WARPSYNC.ALL ;  /* 0x0000000000007948 */ /* 0x000fea0003800000 */
[----:B------:R-:W-:Y:S01]  /*7940*/  R2UR UR4, R57 ;  /* 0x00000000390472ca */ /* 0x000fe200000e0000 */
[----:B------:R-:W-:Y:S01]  /*7950*/  UISETP.NE.AND UP0, UPT, UR38, URZ, UPT ;  /* 0x000000ff2600728c */ /* 0x000fe2000bf05270 */
[----:B------:R-:W-:Y:S01]  /*7960*/  PLOP3.LUT P0, PT, PT, PT, PT, 0x80, 0x8 ;  /* 0x000000000008781c */ /* 0x000fe20003f0f070 */
[----:B------:R-:W-:-:S10]  /*7970*/  IMAD.MOV.U32 R61, RZ, RZ, 0x3f800000 ;  /* 0x3f800000ff3d7424 */ /* 0x000fd400078e00ff */
[----:B------:R-:W4:Y:S02]  /*7980*/  LDTM.x2 R4, tmem[UR4] ;  /* 0x00000004000479ee */ /* 0x000f2400080c0000 */
[----:B----4-:R-:W-:-:S13]  /*7990*/  FSETP.NEU.AND P2, PT, R4, R5, PT ;  /* 0x000000050400720b */ /* 0x010fda0003f4d000 */
        /* <DEDUP_REMOVED lines=11> */
.L_x_179:
[----:B------:R-:W-:Y:S01]  /*7a50*/  IMAD.U32 R3, RZ, RZ, UR44 ;  /* 0x0000002cff037e24 */ /* 0x000fe2000f8e00ff */
[----:B------:R-:W-:-:S04]  /*7a60*/  FSETP.NEU.AND P1, PT, R61, 1, PT ;  /* 0x3f8000003d00780b */ /* 0x000fc80003f2d000 */
[----:B------:R-:W-:-:S04]  /*7a70*/  SHF.L.U32 R3, R3, 0x1f, RZ ;  /* 0x0000001f03037819 */ /* 0x000fc800000006ff */
[----:B------:R-:W1:Y:S02]  /*7a80*/  SYNCS.PHASECHK.TRANS64.TRYWAIT P0, [UR39+0x7098], R3 ;  /* 0x00709803ff0075a7 */ /* 0x000e640008001127 */
[----:B-1----:R-:W-:Y:S05]  /*7a90*/  @!P0 BRA `(.L_x_180) ;  /* 0x000000b000188947 */ /* 0x002fea0003800000 */
.L_x_388:
[----:B------:R-:W-:-:S13]  /*7aa0*/  VOTE.ANY P1, P1 ;  /* 0x0000000000ff7806 */ /* 0x000fda0000820100 */
[----:B------:R-:W-:Y:S05]  /*7ab0*/  @!P1 BRA `(.L_x_181) ;  /* 0x0000000400989947 */ /* 0x000fea0003800000 */
[----:B------:R-:W-:-:S13]  /*7ac0*/  ISETP.NE.AND P0, PT, R58, R19, PT ;  /* 0x000000133a00720c */ /* 0x000fda0003f05270 */
        /* <DEDUP_REMOVED lines=17> */
.L_x_182:
[----:B------:R-:W-:Y:S05]  /*7be0*/  WARPSYNC.ALL ;  /* 0x0000000000007948 */ /* 0x000fea0003800000 */
[----:B------:R-:W-:Y:S02]  /*7bf0*/  R2UR UR4, R56 ;  /* 0x00000000380472ca */ /* 0x000fe400000e0000 */
[----:B------:R-:W-:-:S11]  /*7c00*/  ISETP.NE.AND P0, PT, R58, R18, PT ;  /* 0x000000123a00720c */ /* 0x000fd60003f05270 */
[----:B--2---:R-:W2:Y:S02]  /*7c10*/  LDTM.x16 R40, tmem[UR4+0x180] ;  /* 0x00018004002879ee */ /* 0x004ea40008240000 */
[----:B--2---:R-:W-:Y:S05]  /*7c20*/  @!P0 BRA `(.L_x_183) ;  /* 0x0000000000408947 */ /* 0x004fea0003800000 */
[----:B------:R-:W-:Y:S01]  /*7c30*/  MOV R14, 0x8 ;  /* 0x00000008000e7802 */ /* 0x000fe20000000f00 */
[----:B------:R-:W2:Y:S01]  /*7c40*/  LDCU.64 UR8, c[0x4][0xb0] ;  /* 0x01001600ff0877ac */ /* 0x000ea20008000a00 */
[----:B------:R-:W-:Y:S02]  /*7c50*/  HFMA2 R12, -RZ, RZ, 0, 5.9604644775390625e-08 ;  /* 0x00000001ff0c7431 */ /* 0x000fe400000001ff */
[----:B------:R-:W-:Y:S01]  /*7c60*/  IMAD.MOV.U32 R8, RZ, RZ, 0x192 ;  /* 0x00000192ff087424 */ /* 0x000fe200078e00ff */
[----:B------:R-:W4:Y:S01]  /*7c70*/  LDCU.64 UR6, c[0x4][0xb8] ;  /* 0x01001700ff0677ac */ /* 0x000f220008000a00 */
[----:B------:R-:W5:Y:S01]  /*7c80*/  LDC.64 R14, c[0x4][R14] ;  /* 0x010000000e0e7b82 */ /* 0x000f620000000a00 */
[----:B------:R-:W-:Y:S01]  /*7c90*/  IMAD.MOV.U32 R13, RZ, RZ, RZ ;  /* 0x000000ffff0d7224 */ /* 0x000fe200078e00ff */
[----:B------:R-:W1:Y:S01]  /*7ca0*/  LDCU.64 UR4, c[0x4][0x30] ;  /* 0x01000600ff0477ac */ /* 0x000e620008000a00 */
[----:B--2---:R-:W-:Y:S01]  /*7cb0*/  IMAD.U32 R4, RZ, RZ, UR8 ;  /* 0x00000008ff047e24 */ /* 0x004fe2000f8e00ff */
[----:B------:R-:W-:Y:S01]  /*7cc0*/  MOV R5, UR9 ;  /* 0x0000000900057c02 */ /* 0x000fe20008000f00 */
[----:B----4-:R-:W-:Y:S01]  /*7cd0*/  IMAD.U32 R6, RZ, RZ, UR6 ;  /* 0x00000006ff067e24 */ /* 0x010fe2000f8e00ff */
[----:B------:R-:W-:Y:S01]  /*7ce0*/  MOV R7, UR7 ;  /* 0x0000000700077c02 */ /* 0x000fe20008000f00 */
[----:B-1----:R-:W-:Y:S01]  /*7cf0*/  IMAD.U32 R10, RZ, RZ, UR4 ;  /* 0x00000004ff0a7e24 */ /* 0x002fe2000f8e00ff */
[----:B------:R-:W-:-:S02]  /*7d00*/  MOV R11, UR5 ;  /* 0x00000005000b7c02 */ /* 0x000fc40008000f00 */
[----:B------:R-:W-:-:S07]  /*7d10*/  LEPC R20, `(.L_x_183) ;  /* 0x000000001014794e */ /* 0x000fce0000000000 */
[----:B---3-5:R-:W-:Y:S05]  /*7d20*/  CALL.ABS.NOINC R14 ;  /* 0x000000000e007343 */ /* 0x028fea0003c00000 */
.L_x_183:
[----:B------:R-:W-:Y:S05]  /*7d30*/  WARPSYNC.ALL ;  /* 0x0000000000007948 */ /* 0x000fea0003800000 */
[----:B------:R-:W-:Y:S02]  /*7d40*/  R2UR UR4, R56 ;  /* 0x00000000380472ca */ /* 0x000fe400000e0000 */
[----:B------:R-:W-:Y:S02]  /*7d50*/  ISETP.NE.AND P0, PT, R58, R19, PT ;  /* 0x000000133a00720c */ /* 0x000fe40003f05270 */
[----:B------:R-:W-:-:S09]  /*7d60*/  FSETP.NEU.AND P1, PT, R61, 1, PT ;  /* 0x3f8000003d00780b */ /* 0x000fd20003f2d000 */
[----:B---3--:R-:W2:Y:S04]  /*7d70*/  LDTM.x16 R24, tmem[UR4+0x190] ;  /* 0x00019004001879ee */ /* 0x008ea80008240000 */
        /* <DEDUP_REMOVED lines=25> */
.L_x_184:
        /* <DEDUP_REMOVED lines=30> */
.L_x_185:
[----:B------:R-:W-:Y:S05]  /*80f0*/  WARPSYNC.ALL ;  /* 0x0000000000007948 */ /* 0x000fea0003800000 */
[----:B------:R-:W-:-:S13]  /*8100*/  R2UR UR4, R56 ;  /* 0x00000000380472ca */ /* 0x000fda00000e0000 */
[----:B------:R4:W-:Y:S02]  /*8110*/  STTM.x16 tmem[UR4+0x190], R24 ;  /* 0x00019018000079ed */ /* 0x0009e40008240004 */
.L_x_181:
[----:B------:R-:W-:-:S09]  /*8120*/  UISETP.NE.AND UP0, UPT, UR37, URZ, UPT ;  /* 0x000000ff2500728c */ /* 0x000fd2000bf05270 */
[----:B------:R-:W-:Y:S05]  /*8130*/  BRA.U !UP0, `(.L_x_186) ;  /* 0x0000000108047547 */ /* 0x000fea000b800000 */
[----:B------:R-:W-:Y:S05]  /*8140*/  BPT.TRAP 0x1 ;  /* 0x000000040000795c */ /* 0x000fea0000300000 */
.L_x_186:
[----:B------:R-:W-:Y:S02]  /*8150*/  UPRMT UR4, UR40, 0x654, UR45 ;  /* 0x0000065428047896 */ /* 0x000fe4000800002d */
[----:B------:R-:W-:-:S07]  /*8160*/  UISETP.NE.AND UP0, UPT, UR38, URZ, UPT ;  /* 0x000000ff2600728c */ /* 0x000fce000bf05270 */
[----:B------:R-:W-:Y:S01]  /*8170*/  SYNCS.ARRIVE.TRANS64.RED.A1T0 RZ, [UR4], RZ ;  /* 0x000000ffffff79a7 */ /* 0x000fe20008100404 */
[----:B------:R-:W5:Y:S01]  /*8180*/  FENCE.VIEW.ASYNC.T ;  /* 0x00000000000073c6 */ /* 0x000f620000000200 */
[----:B------:R-:W-:Y:S05]  /*8190*/  BRA.U UP0, `(.L_x_187) ;  /* 0x0000000100087547 */ /* 0x000fea000b800000 */
[----:B------:R-:W-:Y:S05]  /*81a0*/  BPT.TRAP 0x1 ;  /* 0x000000040000795c */ /* 0x000fea0000300000 */
[----:B------:R-:W-:Y:S05]  /*81b0*/  BPT.TRAP 0x1 ;  /* 0x000000040000795c */ /* 0x000fea0000300000 */
.L_x_187:
[----:B------:R-:W-:Y:S01]  /*81c0*/  UIADD3 UR5, UPT, UPT, UR39, 0x70a8, URZ ;  /* 0x000070a827057890 */ /* 0x000fe2000fffe0ff */
[----:B------:R-:W-:Y:S01]  /*81d0*/  LOP3.LUT R60, R60, 0x1, RZ, 0x3c, !PT ;  /* 0x000000013c3c7812 */ /* 0x000fe200078e3cff */
[----:B------:R-:W-:Y:S02]  /*81e0*/  UISETP.NE.AND UP0, UPT, UR46, URZ, UPT ;  /* 0x000000ff2e00728c */ /* 0x000fe4000bf05270 */
[----:B------:R-:W-:Y:S02]  /*81f0*/  UPRMT UR5, UR40, 0x654, UR5 ;  /* 0x0000065428057896 */ /* 0x000fe40008000005 */
[----:B------:R-:W-:-:S07]  /*8200*/  ULOP3.LUT UR44, UR44, 0x1, URZ, 0x3c, !UPT ;  /* 0x000000012c2c7892 */ /* 0x000fce000f8e3cff */
[----:B-----5:R-:W-:Y:S01]  /*8210*/  SYNCS.ARRIVE.TRANS64.RED.A1T0 RZ, [UR5], RZ ;  /* 0x000000ffffff79a7 */ /* 0x020fe20008100405 */
[----:B------:R-:W-:Y:S05]  /*8220*/  BRA.U UP0, `(.L_x_188) ;  /* 0xffffffe900fc7547 */ /* 0x000fea000b83ffff */
.L_x_164:
[----:B------:R-:W-:-:S09]  /*8230*/  UISETP.NE.AND UP0, UPT, UR36, URZ, UPT ;  /* 0x000000ff2400728c */ /* 0x000fd2000bf05270 */
[----:B------:R-:W-:Y:S05]  /*8240*/  BRA.U !UP0, `(.L_x_189) ;  /* 0x0000000108047547 */ /* 0x000fea000b800000 */
[----:B------:R-:W-:Y:S05]  /*8250*/  BPT.TRAP 0x1 ;  /* 0x000000040000795c */ /* 0x000fea0000300000 */
.L_x_189:
[----:B------:R-:W5:Y:S01]  /*8260*/  S2UR UR41, SR_CgaCtaId ;  /* 0x00000000002979c3 */ /* 0x000f620000008800 */
[----:B------:R-:W-:Y:S01]  /*8270*/  UMOV UR40, 0x400 ;  /* 0x0000040000287882 */ /* 0x000fe20000000000 */
[----:B------:R-:W-:Y:S02]  /*8280*/  UISETP.NE.AND UP0, UPT, UR37, URZ, UPT ;  /* 0x000000ff2500728c */ /* 0x000fe4000bf05270 */
[----:B-----5:R-:W-:-:S04]  /*8290*/  ULEA UR40, UR41, UR40, 0x18 ;  /* 0x0000002829287291 */ /* 0x020fc8000f8ec0ff */
[----:B------:R-:W-:-:S04]  /*82a0*/  UIADD3 UR39, UPT, UPT, UR40, 0x7088, URZ ;  /* 0x0000708828277890 */ /* 0x000fc8000fffe0ff */
[----:B------:R-:W-:-:S09]  /*82b0*/  UPRMT UR5, UR41, 0x654, UR39 ;  /* 0x0000065429057896 */ /* 0x000fd20008000027 */
[----:B------:R-:W-:Y:S01]  /*82c0*/  SYNCS.ARRIVE.TRANS64.RED.A1T0 RZ, [UR5], RZ ;  /* 0x000000ffffff79a7 */ /* 0x000fe20008100405 */
[----:B------:R-:W-:Y:S05]  /*82d0*/  BRA.U !UP0, `(.L_x_190) ;  /* 0x0000000108047547 */ /* 0x000fea000b800000 */
[----:B------:R-:W-:Y:S05]  /*82e0*/  BPT.TRAP 0x1 ;  /* 0x000000040000795c */ /* 0x000fea0000300000 */
.L_x_190:
[----:B-1----:R-:W-:-:S04]  /*82f0*/  SHF.L.U32 R3, R60, 0x1f, RZ ;  /* 0x0000001f3c037819 */ /* 0x002fc800000006ff */
[----:B------:R-:W1:Y:S02]  /*8300*/  SYNCS.PHASECHK.TRANS64.TRYWAIT P0, [UR40+0x7070], R3 ;  /* 0x00707003ff0075a7 */ /* 0x000e640008001128 */
[----:B-1----:R-:W-:Y:S05]  /*8310*/  @!P0 BRA `(.L_x_191) ;  /* 0x000000a800108947 */ /* 0x002fea0003800000 */
.L_x_389:
[----:B------:R-:W-:Y:S01]  /*8320*/  R2UR UR5, R56 ;  /* 0x00000000380572ca */ /* 0x000fe200000e0000 */
[----:B------:R-:W-:-:S12]  /*8330*/  UISETP.NE.AND UP0, UPT, UR37, URZ, UPT ;  /* 0x000000ff2500728c */ /* 0x000fd8000bf05270 */
[----:B------:R-:W5:Y:S02]  /*8340*/  LDTM.x2 R22, tmem[UR5] ;  /* 0x00000005001679ee */ /* 0x000f6400080c0000 */
[----:B-----5:R-:W-:Y:S05]  /*8350*/  BRA.U !UP0, `(.L_x_192) ;  /* 0x0000000108047547 */ /* 0x020fea000b800000 */
[----:B------:R-:W-:Y:S05]  /*8360*/  BPT.TRAP 0x1 ;  /* 0x000000040000795c */ /* 0x000fea0000300000 */
.L_x_192:
[----:B------:R-:W-:Y:S01]  /*8370*/  SYNCS.ARRIVE.TRANS64.RED.A1T0 RZ, [UR4], RZ ;  /* 0x000000ffffff79a7 */ /* 0x000fe20008100404 */
[----:B------:R-:W-:-:S09]  /*8380*/  UISETP.NE.AND UP0, UPT, UR38, URZ, UPT ;  /* 0x000000ff2600728c */ /* 0x000fd2000bf05270 */
[----:B------:R-:W-:Y:S05]  /*8390*/  BRA.U UP0, `(.L_x_193) ;  /* 0x0000000100047547 */ /* 0x000fea000b800000 */
[----:B------:R-:W-:Y:S05]  /*83a0*/  BPT.TRAP 0x1 ;  /* 0x000000040000795c */ /* 0x000fea0000300000 */
.L_x_193:
[----:B-1----:R-:W-:-:S04]  /*83b0*/  MOV R3, UR44 ;  /* 0x0000002c00037c02 */ /* 0x002fc80008000f00 */
[----:B------:R-:W-:-:S04]  /*83c0*/  SHF.L.U32 R3, R3, 0x1f, RZ ;  /* 0x0000001f03037819 */ /* 0x000fc800000006ff */
[----:B------:R-:W1:Y:S02]  /*83d0*/  SYNCS.PHASECHK.TRANS64.TRYWAIT P0, [UR40+0x7090], R3 ;  /* 0x00709003ff0075a7 */ /* 0x000e640008001128 */
[----:B-1----:R-:W-:Y:S05]  /*83e0*/  @!P0 BRA `(.L_x_194) ;  /* 0x000000a400f48947 */ /* 0x002fea0003800000 */
.L_x_390:
[----:B------:R-:W-:-:S09]  /*83f0*/  UISETP.NE.AND UP0, UPT, UR38, URZ, UPT ;  /* 0x000000ff2600728c */ /* 0x000fd2000bf05270 */
[----:B------:R-:W-:Y:S05]  /*8400*/  BRA.U UP0, `(.L_x_195) ;  /* 0x0000000100047547 */ /* 0x000fea000b800000 */
[----:B------:R-:W-:Y:S05]  /*8410*/  BPT.TRAP 0x1 ;  /* 0x000000040000795c */ /* 0x000fea0000300000 */
.L_x_195:
[----:B------:R-:W-:Y:S01]  /*8420*/  MOV R5, 0x1 ;  /* 0x0000000100057802 */ /* 0x000fe20000000f00 */
[----:B-1----:R1:W5:Y:S03]  /*8430*/  MUFU.RCP R3, R22 ;  /* 0x0000001600037308 */ /* 0x0023660000001000 */
[----:B------:R-:W-:-:S04]  /*8440*/  SHF.L.U32 R5, R5, 0x1f, RZ ;  /* 0x0000001f05057819 */ /* 0x000fc800000006ff */
[----:B------:R-:W2:Y:S02]  /*8450*/  SYNCS.PHASECHK.TRANS64.TRYWAIT P0, [UR40+0x70c0], R5 ;  /* 0x0070c005ff0075a7 */ /* 0x000ea40008001128 */
[----:B-12--5:R-:W-:Y:S05]  /*8460*/  @!P0 BRA `(.L_x_196) ;  /* 0x000000a400ec8947 */ /* 0x026fea0003800000 */
.L_x_391:
[----:B------:R-:W2:Y:S01]  /*8470*/  LDCU UR4, c[0x0][0x708] ;  /* 0x0000e100ff0477ac */ /* 0x000ea20008000800 */
[----:B---34-:R-:W-:Y:S01]  /*8480*/  FFMA R30, -R22, R3, 1 ;  /* 0x3f800000161e7423 */ /* 0x018fe20000000103 */
[----:B------:R-:W3:Y:S01]  /*8490*/  LDC R32, c[0x0][0x708] ;  /* 0x0001c200ff207b82 */ /* 0x000ee20000000800 */
[----:B------:R-:W-:Y:S02]  /*84a0*/  BSSY.RECONVERGENT B2, `(.L_x_197) ;  /* 0x000000b000027945 */ /* 0x000fe40003800200 */
[----:B------:R-:W-:Y:S01]  /*84b0*/  FFMA R30, R3, R30, R3 ;  /* 0x0000001e031e7223 */ /* 0x000fe20000000003 */
[----:B--2---:R-:W-:-:S03]  /*84c0*/  MOV R3, UR4 ;  /* 0x0000000400037c02 */ /* 0x004fc60008000f00 */
[----:B-1----:R-:W-:Y:S01]  /*84d0*/  FFMA R5, R30, UR4, RZ ;  /* 0x000000041e057c23 */ /* 0x002fe200080000ff */
[----:B------:R-:W1:Y:S03]  /*84e0*/  FCHK P0, R3, R22 ;  /* 0x0000001603007302 */ /* 0x000e660000000000 */
[----:B------:R-:W-:-:S04]  /*84f0*/  FFMA R0, -R22, R5, UR4 ;  /* 0x0000000416007e23 */ /* 0x000fc80008000105 */
[----:B------:R-:W-:Y:S01]  /*8500*/  FFMA R30, R30, R0, R5 ;  /* 0x000000001e1e7223 */ /* 0x000fe20000000005 */
[----:B-1----:R-:W-:Y:S05]  /*8510*/  @!P0 BRA `(.L_x_198) ;  /* 0x00000000000c8947 */ /* 0x002fea0003800000 */
[----:B------:R-:W-:Y:S02]  /*8520*/  MOV R4, 0x8540 ;  /* 0x0000854000047802 */ /* 0x000fe40000000f00 */
[----:B---3--:R-:W-:Y:S05]  /*8530*/  CALL.REL.NOINC `($__internal_3_$__cuda_sm3x_div_rn_noftz_f32_slowpath) ;  /* 0x000000b000ac7944 */ /* 0x008fea0003c00000 */
[----:B------:R-:W-:Y:S02]  /*8540*/  MOV R30, R34 ;  /* 0x00000022001e7202 */ /* 0x000fe40000000f00 */
.L_x_198:
[----:B------:R-:W-:Y:S05]  /*8550*/  BSYNC.RECONVERGENT B2 ;  /* 0x0000000000027941 */ /* 0x000fea0003800200 */
.L_x_197:
[----:B------:R-:W-:Y:S01]  /*8560*/  VIADD R0, R56, 0x100 ;  /* 0x0000010038007836 */ /* 0x000fe20000000000 */
[C---:B------:R-:W-:Y:S01]  /*8570*/  LOP3.LUT R27, R17.reuse, 0x3, RZ, 0xc0, !PT ;  /* 0x00000003111b7812 */ /* 0x040fe200078ec0ff */
[----:B------:R-:W-:-:S03]  /*8580*/  IMAD.SHL.U32 R17, R17, 0x400, RZ ;  /* 0x0000040011117824 */ /* 0x000fc600078e00ff */
[----:B------:R-:W-:Y:S02]  /*8590*/  SHF.R.U32.HI R0, RZ, 0x15, R0 ;  /* 0x00000015ff007819 */ /* 0x000fe40000011600 */
[----:B------:R-:W-:Y:S02]  /*85a0*/  LOP3.LUT R17, R17, 0xc00, RZ, 0xc0, !PT ;  /* 0x00000c0011117812 */ /* 0x000fe400078ec0ff */
[----:B------:R-:W-:-:S03]  /*85b0*/  ISETP.NE.AND P0, PT, R27, R0, PT ;  /* 0x000000001b00720c */ /* 0x000fc60003f05270 */
[----:B------:R-:W-:-:S10]  /*85c0*/  IMAD R16, R16, 0x20, R17 ;  /* 0x0000002010107824 */ /* 0x000fd400078e0211 */
[----:B------:R-:W-:Y:S05]  /*85d0*/  @!P0 BRA `(.L_x_199) ;  /* 0x0000000000408947 */ /* 0x000fea0003800000 */
[----:B------:R-:W-:Y:S01]  /*85e0*/  MOV R14, 0x8 ;  /* 0x00000008000e7802 */ /* 0x000fe20000000f00 */
[----:B------:R-:W1:Y:S01]  /*85f0*/  LDCU.64 UR6, c[0x4][0xb0] ;  /* 0x01001600ff0677ac */ /* 0x000e620008000a00 */
[----:B------:R-:W-:Y:S02]  /*8600*/  HFMA2 R12, -RZ, RZ, 0, 5.9604644775390625e-08 ;  /* 0x00000001ff0c7431 */ /* 0x000fe400000001ff */
[----:B------:R-:W-:Y:S01]  /*8610*/  IMAD.MOV.U32 R8, RZ, RZ, 0x192 ;  /* 0x00000192ff087424 */ /* 0x000fe200078e00ff */
[----:B------:R-:W2:Y:S01]  /*8620*/  LDCU.64 UR4, c[0x4][0xb8] ;  /* 0x01001700ff0477ac */ /* 0x000ea20008000a00 */
[----:B------:R-:W4:Y:S01]  /*8630*/  LDC.64 R14, c[0x4][R14] ;  /* 0x010000000e0e7b82 */ /* 0x000f220000000a00 */
[----:B------:R-:W-:Y:S01]  /*8640*/  IMAD.MOV.U32 R13, RZ, RZ, RZ ;  /* 0x000000ffff0d7224 */ /* 0x000fe200078e00ff */
[----:B------:R-:W5:Y:S01]  /*8650*/  LDCU.64 UR8, c[0x4][0x40] ;  /* 0x01000800ff0877ac */ /* 0x000f620008000a00 */
[----:B-1----:R-:W-:Y:S01]  /*8660*/  IMAD.U32 R4, RZ, RZ, UR6 ;  /* 0x00000006ff047e24 */ /* 0x002fe2000f8e00ff */
[----:B------:R-:W-:Y:S01]  /*8670*/  MOV R5, UR7 ;  /* 0x0000000700057c02 */ /* 0x000fe20008000f00 */
[----:B--2---:R-:W-:Y:S01]  /*8680*/  IMAD.U32 R6, RZ, RZ, UR4 ;  /* 0x00000004ff067e24 */ /* 0x004fe2000f8e00ff */
[----:B------:R-:W-:Y:S01]  /*8690*/  MOV R7, UR5 ;  /* 0x0000000500077c02 */ /* 0x000fe20008000f00 */
[----:B-----5:R-:W-:Y:S01]  /*86a0*/  IMAD.U32 R10, RZ, RZ, UR8 ;  /* 0x00000008ff0a7e24 */ /* 0x020fe2000f8e00ff */
[----:B------:R-:W-:-:S02]  /*86b0*/  MOV R11, UR9 ;  /* 0x00000009000b7c02 */ /* 0x000fc40008000f00 */
[----:B------:R-:W-:-:S07]  /*86c0*/  LEPC R20, `(.L_x_199) ;  /* 0x000000001014794e */ /* 0x000fce0000000000 */
[----:B---34-:R-:W-:Y:S05]  /*86d0*/  CALL.ABS.NOINC R14 ;  /* 0x000000000e007343 */ /* 0x018fea0003c00000 */
.L_x_199:
[----:B------:R-:W1:Y:S01]  /*86e0*/  S2UR UR4, SR_SWINHI ;  /* 0x00000000000479c3 */ /* 0x000e620000002f00 */
[----:B------:R-:W-:Y:S01]  /*86f0*/  UMOV UR6, UR40 ;  /* 0x0000002800067c82 */ /* 0x000fe20008000000 */
[----:B-1----:R-:W-:Y:S01]  /*8700*/  UMOV UR7, UR4 ;  /* 0x0000000400077c82 */ /* 0x002fe20008000000 */
[----:B------:R-:W-:-:S05]  /*8710*/  LEA R26, P0, R16, UR6, 0x1 ;  /* 0x00000006101a7c11 */ /* 0x000fca000f8008ff */
[----:B------:R-:W-:Y:S01]  /*8720*/  IMAD.X R29, RZ, RZ, UR7, P0 ;  /* 0x00000007ff1d7e24 */ /* 0x000fe200080e06ff */
[----:B------:R-:W-:Y:S05]  /*8730*/  WARPSYNC.ALL ;  /* 0x0000000000007948 */ /* 0x000fea0003800000 */
[----:B------:R-:W-:Y:S02]  /*8740*/  R2UR UR4, R56 ;  /* 0x00000000380472ca */ /* 0x000fe400000e0000 */
[----:B------:R-:W-:-:S05]  /*8750*/  IADD3 R3, P0, PT, R26, 0x10, RZ ;  /* 0x000000101a037810 */ /* 0x000fca0007f1e0ff */
[----:B------:R-:W-:-:S05]  /*8760*/  IMAD.X R35, RZ, RZ, R29, P0 ;  /* 0x000000ffff237224 */ /* 0x000fca00000e061d */
[C---:B------:R-:W-:Y:S01]  /*8770*/  SHF.R.U64 R0, R3.reuse, 0x3, R35 ;  /* 0x0000000303007819 */ /* 0x040fe20000001223 */
[----:B------:R-:W1:Y:S03]  /*8780*/  LDTM.x16 R4, tmem[UR4+0x100] ;  /* 0x00010004000479ee */ /* 0x000e660008240000 */
[----:B------:R-:W-:Y:S01]  /*8790*/  LOP3.LUT R34, R3, 0x30, R0, 0x78, !PT ;  /* 0x0000003003227812 */ /* 0x000fe200078e7800 */
[----:B------:R-:W-:Y:S01]  /*87a0*/  VIADD R0, R56, 0x110 ;  /* 0x0000011038007836 */ /* 0x000fe20000000000 */
[----:B------:R-:W-:-:S04]  /*87b0*/  SHF.R.U64 R3, R26, 0x3, R29 ;  /* 0x000000031a037819 */ /* 0x000fc8000000121d */
[----:B------:R-:W-:Y:S02]  /*87c0*/  LOP3.LUT R28, R26, 0x30, R3, 0x78, !PT ;  /* 0x000000301a1c7812 */ /* 0x000fe400078e7803 */
[----:B------:R-:W-:-:S04]  /*87d0*/  SHF.R.U32.HI R0, RZ, 0x15, R0 ;  /* 0x00000015ff007819 */ /* 0x000fc80000011600 */
[----:B------:R-:W-:Y:S01]  /*87e0*/  ISETP.NE.AND P0, PT, R27, R0, PT ;  /* 0x000000001b00720c */ /* 0x000fe20003f05270 */
[C---:B-1----:R-:W-:Y:S02]  /*87f0*/  FMUL2 R4, R30.reuse.F32, R4.F32x2.HI_LO ;  /* 0x000000041e04724a */ /* 0x042fe40000040000 */
[C---:B------:R-:W-:Y:S02]  /*8800*/  FMUL2 R6, R30.reuse.F32, R6.F32x2.HI_LO ;  /* 0x000000061e06724a */ /* 0x040fe40000040000 */
[C---:B------:R-:W-:Y:S01]  /*8810*/  FMUL2 R20, R30.reuse.F32, R8.F32x2.HI_LO ;  /* 0x000000081e14724a */ /* 0x040fe20000040000 */
[----:B------:R-:W-:Y:S01]  /*8820*/  F2FP.F16.F32.PACK_AB R8, R5, R4 ;  /* 0x000000040508723e */ /* 0x000fe200000000ff */
        /* <DEDUP_REMOVED lines=8> */
[----:B------:R-:W-:Y:S01]  /*88b0*/  FMUL2 R18, R30.F32, R18.F32x2.HI_LO ;  /* 0x000000121e12724a */ /* 0x000fe20000040000 */
[----:B------:R-:W-:Y:S01]  /*88c0*/  F2FP.F16.F32.PACK_AB R5, R15, R14 ;  /* 0x0000000e0f05723e */ /* 0x000fe200000000ff */
[----:B------:R1:W-:Y:S01]  /*88d0*/  ST.E.128 desc[UR48][R28.64], R8 ;  /* 0x000000081c007985 */ /* 0x0003e2000c101d30 */
[----:B------:R-:W-:-:S02]  /*88e0*/  F2FP.F16.F32.PACK_AB R6, R17, R16 ;  /* 0x000000101106723e */ /* 0x000fc400000000ff */
[----:B------:R-:W-:-:S05]  /*88f0*/  F2FP.F16.F32.PACK_AB R7, R19, R18 ;  /* 0x000000121307723e */ /* 0x000fca00000000ff */
[----:B------:R1:W-:Y:S01]  /*8900*/  ST.E.128 desc[UR48][R34.64], R4 ;  /* 0x0000000422007985 */ /* 0x0003e2000c101d30 */
[----:B------:R-:W-:Y:S05]  /*8910*/  @!P0 BRA `(.L_x_200) ;  /* 0x0000000000408947 */ /* 0x000fea0003800000 */
[----:B------:R-:W-:Y:S01]  /*8920*/  MOV R14, 0x8 ;  /* 0x00000008000e7802 */ /* 0x000fe20000000f00 */
[----:B------:R-:W2:Y:S01]  /*8930*/  LDCU.64 UR8, c[0x4][0xb0] ;  /* 0x01001600ff0877ac */ /* 0x000ea20008000a00 */
[----:B------:R-:W-:Y:S02]  /*8940*/  HFMA2 R12, -RZ, RZ, 0, 5.9604644775390625e-08 ;  /* 0x00000001ff0c7431 */ /* 0x000fe400000001ff */
[----:B-1----:R-:W-:Y:S01]  /*8950*/  IMAD.MOV.U32 R8, RZ, RZ, 0x192 ;  /* 0x00000192ff087424 */ /* 0x002fe200078e00ff */
[----:B------:R-:W1:Y:S01]  /*8960*/  LDCU.64 UR6, c[0x4][0xb8] ;  /* 0x01001700ff0677ac */ /* 0x000e620008000a00 */
[----:B------:R-:W4:Y:S01]  /*8970*/  LDC.64 R14, c[0x4][R14] ;  /* 0x010000000e0e7b82 */ /* 0x000f220000000a00 */
[----:B------:R-:W-:Y:S01]  /*8980*/  IMAD.MOV.U32 R13, RZ, RZ, RZ ;  /* 0x000000ffff0d7224 */ /* 0x000fe200078e00ff */
[----:B------:R-:W5:Y:S01]  /*8990*/  LDCU.64 UR4, c[0x4][0x40] ;  /* 0x01000800ff0477ac */ /* 0x000f620008000a00 */
[----:B--2---:R-:W-:Y:S01]  /*89a0*/  IMAD.U32 R4, RZ, RZ, UR8 ;  /* 0x00000008ff047e24 */ /* 0x004fe2000f8e00ff */
[----:B------:R-:W-:Y:S01]  /*89b0*/  MOV R5, UR9 ;  /* 0x0000000900057c02 */ /* 0x000fe20008000f00 */
[----:B-1----:R-:W-:Y:S01]  /*89c0*/  IMAD.U32 R6, RZ, RZ, UR6 ;  /* 0x00000006ff067e24 */ /* 0x002fe2000f8e00ff */
[----:B------:R-:W-:Y:S01]  /*89d0*/  MOV R7, UR7 ;  /* 0x0000000700077c02 */ /* 0x000fe20008000f00 */
[----:B-----5:R-:W-:Y:S01]  /*89e0*/  IMAD.U32 R10, RZ, RZ, UR4 ;  /* 0x00000004ff0a7e24 */ /* 0x020fe2000f8e00ff */
[----:B------:R-:W-:-:S02]  /*89f0*/  MOV R11, UR5 ;  /* 0x00000005000b7c02 */ /* 0x000fc40008000f00 */
[----:B------:R-:W-:-:S07]  /*8a00*/  LEPC R20, `(.L_x_200) ;  /* 0x000000001014794e */ /* 0x000fce0000000000 */
[----:B---34-:R-:W-:Y:S05]  /*8a10*/  CALL.ABS.NOINC R14 ;  /* 0x000000000e007343 */ /* 0x018fea0003c00000 */
.L_x_200:
[----:B------:R-:W-:Y:S05]  /*8a20*/  WARPSYNC.ALL ;  /* 0x0000000000007948 */ /* 0x000fea0003800000 */
[----:B------:R-:W-:Y:S01]  /*8a30*/  R2UR UR4, R56 ;  /* 0x00000000380472ca */ /* 0x000fe200000e0000 */
[----:B------:R-:W2:Y:S01]  /*8a40*/  S2R R33, SR_CTAID.X ;  /* 0x0000000000217919 */ /* 0x000ea20000002500 */
[C---:B------:R-:W-:Y:S02]  /*8a50*/  IADD3 R31, P0, PT, R26.reuse, 0x30, RZ ;  /* 0x000000301a1f7810 */ /* 0x040fe40007f1e0ff */
[----:B------:R-:W-:-:S03]  /*8a60*/  IADD3 R3, P1, PT, R26, 0x20, RZ ;  /* 0x000000201a037810 */ /* 0x000fc60007f3e0ff */
[--C-:B------:R-:W-:Y:S02]  /*8a70*/  IMAD.X R37, RZ, RZ, R29.reuse, P0 ;  /* 0x000000ffff257224 */ /* 0x100fe400000e061d */
[----:B-1----:R-:W-:-:S04]  /*8a80*/  IMAD.X R35, RZ, RZ, R29, P1 ;  /* 0x000000ffff237224 */ /* 0x002fc800008e061d */
[----:B------:R-:W1:Y:S01]  /*8a90*/  LDTM.x16 R4, tmem[UR4+0x110] ;  /* 0x00011004000479ee */ /* 0x000e620008240000 */
[----:B------:R-:W4:Y:S01]  /*8aa0*/  LDCU.64 UR4, c[0x0][0x880] ;  /* 0x00011000ff0477ac */ /* 0x000f220008000a00 */
[----:B------:R-:W-:-:S04]  /*8ab0*/  SHF.R.U64 R0, R3, 0x3, R35 ;  /* 0x0000000303007819 */ /* 0x000fc80000001223 */
[----:B------:R-:W-:Y:S01]  /*8ac0*/  LOP3.LUT R34, R3, 0x30, R0, 0x78, !PT ;  /* 0x0000003003227812 */ /* 0x000fe200078e7800 */
[----:B----4-:R-:W-:-:S04]  /*8ad0*/  UISETP.NE.U32.AND UP0, UPT, UR4, URZ, UPT ;  /* 0x000000ff0400728c */ /* 0x010fc8000bf05070 */
[----:B------:R-:W-:Y:S01]  /*8ae0*/  UISETP.NE.AND.EX UP0, UPT, UR5, URZ, UPT, UP0 ;  /* 0x000000ff0500728c */ /* 0x000fe2000bf05300 */
[C---:B-1----:R-:W-:Y:S01]  /*8af0*/  FMUL2 R20, R30.reuse.F32, R8.F32x2.HI_LO ;  /* 0x000000081e14724a */ /* 0x042fe20000040000 */
[C---:B------:R-:W-:Y:S01]  /*8b00*/  SHF.R.U64 R8, R31.reuse, 0x3, R37 ;  /* 0x000000031f087819 */ /* 0x040fe20000001225 */
[C---:B------:R-:W-:Y:S02]  /*8b10*/  FMUL2 R4, R30.reuse.F32, R4.F32x2.HI_LO ;  /* 0x000000041e04724a */ /* 0x040fe40000040000 */
[C---:B------:R-:W-:Y:S01]  /*8b20*/  FMUL2 R6, R30.reuse.F32, R6.F32x2.HI_LO ;  /* 0x000000061e06724a */ /* 0x040fe20000040000 */
[----:B------:R-:W-:Y:S01]  /*8b30*/  LOP3.LUT R36, R31, 0x30, R8, 0x78, !PT ;  /* 0x000000301f247812 */ /* 0x000fe200078e7808 */
        /* <DEDUP_REMOVED lines=10> */
[----:B------:R-:W1:Y:S01]  /*8be0*/  S2R R31, SR_CTAID.Z ;  /* 0x00000000001f7919 */ /* 0x000e620000002700 */
[----:B------:R-:W-:-:S02]  /*8bf0*/  F2FP.F16.F32.PACK_AB R5, R15, R14 ;  /* 0x0000000e0f05723e */ /* 0x000fc400000000ff */
[----:B------:R-:W-:Y:S01]  /*8c00*/  F2FP.F16.F32.PACK_AB R6, R17, R16 ;  /* 0x000000101106723e */ /* 0x000fe200000000ff */
[----:B------:R4:W-:Y:S01]  /*8c10*/  ST.E.128 desc[UR48][R34.64], R8 ;  /* 0x0000000822007985 */ /* 0x0009e2000c101d30 */
[----:B------:R-:W-:Y:S01]  /*8c20*/  F2FP.F16.F32.PACK_AB R7, R19, R18 ;  /* 0x000000121307723e */ /* 0x000fe200000000ff */
[----:B------:R-:W5:Y:S04]  /*8c30*/  S2R R30, SR_CTAID.Y ;  /* 0x00000000001e7919 */ /* 0x000f680000002600 */
[----:B------:R4:W-:Y:S01]  /*8c40*/  ST.E.128 desc[UR48][R36.64], R4 ;  /* 0x0000000424007985 */ /* 0x0009e2000c101d30 */
[----:B------:R-:W-:Y:S01]  /*8c50*/  @!PT LDS RZ, [RZ] ;  /* 0x00000000fffff984 */ /* 0x000fe20000000800 */
[----:B------:R-:W-:Y:S01]  /*8c60*/  @!PT LDS RZ, [RZ] ;  /* 0x00000000fffff984 */ /* 0x000fe20000000800 */
[----:B------:R-:W-:Y:S01]  /*8c70*/  @!PT LDS RZ, [RZ] ;  /* 0x00000000fffff984 */ /* 0x000fe20000000800 */
[----:B------:R-:W-:Y:S01]  /*8c80*/  @!PT LDS RZ, [RZ] ;  /* 0x00000000fffff984 */ /* 0x000fe20000000800 */
[----:B------:R3:W-:Y:S06]  /*8c90*/  MEMBAR.ALL.CTA ;  /* 0x0000000000007992 */ /* 0x0007ec0000008000 */
[----:B---3--:R-:W3:Y:S01]  /*8ca0*/  FENCE.VIEW.ASYNC.S ;  /* 0x00000000000073c6 */ /* 0x008ee20000000000 */
[----:B--2---:R-:W-:Y:S05]  /*8cb0*/  BRA.U !UP0, `(.L_x_201) ;  /* 0x0000000108fc7547 */ /* 0x004fea000b800000 */
[C---:B------:R-:W-:Y:S01]  /*8cc0*/  FSETP.GEU.AND P0, PT, R22.reuse, 1.175494350822287508e-38, PT ;  /* 0x008000001600780b */ /* 0x040fe20003f0e000 */
[----:B------:R-:W2:Y:S01]  /*8cd0*/  LDCU UR4, c[0x0][0x380] ;  /* 0x00007000ff0477ac */ /* 0x000ea20008000800 */
[----:B------:R-:W-:Y:S01]  /*8ce0*/  MOV R0, 0x3e055027 ;  /* 0x3e05502700007802 */ /* 0x000fe20000000f00 */
[----:B------:R-:W-:Y:S01]  /*8cf0*/  BSSY.RECONVERGENT B0, `(.L_x_201) ;  /* 0x000003b000007945 */ /* 0x000fe20003800200 */
[----:B----4-:R-:W-:Y:S01]  /*8d00*/  FSEL R5, RZ, -23, P0 ;  /* 0xc1b80000ff057808 */ /* 0x010fe20000000000 */
[----:B------:R-:W4:Y:S08]  /*8d10*/  LDCU UR5, c[0x0][0x700] ;  /* 0x0000e000ff0577ac */ /* 0x000f300008000800 */
[----:B------:R-:W-:-:S05]  /*8d20*/  @!P0 FMUL R22, R22, 8388608 ;  /* 0x4b00000016168820 */ /* 0x000fca0000400000 */
[C---:B------:R-:W-:Y:S02]  /*8d30*/  IADD3 R7, PT, PT, R22.reuse, -0x3f2aaaab, RZ ;  /* 0xc0d5555516077810 */ /* 0x040fe40007ffe0ff */
[C---:B------:R-:W-:Y:S02]  /*8d40*/  ISETP.GT.U32.AND P0, PT, R22.reuse, 0x7f7fffff, PT ;  /* 0x7f7fffff1600780c */ /* 0x040fe40003f04070 */
[----:B------:R-:W-:Y:S02]  /*8d50*/  LOP3.LUT R7, R7, 0xff800000, RZ, 0xc0, !PT ;  /* 0xff80000007077812 */ /* 0x000fe400078ec0ff */
[C---:B------:R-:W-:Y:S02]  /*8d60*/  FSETP.NEU.AND P1, PT, R22.reuse, RZ, PT ;  /* 0x000000ff1600720b */ /* 0x040fe40003f2d000 */
[-C--:B------:R-:W-:Y:S02]  /*8d70*/  IADD3 R3, PT, PT, R22, -R7.reuse, RZ ;  /* 0x8000000716037210 */ /* 0x080fe40007ffe0ff */
[----:B------:R-:W-:-:S03]  /*8d80*/  I2FP.F32.S32 R4, R7 ;  /* 0x0000000700047245 */ /* 0x000fc60000201400 */
[----:B------:R-:W-:Y:S02]  /*8d90*/  FADD R3, R3, -1 ;  /* 0xbf80000003037421 */ /* 0x000fe40000000000 */
[----:B------:R-:W-:Y:S02]  /*8da0*/  FFMA R4, R4, 1.1920928955078125e-07, R5 ;  /* 0x3400000004047823 */ /* 0x000fe40000000005 */
[----:B------:R-:W-:-:S04]  /*8db0*/  FFMA R0, R3, -R0, 0.14084610342979431152 ;  /* 0x3e1039f603007423 */ /* 0x000fc80000000800 */
[----:B------:R-:W-:-:S04]  /*8dc0*/  FFMA R0, R3, R0, -0.12148627638816833496 ;  /* 0xbdf8cdcc03007423 */ /* 0x000fc80000000000 */
[----:B------:R-:W-:-:S04]  /*8dd0*/  FFMA R0, R3, R0, 0.13980610668659210205 ;  /* 0x3e0f295503007423 */ /* 0x000fc80000000000 */
[----:B------:R-:W-:-:S04]  /*8de0*/  FFMA R0, R3, R0, -0.16684235632419586182 ;  /* 0xbe2ad8b903007423 */ /* 0x000fc80000000000 */
[----:B------:R-:W-:-:S04]  /*8df0*/  FFMA R0, R3, R0, 0.20012299716472625732 ;  /* 0x3e4ced0b03007423 */ /* 0x000fc80000000000 */
[----:B------:R-:W-:-:S04]  /*8e00*/  FFMA R0, R3, R0, -0.24999669194221496582 ;  /* 0xbe7fff2203007423 */ /* 0x000fc80000000000 */
[----:B------:R-:W-:-:S04]  /*8e10*/  FFMA R0, R3, R0, 0.33333182334899902344 ;  /* 0x3eaaaa7803007423 */ /* 0x000fc80000000000 */
[----:B------:R-:W-:-:S04]  /*8e20*/  FFMA R0, R3, R0, -0.5 ;  /* 0xbf00000003007423 */ /* 0x000fc80000000000 */
[----:B------:R-:W-:-:S04]  /*8e30*/  FMUL R0, R3, R0 ;  /* 0x0000000003007220 */ /* 0x000fc80000400000 */
[----:B------:R-:W-:Y:S01]  /*8e40*/  FFMA R5, R3, R0, R3 ;  /* 0x0000000003057223 */ /* 0x000fe20000000003 */
[----:B------:R-:W-:Y:S02]  /*8e50*/  MOV R3, 0x7f800000 ;  /* 0x7f80000000037802 */ /* 0x000fe40000000f00 */
[----:B------:R-:W-:Y:S01]  /*8e60*/  LEA R0, R33, R2, 0x8 ;  /* 0x0000000221007211 */ /* 0x000fe200078e40ff */
[----:B------:R-:W-:Y:S02]  /*8e70*/  FFMA R4, R4, 0.69314718246459960938, R5 ;  /* 0x3f31721804047823 */ /* 0x000fe40000000005 */
[----:B------:R-:W-:Y:S01]  /*8e80*/  @P0 FFMA R4, R22, R3, +INF ;  /* 0x7f80000016040423 */ /* 0x000fe20000000003 */
[----:B--2---:R-:W-:-:S04]  /*8e90*/  ISETP.GE.AND P0, PT, R0, UR4, PT ;  /* 0x0000000400007c0c */ /* 0x004fc8000bf06270 */
[----:B------:R-:W-:-:S05]  /*8ea0*/  FSEL R4, R4, -INF , P1 ;  /* 0xff80000004047808 */ /* 0x000fca0000800000 */
[----:B----4-:R-:W-:-:S04]  /*8eb0*/  FFMA R23, R23, UR5, R4 ;  /* 0x0000000517177c23 */ /* 0x010fc80008000004 */
[----:B------:R-:W-:Y:S05]  /*8ec0*/  @P0 BRA `(.L_x_202) ;  /* 0x0000000000740947 */ /* 0x000fea0003800000 */
[----:B------:R-:W2:Y:S01]  /*8ed0*/  LDCU UR7, c[0x0][0x38c] ;  /* 0x00007180ff0777ac */ /* 0x000ea20008000800 */
[----:B------:R-:W-:Y:S01]  /*8ee0*/  HFMA2 R4, -RZ, RZ, 0, 0 ;  /* 0x00000000ff047431 */ /* 0x000fe200000001ff */
[----:B------:R-:W1:Y:S01]  /*8ef0*/  LDCU UR6, c[0x0][0x890] ;  /* 0x00011200ff0677ac */ /* 0x000e620008000800 */
[----:B------:R-:W4:Y:S01]  /*8f00*/  LDCU.64 UR4, c[0x0][0x888] ;  /* 0x00011100ff0477ac */ /* 0x000f220008000a00 */
[----:B--2---:R-:W2:Y:S01]  /*8f10*/  I2F.U32.RP R7, UR7 ;  /* 0x0000000700077d06 */ /* 0x004ea20008209000 */
[----:B------:R-:W-:Y:S01]  /*8f20*/  ISETP.NE.U32.AND P0, PT, RZ, UR7, PT ;  /* 0x00000007ff007c0c */ /* 0x000fe2000bf05070 */
[----:B-1----:R-:W-:-:S06]  /*8f30*/  IMAD R0, R31, UR6, R0 ;  /* 0x000000061f007c24 */ /* 0x002fcc000f8e0200 */
[----:B--2---:R-:W1:Y:S02]  /*8f40*/  MUFU.RCP R6, R7 ;  /* 0x0000000700067308 */ /* 0x004e640000001000 */
[----:B-1----:R-:W-:-:S06]  /*8f50*/  IADD3 R6, PT, PT, R6, 0xffffffe, RZ ;  /* 0x0ffffffe06067810 */ /* 0x002fcc0007ffe0ff */
[----:B------:R-:W1:Y:S02]  /*8f60*/  F2I.FTZ.U32.TRUNC.NTZ R5, R6 ;  /* 0x0000000600057305 */ /* 0x000e64000021f000 */
[----:B-1----:R-:W-:Y:S01]  /*8f70*/  IADD3 R3, PT, PT, RZ, -R5, RZ ;  /* 0x80000005ff037210 */ /* 0x002fe20007ffe0ff */
[----:B------:R-:W1:Y:S04]  /*8f80*/  LDC.64 R6, c[0x0][0x880] ;  /* 0x00022000ff067b82 */ /* 0x000e680000000a00 */
[----:B------:R-:W-:-:S04]  /*8f90*/  IMAD R3, R3, UR7, RZ ;  /* 0x0000000703037c24 */ /* 0x000fc8000f8e02ff */
[----:B------:R-:W-:-:S06]  /*8fa0*/  IMAD.HI.U32 R3, R5, R3, R4 ;  /* 0x0000000305037227 */ /* 0x000fcc00078e0004 */
[----:B-----5:R-:W-:-:S05]  /*8fb0*/  IMAD.HI.U32 R3, R3, R30, RZ ;  /* 0x0000001e03037227 */ /* 0x020fca00078e00ff */
[----:B------:R-:W-:-:S05]  /*8fc0*/  IADD3 R5, PT, PT, -R3, RZ, RZ ;  /* 0x000000ff03057210 */ /* 0x000fca0007ffe1ff */
[----:B------:R-:W-:-:S05]  /*8fd0*/  IMAD R4, R5, UR7, R30 ;  /* 0x0000000705047c24 */ /* 0x000fca000f8e021e */
[----:B------:R-:W-:-:S13]  /*8fe0*/  ISETP.GE.U32.AND P2, PT, R4, UR7, PT ;  /* 0x0000000704007c0c */ /* 0x000fda000bf46070 */
[----:B------:R-:W-:Y:S02]  /*8ff0*/  @P2 IADD3 R4, PT, PT, R4, -UR7, RZ ;  /* 0x8000000704042c10 */ /* 0x000fe4000fffe0ff */
[----:B------:R-:W-:Y:S02]  /*9000*/  @P2 IADD3 R3, PT, PT, R3, 0x1, RZ ;  /* 0x0000000103032810 */ /* 0x000fe40007ffe0ff */
[----:B------:R-:W-:-:S13]  /*9010*/  ISETP.GE.U32.AND P1, PT, R4, UR7, PT ;  /* 0x0000000704007c0c */ /* 0x000fda000bf26070 */
[----:B------:R-:W-:Y:S02]  /*9020*/  @P1 IADD3 R3, PT, PT, R3, 0x1, RZ ;  /* 0x0000000103031810 */ /* 0x000fe40007ffe0ff */
[----:B------:R-:W-:-:S04]  /*9030*/  @!P0 LOP3.LUT R3, RZ, UR7, RZ, 0x33, !PT ;  /* 0x00000007ff038c12 */ /* 0x000fc8000f8e33ff */
[C---:B------:R-:W-:Y:S01]  /*9040*/  IADD3 R5, PT, PT, -R3.reuse, RZ, RZ ;  /* 0x000000ff03057210 */ /* 0x040fe20007ffe1ff */
[----:B----4-:R-:W-:-:S04]  /*9050*/  IMAD R0, R3, UR5, R0 ;  /* 0x0000000503007c24 */ /* 0x010fc8000f8e0200 */
[----:B------:R-:W-:-:S04]  /*9060*/  IMAD R5, R5, UR7, R30 ;  /* 0x0000000705057c24 */ /* 0x000fc8000f8e021e */
[----:B------:R-:W-:-:S04]  /*9070*/  IMAD R5, R5, UR4, R0 ;  /* 0x0000000405057c24 */ /* 0x000fc8000f8e0200 */
[----:B-1----:R-:W-:-:S05]  /*9080*/  IMAD.WIDE.U32 R6, R5, 0x4, R6 ;  /* 0x0000000405067825 */ /* 0x002fca00078e0006 */
[----:B------:R2:W-:Y:S02]  /*9090*/  STG.E desc[UR48][R6.64], R23 ;  /* 0x0000001706007986 */ /* 0x0005e4000c101930 */
.L_x_202:
[----:B------:R-:W-:Y:S05]  /*90a0*/  BSYNC.RECONVERGENT B0 ;  /* 0x0000000000007941 */ /* 0x000fea0003800200 */
.L_x_201:
[----:B------:R-:W-:Y:S01]  /*90b0*/  UISETP.NE.AND UP0, UPT, UR38, URZ, UPT ;  /* 0x000000ff2600728c */ /* 0x000fe2000bf05270 */
[----:B------:R-:W-:-:S08]  /*90c0*/  NOP ;  /* 0x0000000000007918 */ /* 0x000fd00000000000 */
[----:B------:R-:W-:Y:S05]  /*90d0*/  BRA.U UP0, `(.L_x_203) ;  /* 0x0000000100087547 */ /* 0x000fea000b800000 */
[----:B------:R-:W-:Y:S05]  /*90e0*/  BPT.TRAP 0x1 ;  /* 0x000000040000795c */ /* 0x000fea0000300000 */
[----:B------:R-:W-:Y:S05]  /*90f0*/  BPT.TRAP 0x1 ;  /* 0x000000040000795c */ /* 0x000fea0000300000 */
.L_x_203:
[----:B------:R-:W-:Y:S02]  /*9100*/  UIADD3 UR4, UPT, UPT, UR40, 0x70a0, URZ ;  /* 0x000070a028047890 */ /* 0x000fe4000fffe0ff */
[----:B------:R-:W-:Y:S02]  /*9110*/  UISETP.NE.AND UP0, UPT, UR38, URZ, UPT ;  /* 0x000000ff2600728c */ /* 0x000fe4000bf05270 */
[----:B------:R-:W-:-:S09]  /*9120*/  UPRMT UR4, UR41, 0x654, UR4 ;  /* 0x0000065429047896 */ /* 0x000fd20008000004 */
[----:B---3--:R-:W-:Y:S01]  /*9130*/  SYNCS.ARRIVE.TRANS64.RED.A1T0 RZ, [UR4], RZ ;  /* 0x000000ffffff79a7 */ /* 0x008fe20008100404 */
[----:B------:R-:W-:Y:S05]  /*9140*/  BRA.U UP0, `(.L_x_204) ;  /* 0x0000000100047547 */ /* 0x000fea000b800000 */
[----:B------:R-:W-:Y:S05]  /*9150*/  BPT.TRAP 0x1 ;  /* 0x000000040000795c */ /* 0x000fea0000300000 */
.L_x_204:
[----:B------:R-:W-:Y:S01]  /*9160*/  SYNCS.ARRIVE.TRANS64.A1T0 RZ, [UR40+0x70b0], RZ ;  /* 0x0070b0ffffff79a7 */ /* 0x000fe20008100028 */
[----:B------:R-:W-:-:S09]  /*9170*/  UISETP.NE.AND UP0, UPT, UR36, URZ, UPT ;  /* 0x000000ff2400728c */ /* 0x000fd2000bf05270 */
[----:B------:R-:W-:Y:S05]  /*9180*/  BRA.U !UP0, `(.L_x_205) ;  /* 0x0000000108047547 */ /* 0x000fea000b800000 */
[----:B------:R-:W-:Y:S05]  /*9190*/  BPT.TRAP 0x1 ;  /* 0x000000040000795c */ /* 0x000fea0000300000 */
.L_x_205:
[----:B------:R-:W-:Y:S01]  /*91a0*/  IMAD.U32 R3, RZ, RZ, UR43 ;  /* 0x0000002bff037e24 */ /* 0x000fe2000f8e00ff */
[----:B------:R-:W-:-:S04]  /*91b0*/  SHF.R.U32.HI R0, RZ, 0x15, R57 ;  /* 0x00000015ff007819 */ /* 0x000fc80000011639 */
[----:B------:R-:W-:Y:S02]  /*91c0*/  SHF.L.U32 R3, R3, 0x1f, RZ ;  /* 0x0000001f03037819 */ /* 0x000fe400000006ff */
[----:B------:R-:W-:Y:S02]  /*91d0*/  ISETP.NE.AND P0, PT, R27, R0, PT ;  /* 0x000000001b00720c */ /* 0x000fe40003f05270 */
[----:B------:R-:W3:Y:S02]  /*91e0*/  SYNCS.PHASECHK.TRANS64.TRYWAIT P1, [UR40+0x7080], R3 ;  /* 0x00708003ff0075a7 */ /* 0x000ee40008021128 */
[----:B---3--:R-:W-:Y:S09]  /*91f0*/  @!P1 BRA `(.L_x_206) ;  /* 0x0000009800a09947 */ /* 0x008ff20003800000 */
.L_x_392:
[----:B------:R-:W-:Y:S05]  /*9200*/  @!P0 BRA `(.L_x_207) ;  /* 0x0000000000408947 */ /* 0x000fea0003800000 */
[----:B------:R-:W-:Y:S01]  /*9210*/  MOV R14, 0x8 ;  /* 0x00000008000e7802 */ /* 0x000fe20000000f00 */
[----:B------:R-:W1:Y:S01]  /*9220*/  LDCU.64 UR8, c[0x4][0xb0] ;  /* 0x01001600ff0877ac */ /* 0x000e620008000a00 */
[----:B------:R-:W-:Y:S02]  /*9230*/  HFMA2 R12, -RZ, RZ, 0, 5.9604644775390625e-08 ;  /* 0x00000001ff0c7431 */ /* 0x000fe400000001ff */
[----:B----4-:R-:W-:Y:S01]  /*9240*/  IMAD.MOV.U32 R8, RZ, RZ, 0x192 ;  /* 0x00000192ff087424 */ /* 0x010fe200078e00ff */
[----:B------:R-:W2:Y:S01]  /*9250*/  LDCU.64 UR6, c[0x4][0xb8] ;  /* 0x01001700ff0677ac */ /* 0x000ea20008000a00 */
[----:B------:R-:W4:Y:S01]  /*9260*/  LDC.64 R14, c[0x4][R14] ;  /* 0x010000000e0e7b82 */ /* 0x000f220000000a00 */
[----:B------:R-:W-:Y:S01]  /*9270*/  IMAD.MOV.U32 R13, RZ, RZ, RZ ;  /* 0x000000ffff0d7224 */ /* 0x000fe200078e00ff */
[----:B------:R-:W3:Y:S01]  /*9280*/  LDCU.64 UR4, c[0x4][0x28] ;  /* 0x01000500ff0477ac */ /* 0x000ee20008000a00 */
[----:B-1----:R-:W-:Y:S01]  /*9290*/  IMAD.U32 R4, RZ, RZ, UR8 ;  /* 0x00000008ff047e24 */ /* 0x002fe2000f8e00ff */
[----:B------:R-:W-:Y:S01]  /*92a0*/  MOV R5, UR9 ;  /* 0x0000000900057c02 */ /* 0x000fe20008000f00 */
[----:B--2---:R-:W-:Y:S01]  /*92b0*/  IMAD.U32 R6, RZ, RZ, UR6 ;  /* 0x00000006ff067e24 */ /* 0x004fe2000f8e00ff */
[----:B------:R-:W-:Y:S01]  /*92c0*/  MOV R7, UR7 ;  /* 0x0000000700077c02 */ /* 0x000fe20008000f00 */
[----:B---3--:R-:W-:Y:S01]  /*92d0*/  IMAD.U32 R10, RZ, RZ, UR4 ;  /* 0x00000004ff0a7e24 */ /* 0x008fe2000f8e00ff */
[----:B------:R-:W-:-:S02]  /*92e0*/  MOV R11, UR5 ;  /* 0x00000005000b7c02 */ /* 0x000fc40008000f00 */
[----:B------:R-:W-:-:S07]  /*92f0*/  LEPC R20, `(.L_x_207) ;  /* 0x000000001014794e */ /* 0x000fce0000000000 */
[----:B----45:R-:W-:Y:S05]  /*9300*/  CALL.ABS.NOINC R14 ;  /* 0x000000000e007343 */ /* 0x030fea0003c00000 */
.L_x_207:
[----:B------:R-:W-:Y:S05]  /*9310*/  WARPSYNC.ALL ;  /* 0x0000000000007948 */ /* 0x000fea0003800000 */
[----:B------:R-:W-:Y:S01]  /*9320*/  R2UR UR4, R57 ;  /* 0x00000000390472ca */ /* 0x000fe200000e0000 */
[----:B------:R-:W-:-:S12]  /*9330*/  UISETP.NE.AND UP0, UPT, UR36, URZ, UPT ;  /* 0x000000ff2400728c */ /* 0x000fd8000bf05270 */
[----:B--2---:R-:W2:Y:S02]  /*9340*/  LDTM.x2 R22, tmem[UR4] ;  /* 0x00000004001679ee */ /* 0x004ea400080c0000 */
[----:B--2---:R-:W-:Y:S05]  /*9350*/  BRA.U !UP0, `(.L_x_208) ;  /* 0x0000000108047547 */ /* 0x004fea000b800000 */
[----:B------:R-:W-:Y:S05]  /*9360*/  BPT.TRAP 0x1 ;  /* 0x000000040000795c */ /* 0x000fea0000300000 */
.L_x_208:
[----:B------:R-:W-:Y:S02]  /*9370*/  UPRMT UR39, UR41, 0x654, UR39 ;  /* 0x0000065429277896 */ /* 0x000fe40008000027 */
[----:B------:R-:W-:-:S07]  /*9380*/  UISETP.NE.AND UP0, UPT, UR38, URZ, UPT ;  /* 0x000000ff2600728c */ /* 0x000fce000bf05270 */
[----:B------:R-:W-:Y:S02]  /*9390*/  SYNCS.ARRIVE.TRANS64.RED.A1T0 RZ, [UR39], RZ ;  /* 0x000000ffffff79a7 */ /* 0x000fe40008100427 */
[----:B------:R-:W-:Y:S05]  /*93a0*/  BRA.U UP0, `(.L_x_209) ;  /* 0x0000000100047547 */ /* 0x000fea000b800000 */
[----:B------:R-:W-:Y:S05]  /*93b0*/  BPT.TRAP 0x1 ;  /* 0x000000040000795c */ /* 0x000fea0000300000 */
.L_x_209:
[----:B---3--:R-:W-:-:S04]  /*93c0*/  MOV R3, UR44 ;  /* 0x0000002c00037c02 */ /* 0x008fc80008000f00 */
[----:B------:R-:W-:-:S04]  /*93d0*/  SHF.L.U32 R3, R3, 0x1f, RZ ;  /* 0x0000001f03037819 */ /* 0x000fc800000006ff */
[----:B------:R-:W2:Y:S02]  /*93e0*/  SYNCS.PHASECHK.TRANS64.TRYWAIT P0, [UR40+0x7098], R3 ;  /* 0x00709803ff0075a7 */ /* 0x000ea40008001128 */
[----:B--2---:R-:W-:Y:S05]  /*93f0*/  @!P0 BRA `(.L_x_210) ;  /* 0x0000009800388947 */ /* 0x004fea0003800000 */
.L_x_393:
[----:B------:R-:W-:-:S09]  /*9400*/  UISETP.NE.AND UP0, UPT, UR38, URZ, UPT ;  /* 0x000000ff2600728c */ /* 0x000fd2000bf05270 */
[----:B------:R-:W-:Y:S05]  /*9410*/  BRA.U UP0, `(.L_x_211) ;  /* 0x0000000100047547 */ /* 0x000fea000b800000 */
[----:B------:R-:W-:Y:S05]  /*9420*/  BPT.TRAP 0x1 ;  /* 0x000000040000795c */ /* 0x000fea0000300000 */
.L_x_211:
[----:B--2---:R-:W-:Y:S01]  /*9430*/  MOV R3, 0x1 ;  /* 0x0000000100037802 */ /* 0x004fe20000000f00 */
[----:B----4-:R2:W3:Y:S03]  /*9440*/  MUFU.RCP R5, R22 ;  /* 0x0000001600057308 */ /* 0x0104e60000001000 */
[----:B------:R-:W-:-:S04]  /*9450*/  SHF.L.U32 R3, R3, 0x1f, RZ ;  /* 0x0000001f03037819 */ /* 0x000fc800000006ff */
[----:B------:R-:W4:Y:S02]  /*9460*/  SYNCS.PHASECHK.TRANS64.TRYWAIT P0, [UR40+0x70c8], R3 ;  /* 0x0070c803ff0075a7 */ /* 0x000f240008001128 */
[----:B--234-:R-:W-:Y:S05]  /*9470*/  @!P0 BRA `(.L_x_212) ;  /* 0x0000009800308947 */ /* 0x01cfea0003800000 */
.L_x_394:
[----:B------:R-:W2:Y:S01]  /*9480*/  LDCU UR4, c[0x0][0x708] ;  /* 0x0000e100ff0477ac */ /* 0x000ea20008000800 */
[----:B------:R-:W-:Y:S01]  /*9490*/  FFMA R34, -R22, R5, 1 ;  /* 0x3f80000016227423 */ /* 0x000fe20000000105 */
[----:B------:R-:W-:Y:S03]  /*94a0*/  BSSY.RECONVERGENT B2, `(.L_x_213) ;  /* 0x000000a000027945 */ /* 0x000fe60003800200 */
[----:B------:R-:W-:Y:S01]  /*94b0*/  FFMA R34, R5, R34, R5 ;  /* 0x0000002205227223 */ /* 0x000fe20000000005 */
[----:B--2---:R-:W-:-:S03]  /*94c0*/  MOV R3, UR4 ;  /* 0x0000000400037c02 */ /* 0x004fc60008000f00 */
[----:B------:R-:W-:Y:S01]  /*94d0*/  FFMA R5, R34, UR4, RZ ;  /* 0x0000000422057c23 */ /* 0x000fe200080000ff */
[----:B------:R-:W2:Y:S03]  /*94e0*/  FCHK P0, R3, R22 ;  /* 0x0000001603007302 */ /* 0x000ea60000000000 */
[----:B------:R-:W-:-:S04]  /*94f0*/  FFMA R0, -R22, R5, UR4 ;  /* 0x0000000416007e23 */ /* 0x000fc80008000105 */
[----:B------:R-:W-:Y:S01]  /*9500*/  FFMA R34, R34, R0, R5 ;  /* 0x0000000022227223 */ /* 0x000fe20000000005 */
[----:B--2---:R-:W-:Y:S05]  /*9510*/  @!P0 BRA `(.L_x_214) ;  /* 0x0000000000088947 */ /* 0x004fea0003800000 */
[----:B------:R-:W-:Y:S02]  /*9520*/  MOV R4, 0x9540 ;  /* 0x0000954000047802 */ /* 0x000fe40000000f00 */
[----:B-1---5:R-:W-:Y:S05]  /*9530*/  CALL.REL.NOINC `($__internal_3_$__cuda_sm3x_div_rn_noftz_f32_slowpath) ;  /* 0x000000a000ac7944 */ /* 0x022fea0003c00000 */
.L_x_214:
[----:B------:R-:W-:Y:S05]  /*9540*/  BSYNC.RECONVERGENT B2 ;  /* 0x0000000000027941 */ /* 0x000fea0003800200 */
.L_x_213:
[----:B------:R-:W-:-:S05]  /*9550*/  VIADD R0, R56, 0x180 ;  /* 0x0000018038007836 */ /* 0x000fca0000000000 */
[----:B------:R-:W-:-:S04]  /*9560*/  SHF.R.U32.HI R0, RZ, 0x15, R0 ;  /* 0x00000015ff007819 */ /* 0x000fc80000011600 */
        /* <DEDUP_REMOVED lines=9> */
[----:B------:R-:W1:Y:S01]  /*9600*/  LDCU.64 UR4, c[0x4][0x40] ;  /* 0x01000800ff0477ac */ /* 0x000e620008000a00 */
[----:B--2---:R-:W-:Y:S01]  /*9610*/  IMAD.U32 R4, RZ, RZ, UR8 ;  /* 0x00000008ff047e24 */ /* 0x004fe2000f8e00ff */
[----:B------:R-:W-:Y:S01]  /*9620*/  MOV R5, UR9 ;  /* 0x0000000900057c02 */ /* 0x000fe20008000f00 */
[----:B---3--:R-:W-:Y:S01]  /*9630*/  IMAD.U32 R6, RZ, RZ, UR6 ;  /* 0x00000006ff067e24 */ /* 0x008fe2000f8e00ff */
[----:B------:R-:W-:Y:S01]  /*9640*/  MOV R7, UR7 ;  /* 0x0000000700077c02 */ /* 0x000fe20008000f00 */
[----:B-1----:R-:W-:Y:S01]  /*9650*/  IMAD.U32 R10, RZ, RZ, UR4 ;  /* 0x00000004ff0a7e24 */ /* 0x002fe2000f8e00ff */
[----:B------:R-:W-:-:S02]  /*9660*/  MOV R11, UR5 ;  /* 0x00000005000b7c02 */ /* 0x000fc40008000f00 */
[----:B------:R-:W-:-:S07]  /*9670*/  LEPC R20, `(.L_x_215) ;  /* 0x000000001014794e */ /* 0x000fce0000000000 */
[----:B----45:R-:W-:Y:S05]  /*9680*/  CALL.ABS.NOINC R14 ;  /* 0x000000000e007343 */ /* 0x030fea0003c00000 */
.L_x_215:
[----:B------:R-:W-:Y:S05]  /*9690*/  WARPSYNC.ALL ;  /* 0x0000000000007948 */ /* 0x000fea0003800000 */
[----:B------:R-:W-:Y:S02]  /*96a0*/  R2UR UR4, R56 ;  /* 0x00000000380472ca */ /* 0x000fe400000e0000 */
[C---:B------:R-:W-:Y:S02]  /*96b0*/  IADD3 R35, P0, PT, R26.reuse, 0x2010, RZ ;  /* 0x000020101a237810 */ /* 0x040fe40007f1e0ff */
[----:B------:R-:W-:-:S03]  /*96c0*/  IADD3 R3, P1, PT, R26, 0x2000, RZ ;  /* 0x000020001a037810 */ /* 0x000fc60007f3e0ff */
[--C-:B------:R-:W-:Y:S02]  /*96d0*/  IMAD.X R39, RZ, RZ, R29.reuse, P0 ;  /* 0x000000ffff277224 */ /* 0x100fe400000e061d */
[----:B------:R-:W-:-:S04]  /*96e0*/  IMAD.X R37, RZ, RZ, R29, P1 ;  /* 0x000000ffff257224 */ /* 0x000fc800008e061d */
[----:B------:R-:W2:Y:S01]  /*96f0*/  LDTM.x16 R4, tmem[UR4+0x180] ;  /* 0x00018004000479ee */ /* 0x000ea20008240000 */
[----:B------:R-:W-:-:S04]  /*9700*/  SHF.R.U64 R0, R3, 0x3, R37 ;  /* 0x0000000303007819 */ /* 0x000fc80000001225 */
[----:B------:R-:W-:Y:S01]  /*9710*/  LOP3.LUT R36, R3, 0x30, R0, 0x78, !PT ;  /* 0x0000003003247812 */ /* 0x000fe200078e7800 */
[----:B------:R-:W-:-:S05]  /*9720*/  VIADD R0, R56, 0x190 ;  /* 0x0000019038007836 */ /* 0x000fca0000000000 */
[----:B------:R-:W-:-:S04]  /*9730*/  SHF.R.U32.HI R0, RZ, 0x15, R0 ;  /* 0x00000015ff007819 */ /* 0x000fc80000011600 */
[----:B------:R-:W-:Y:S01]  /*9740*/  ISETP.NE.AND P0, PT, R27, R0, PT ;  /* 0x000000001b00720c */ /* 0x000fe20003f05270 */
[C---:B--2---:R-:W-:Y:S01]  /*9750*/  FMUL2 R20, R34.reuse.F32, R8.F32x2.HI_LO ;  /* 0x000000082214724a */ /* 0x044fe20000040000 */
        /* <DEDUP_REMOVED lines=13> */
[----:B------:R-:W-:-:S02]  /*9830*/  F2FP.F16.F32.PACK_AB R4, R13, R12 ;  /* 0x0000000c0d04723e */ /* 0x000fc400000000ff */
[----:B------:R-:W-:Y:S01]  /*9840*/  F2FP.F16.F32.PACK_AB R5, R15, R14 ;  /* 0x0000000e0f05723e */ /* 0x000fe200000000ff */
[----:B------:R2:W-:Y:S01]  /*9850*/  ST.E.128 desc[UR48][R36.64], R8 ;  /* 0x0000000824007985 */ /* 0x0005e2000c101d30 */
[----:B------:R-:W-:Y:S02]  /*9860*/  F2FP.F16.F32.PACK_AB R6, R17, R16 ;  /* 0x000000101106723e */ /* 0x000fe400000000ff */
[----:B------:R-:W-:-:S05]  /*9870*/  F2FP.F16.F32.PACK_AB R7, R19, R18 ;  /* 0x000000121307723e */ /* 0x000fca00000000ff */
[----:B------:R2:W-:Y:S01]  /*9880*/  ST.E.128 desc[UR48][R38.64], R4 ;  /* 0x0000000426007985 */ /* 0x0005e2000c101d30 */
[----:B------:R-:W-:Y:S05]  /*9890*/  @!P0 BRA `(.L_x_216) ;  /* 0x0000000000408947 */ /* 0x000fea0003800000 */
[----:B------:R-:W-:Y:S01]  /*98a0*/  MOV R14, 0x8 ;  /* 0x00000008000e7802 */ /* 0x000fe20000000f00 */
[----:B------:R-:W3:Y:S01]  /*98b0*/  LDCU.64 UR8, c[0x4][0xb0] ;  /* 0x01001600ff0877ac */ /* 0x000ee20008000a00 */
[----:B------:R-:W-:Y:S02]  /*98c0*/  HFMA2 R12, -RZ, RZ, 0, 5.9604644775390625e-08 ;  /* 0x00000001ff0c7431 */ /* 0x000fe400000001ff */
[----:B--2---:R-:W-:Y:S01]  /*98d0*/  IMAD.MOV.U32 R8, RZ, RZ, 0x192 ;  /* 0x00000192ff087424 */ /* 0x004fe200078e00ff */
[----:B------:R-:W2:Y:S01]  /*98e0*/  LDCU.64 UR6, c[0x4][0xb8] ;  /* 0x01001700ff0677ac */ /* 0x000ea20008000a00 */
[----:B------:R-:W4:Y:S01]  /*98f0*/  LDC.64 R14, c[0x4][R14] ;  /* 0x010000000e0e7b82 */ /* 0x000f220000000a00 */
[----:B------:R-:W-:Y:S01]  /*9900*/  IMAD.MOV.U32 R13, RZ, RZ, RZ ;  /* 0x000000ffff0d7224 */ /* 0x000fe200078e00ff */
[----:B------:R-:W1:Y:S01]  /*9910*/  LDCU.64 UR4, c[0x4][0x40] ;  /* 0x01000800ff0477ac */ /* 0x000e620008000a00 */
[----:B---3--:R-:W-:Y:S01]  /*9920*/  IMAD.U32 R4, RZ, RZ, UR8 ;  /* 0x00000008ff047e24 */ /* 0x008fe2000f8e00ff */
[----:B------:R-:W-:Y:S01]  /*9930*/  MOV R5, UR9 ;  /* 0x0000000900057c02 */ /* 0x000fe20008000f00 */
[----:B--2---:R-:W-:Y:S01]  /*9940*/  IMAD.U32 R6, RZ, RZ, UR6 ;  /* 0x00000006ff067e24 */ /* 0x004fe2000f8e00ff */
[----:B------:R-:W-:Y:S01]  /*9950*/  MOV R7, UR7 ;  /* 0x0000000700077c02 */ /* 0x000fe20008000f00 */
[----:B-1----:R-:W-:Y:S01]  /*9960*/  IMAD.U32 R10, RZ, RZ, UR4 ;  /* 0x00000004ff0a7e24 */ /* 0x002fe2000f8e00ff */
[----:B------:R-:W-:-:S02]  /*9970*/  MOV R11, UR5 ;  /* 0x00000005000b7c02 */ /* 0x000fc40008000f00 */
[----:B------:R-:W-:-:S07]  /*9980*/  LEPC R20, `(.L_x_216) ;  /* 0x000000001014794e */ /* 0x000fce0000000000 */
[----:B----45:R-:W-:Y:S05]  /*9990*/  CALL.ABS.NOINC R14 ;  /* 0x000000000e007343 */ /* 0x030fea0003c00000 */
.L_x_216:
[----:B------:R-:W3:Y:S01]  /*99a0*/  LDCU.64 UR4, c[0x0][0x880] ;  /* 0x00011000ff0477ac */ /* 0x000ee20008000a00 */
[C---:B------:R-:W-:Y:S02]  /*99b0*/  IADD3 R3, P2, PT, R26.reuse, 0x2020, RZ ;  /* 0x000020201a037810 */ /* 0x040fe40007f5e0ff */
[----:B------:R-:W-:-:S03]  /*99c0*/  IADD3 R28, P1, PT, R26, 0x2030, RZ ;  /* 0x000020301a1c7810 */ /* 0x000fc60007f3e0ff */
[--C-:B------:R-:W-:Y:S02]  /*99d0*/  IMAD.X R27, RZ, RZ, R29.reuse, P2 ;  /* 0x000000ffff1b7224 */ /* 0x100fe400010e061d */
[----:B------:R-:W-:-:S03]  /*99e0*/  IMAD.X R29, RZ, RZ, R29, P1 ;  /* 0x000000ffff1d7224 */ /* 0x000fc600008e061d */
[----:B------:R-:W-:-:S04]  /*99f0*/  SHF.R.U64 R0, R3, 0x3, R27 ;  /* 0x0000000303007819 */ /* 0x000fc8000000121b */
[----:B------:R-:W-:Y:S02]  /*9a00*/  LOP3.LUT R26, R3, 0x30, R0, 0x78, !PT ;  /* 0x00000030031a7812 */ /* 0x000fe400078e7800 */
[----:B---3--:R-:W-:-:S04]  /*9a10*/  ISETP.NE.U32.AND P0, PT, RZ, UR4, PT ;  /* 0x00000004ff007c0c */ /* 0x008fc8000bf05070 */
[----:B------:R-:W-:Y:S01]  /*9a20*/  ISETP.NE.AND.EX P0, PT, RZ, UR5, PT, P0 ;  /* 0x00000005ff007c0c */ /* 0x000fe2000bf05300 */
[----:B------:R-:W-:Y:S05]  /*9a30*/  WARPSYNC.ALL ;  /* 0x0000000000007948 */ /* 0x000fea0003800000 */
[----:B------:R-:W-:-:S13]  /*9a40*/  R2UR UR4, R56 ;  /* 0x00000000380472ca */ /* 0x000fda00000e0000 */
[----:B--2---:R-:W2:Y:S02]  /*9a50*/  LDTM.x16 R4, tmem[UR4+0x190] ;  /* 0x00019004000479ee */ /* 0x004ea40008240000 */
[----:B--2---:R-:W-:Y:S01]  /*9a60*/  FMUL2 R20, R34.F32, R8.F32x2.HI_LO ;  /* 0x000000082214724a */ /* 0x004fe20000040000 */
[----:B------:R-:W-:Y:S01]  /*9a70*/  SHF.R.U64 R9, R28, 0x3, R29 ;  /* 0x000000031c097819 */ /* 0x000fe2000000121d */
[C---:B------:R-:W-:Y:S02]  /*9a80*/  FMUL2 R4, R34.reuse.F32, R4.F32x2.HI_LO ;  /* 0x000000042204724a */ /* 0x040fe40000040000 */
[----:B------:R-:W-:Y:S01]  /*9a90*/  FMUL2 R6, R34.F32, R6.F32x2.HI_LO ;  /* 0x000000062206724a */ /* 0x000fe20000040000 */
        /* <DEDUP_REMOVED lines=16> */
[----:B------:R-:W-:Y:S01]  /*9ba0*/  @!PT LDS RZ, [RZ] ;  /* 0x00000000fffff984 */ /* 0x000fe20000000800 */
[----:B------:R-:W-:Y:S01]  /*9bb0*/  @!PT LDS RZ, [RZ] ;  /* 0x00000000fffff984 */ /* 0x000fe20000000800 */
[----:B------:R-:W-:Y:S01]  /*9bc0*/  @!PT LDS RZ, [RZ] ;  /* 0x00000000fffff984 */ /* 0x000fe20000000800 */
[----:B------:R-:W-:Y:S01]  /*9bd0*/  @!PT LDS RZ, [RZ] ;  /* 0x00000000fffff984 */ /* 0x000fe20000000800 */
[----:B------:R3:W-:Y:S06]  /*9be0*/  MEMBAR.ALL.CTA ;  /* 0x0000000000007992 */ /* 0x0007ec0000008000 */
[----:B---3--:R-:W3:Y:S01]  /*9bf0*/  FENCE.VIEW.ASYNC.S ;  /* 0x00000000000073c6 */ /* 0x008ee20000000000 */
[----:B------:R-:W-:Y:S05]  /*9c00*/  @!P0 BRA `(.L_x_217) ;  /* 0x0000000400008947 */ /* 0x000fea0003800000 */
[C---:B------:R-:W-:Y:S01]  /*9c10*/  FSETP.GEU.AND P0, PT, R22.reuse, 1.175494350822287508e-38, PT ;  /* 0x008000001600780b */ /* 0x040fe20003f0e000 */
[----:B------:R-:W4:Y:S01]  /*9c20*/  LDCU UR4, c[0x0][0x380] ;  /* 0x00007000ff0477ac */ /* 0x000f220008000800 */
[----:B------:R-:W-:Y:S01]  /*9c30*/  MOV R0, 0x3e055027 ;  /* 0x3e05502700007802 */ /* 0x000fe20000000f00 */
[----:B------:R-:W-:Y:S01]  /*9c40*/  BSSY.RECONVERGENT B0, `(.L_x_217) ;  /* 0x000003c000007945 */ /* 0x000fe20003800200 */
[----:B--2---:R-:W-:Y:S01]  /*9c50*/  FSEL R5, RZ, -23, P0 ;  /* 0xc1b80000ff057808 */ /* 0x004fe20000000000 */
[----:B------:R-:W2:Y:S08]  /*9c60*/  LDCU UR5, c[0x0][0x700] ;  /* 0x0000e000ff0577ac */ /* 0x000eb00008000800 */
        /* <DEDUP_REMOVED lines=19> */
[----:B------:R-:W-:Y:S02]  /*9da0*/  LEA R0, R33, R2, 0x8 ;  /* 0x0000000221007211 */ /* 0x000fe400078e40ff */
[----:B------:R-:W-:Y:S01]  /*9db0*/  MOV R3, 0x7f800000 ;  /* 0x7f80000000037802 */ /* 0x000fe20000000f00 */
[----:B------:R-:W-:Y:S01]  /*9dc0*/  FFMA R4, R4, 0.69314718246459960938, R5 ;  /* 0x3f31721804047823 */ /* 0x000fe20000000005 */
[----:B------:R-:W-:-:S03]  /*9dd0*/  IADD3 R0, PT, PT, R0, 0x80, RZ ;  /* 0x0000008000007810 */ /* 0x000fc60007ffe0ff */
[----:B------:R-:W-:Y:S01]  /*9de0*/  @P0 FFMA R4, R22, R3, +INF ;  /* 0x7f80000016040423 */ /* 0x000fe20000000003 */
[----:B----4-:R-:W-:-:S04]  /*9df0*/  ISETP.GE.AND P0, PT, R0, UR4, PT ;  /* 0x0000000400007c0c */ /* 0x010fc8000bf06270 */
[----:B------:R-:W-:-:S05]  /*9e00*/  FSEL R4, R4, -INF , P1 ;  /* 0xff80000004047808 */ /* 0x000fca0000800000 */
[----:B--2---:R-:W-:-:S04]  /*9e10*/  FFMA R23, R23, UR5, R4 ;  /* 0x0000000517177c23 */ /* 0x004fc80008000004 */
[----:B------:R-:W-:Y:S05]  /*9e20*/  @P0 BRA `(.L_x_218) ;  /* 0x0000000000740947 */ /* 0x000fea0003800000 */
[----:B------:R-:W2:Y:S01]  /*9e30*/  LDCU UR7, c[0x0][0x38c] ;  /* 0x00007180ff0777ac */ /* 0x000ea20008000800 */
        /* <DEDUP_REMOVED lines=8> */
[----:B-1----:R-:W-:-:S05]  /*9ec0*/  IADD3 R2, PT, PT, RZ, -R3, RZ ;  /* 0x80000003ff027210 */ /* 0x002fca0007ffe0ff */
[----:B------:R-:W-:Y:S02]  /*9ed0*/  IMAD R5, R2, UR7, RZ ;  /* 0x0000000702057c24 */ /* 0x000fe4000f8e02ff */
[----:B------:R-:W-:-:S05]  /*9ee0*/  HFMA2 R2, -RZ, RZ, 0, 0 ;  /* 0x00000000ff027431 */ /* 0x000fca00000001ff */
[----:B------:R-:W-:-:S06]  /*9ef0*/  IMAD.HI.U32 R5, R3, R5, R2 ;  /* 0x0000000503057227 */ /* 0x000fcc00078e0002 */
[----:B-----5:R-:W-:Y:S02]  /*9f00*/  IMAD.HI.U32 R2, R5, R30, RZ ;  /* 0x0000001e05027227 */ /* 0x020fe400078e00ff */
[----:B------:R-:W1:Y:S03]  /*9f10*/  LDC.64 R4, c[0x0][0x880] ;  /* 0x00022000ff047b82 */ /* 0x000e660000000a00 */
        /* <DEDUP_REMOVED lines=14> */
.L_x_218:
[----:B------:R-:W-:Y:S05]  /*a000*/  BSYNC.RECONVERGENT B0 ;  /* 0x0000000000007941 */ /* 0x000fea0003800200 */
.L_x_217:
[----:B------:R-:W-:Y:S01]  /*a010*/  UISETP.NE.AND UP0, UPT, UR38, URZ, UPT ;  /* 0x000000ff2600728c */ /* 0x000fe2000bf05270 */
[----:B------:R-:W-:-:S08]  /*a020*/  NOP ;  /* 0x0000000000007918 */ /* 0x000fd00000000000 */
[----:B------:R-:W-:Y:S05]  /*a030*/  BRA.U UP0, `(.L_x_219) ;  /* 0x0000000100087547 */ /* 0x000fea000b800000 */
[----:B------:R-:W-:Y:S05]  /*a040*/  BPT.TRAP 0x1 ;  /* 0x000000040000795c */ /* 0x000fea0000300000 */
[----:B------:R-:W-:Y:S05]  /*a050*/  BPT.TRAP 0x1 ;  /* 0x000000040000795c */ /* 0x000fea0000300000 */
.L_x_219:
[----:B------:R-:W-:Y:S02]  /*a060*/  UIADD3 UR4, UPT, UPT, UR40, 0x70a8, URZ ;  /* 0x000070a828047890 */ /* 0x000fe4000fffe0ff */
[----:B------:R-:W-:Y:S02]  /*a070*/  UISETP.NE.AND UP0, UPT, UR38, URZ, UPT ;  /* 0x000000ff2600728c */ /* 0x000fe4000bf05270 */
[----:B------:R-:W-:-:S09]  /*a080*/  UPRMT UR4, UR41, 0x654, UR4 ;  /* 0x0000065429047896 */ /* 0x000fd20008000004 */
[----:B---3--:R-:W-:Y:S01]  /*a090*/  SYNCS.ARRIVE.TRANS64.RED.A1T0 RZ, [UR4], RZ ;  /* 0x000000ffffff79a7 */ /* 0x008fe20008100404 */
[----:B------:R-:W-:Y:S05]  /*a0a0*/  BRA.U UP0, `(.L_x_220) ;  /* 0x0000000100047547 */ /* 0x000fea000b800000 */
[----:B------:R-:W-:Y:S05]  /*a0b0*/  BPT.TRAP 0x1 ;  /* 0x000000040000795c */ /* 0x000fea0000300000 */
.L_x_220:
[----:B------:R-:W-:Y:S01]  /*a0c0*/  SYNCS.ARRIVE.TRANS64.A1T0 RZ, [UR40+0x70b8], RZ ;  /* 0x0070b8ffffff79a7 */ /* 0x000fe20008100028 */
[----:B------:R-:W-:Y:S05]  /*a0d0*/  EXIT ;  /* 0x000000000000794d */ /* 0x000fea0003800000 */
.L_x_27:
[----:B------:R-:W-:-:S08]  /*a0e0*/  NOP ;  /* 0x0000000000007918 */ /* 0x000fd00000000000 */
[----:B------:R-:W1:Y:S02]  /*a0f0*/  USETMAXREG.TRY_ALLOC.CTAPOOL UP0, 0xc0 ;  /* 0x000000c0000079c8 */ /* 0x000e640008000600 */
[----:B-1----:R-:W-:Y:S05]  /*a100*/  BRA.U !UP0, `(.L_x_27) ;  /* 0xfffffffd08f47547 */ /* 0x002fea000b83ffff */
[----:B------:R-:W1:Y:S01]  /*a110*/  S2UR UR8, SR_CTAID.X ;  /* 0x00000000000879c3 */ /* 0x000e620000002500 */
[----:B------:R-:W2:Y:S02]  /*a120*/  LDCU.64 UR4, c[0x0][0x380] ;  /* 0x00007000ff0477ac */ /* 0x000ea40008000a00 */
[----:B--2---:R-:W-:Y:S02]  /*a130*/  UISETP.NE.AND UP0, UPT, UR5, URZ, UPT ;  /* 0x000000ff0500728c */ /* 0x004fe4000bf05270 */
[----:B-1----:R-:W-:-:S04]  /*a140*/  USHF.L.U32 UR8, UR8, 0x8, URZ ;  /* 0x0000000808087899 */ /* 0x002fc800080006ff */
[----:B------:R-:W-:-:S06]  /*a150*/  UISETP.GE.U32.OR UP0, UPT, UR8, UR4, !UP0 ;  /* 0x000000040800728c */ /* 0x000fcc000c706470 */
[----:B------:R-:W-:-:S13]  /*a160*/  PLOP3.LUT P0, PT, PT, PT, UP0, 0x80, 0x8 ;  /* 0x000000000008781c */ /* 0x000fda0003f0f008 */
[----:B------:R-:W-:Y:S05]  /*a170*/  @P0 EXIT ;  /* 0x000000000000094d */ /* 0x000fea0003800000 */
[----:B------:R-:W-:Y:S02]  /*a180*/  UIADD3 UR8, UPT, UPT, UR5, 0x3f, URZ ;  /* 0x0000003f05087890 */ /* 0x000fe4000fffe0ff */
[----:B------:R-:W-:Y:S02]  /*a190*/  ULOP3.LUT UP0, UR57, UR5, 0x3f, URZ, 0xc0, !UPT ;  /* 0x0000003f05397892 */ /* 0x000fe4000f80c0ff */
[----:B------:R-:W-:Y:S02]  /*a1a0*/  UISETP.NE.AND UP1, UPT, UR59, URZ, UPT ;  /* 0x000000ff3b00728c */ /* 0x000fe4000bf25270 */
[----:B------:R-:W-:Y:S02]  /*a1b0*/  USHF.R.S32.HI UR4, URZ, 0x1f, UR8 ;  /* 0x0000001fff047899 */ /* 0x000fe40008011408 */
[----:B------:R-:W-:Y:S02]  /*a1c0*/  USEL UR47, UR7, UR6, UP1 ;  /* 0x00000006072f7287 */ /* 0x000fe40008800000 */
[----:B------:R-:W-:-:S02]  /*a1d0*/  ULEA.HI UR4, UR4, UR8, URZ, 0x6 ;  /* 0x0000000804047291 */ /* 0x000fc4000f8f30ff */
[----:B------:R-:W-:Y:S02]  /*a1e0*/  ULOP3.LUT UR47, UR47, 0x1, URZ, 0xc0, !UPT ;  /* 0x000000012f2f7892 */ /* 0x000fe4000f8ec0ff */
[----:B------:R-:W-:Y:S02]  /*a1f0*/  @UP0 ULEA.HI.SX32 UR50, UR4, 0xffffffff, 0x1a ;  /* 0xffffffff04320891 */ /* 0x000fe4000f8fd2ff */
[----:B------:R-:W-:Y:S02]  /*a200*/  @!UP0 USHF.R.S32.HI UR50, URZ, 0x6, UR4 ;  /* 0x00000006ff328899 */ /* 0x000fe40008011404 */
[----:B------:R-:W-:-:S09]  /*a210*/  UISETP.NE.U32.AND UP0, UPT, UR47, 0x1, UPT ;  /* 0x000000012f00788c */ /* 0x000fd2000bf05070 */
[----:B------:R-:W-:Y:S05]  /*a220*/  BRA.U !UP0, `(.L_x_221) ;  /* 0x0000000108047547 */ /* 0x000fea000b800000 */
[----:B------:R-:W-:Y:S05]  /*a230*/  BPT.TRAP 0x1 ;  /* 0x000000040000795c */ /* 0x000fea0000300000 */
.L_x_221:
[----:B------:R-:W1:Y:S01]  /*a240*/  S2UR UR38, SR_CgaCtaId ;  /* 0x00000000002679c3 */ /* 0x000e620000008800 */
[----:B------:R-:W-:Y:S01]  /*a250*/  UISETP.NE.AND UP0, UPT, UR59, URZ, UPT ;  /* 0x000000ff3b00728c */ /* 0x000fe2000bf05270 */
[----:B------:R-:W-:Y:S01]  /*a260*/  MOV R3, 0x1 ;  /* 0x0000000100037802 */ /* 0x000fe20000000f00 */
[----:B------:R-:W-:Y:S01]  /*a270*/  UMOV UR37, 0x400 ;  /* 0x0000040000257882 */ /* 0x000fe20000000000 */
[----:B------:R-:W2:Y:S01]  /*a280*/  S2R R121, SR_TID.X ;  /* 0x0000000000797919 */ /* 0x000ea20000002100 */
[----:B------:R-:W-:Y:S01]  /*a290*/  USHF.L.U32 UR46, UR46, 0x3, URZ ;  /* 0x000000032e2e7899 */ /* 0x000fe200080006ff */
[----:B------:R-:W-:Y:S01]  /*a2a0*/  SHF.L.U32 R3, R3, 0x1f, RZ ;  /* 0x0000001f03037819 */ /* 0x000fe200000006ff */
[----:B------:R-:W-:Y:S01]  /*a2b0*/  UMOV UR55, 0x1 ;  /* 0x0000000100377882 */ /* 0x000fe20000000000 */
[----:B------:R-:W-:Y:S01]  /*a2c0*/  UMOV UR52, 0x1 ;  /* 0x0000000100347882 */ /* 0x000fe20000000000 */
[----:B-1----:R-:W-:-:S04]  /*a2d0*/  ULEA UR37, UR38, UR37, 0x18 ;  /* 0x0000002526257291 */ /* 0x002fc8000f8ec0ff */
[----:B------:R-:W-:Y:S02]  /*a2e0*/  UIADD3 UR56, UPT, UPT, UR37, 0x7078, URZ ;  /* 0x0000707825387890 */ /* 0x000fe4000fffe0ff */
[----:B------:R-:W-:Y:S02]  /*a2f0*/  @!UP0 UIADD3 UR56, UPT, UPT, UR37, 0x7088, URZ ;  /* 0x0000708825388890 */ /* 0x000fe4000fffe0ff */
[----:B------:R-:W-:-:S07]  /*a300*/  UIADD3 UR45, UPT, UPT, UR37, UR46, URZ ;  /* 0x0000002e252d7290 */ /* 0x000fce000fffe0ff */
[----:B------:R-:W1:Y:S02]  /*a310*/  SYNCS.PHASECHK.TRANS64.TRYWAIT P0, [UR56], R3 ;  /* 0x00000003ff0075a7 */ /* 0x000e640008001138 */
[----:B-12---:R-:W-:Y:S05]  /*a320*/  @!P0 BRA `(.L_x_222) ;  /* 0x00000088009c8947 */ /* 0x006fea0003800000 */
.L_x_395:
[----:B------:R-:W-:Y:S01]  /*a330*/  UISETP.GE.AND UP0, UPT, UR50, 0x1, UPT ;  /* 0x000000013200788c */ /* 0x000fe2000bf06270 */
[----:B------:R-:W-:Y:S01]  /*a340*/  IMAD.MOV.U32 R90, RZ, RZ, RZ ;  /* 0x000000ffff5a7224 */ /* 0x000fe200078e00ff */
[----:B------:R-:W-:Y:S01]  /*a350*/  MOV R89, 0xff800000 ;  /* 0xff80000000597802 */ /* 0x000fe20000000f00 */
[----:B------:R-:W-:Y:S01]  /*a360*/  IMAD.MOV.U32 R88, RZ, RZ, RZ ;  /* 0x000000ffff587224 */ /* 0x000fe200078e00ff */
[----:B------:R-:W-:Y:S01]  /*a370*/  SHF.R.U32.HI R2, RZ, 0x5, R121 ;  /* 0x00000005ff027819 */ /* 0x000fe20000011679 */
[----:B------:R-:W-:Y:S01]  /*a380*/  UMOV UR54, URZ ;  /* 0x000000ff00367c82 */ /* 0x000fe20008000000 */
[----:B------:R-:W-:-:S03]  /*a390*/  UMOV UR53, URZ ;  /* 0x000000ff00357c82 */ /* 0x000fc60008000000 */
[----:B------:R-:W-:Y:S05]  /*a3a0*/  BRA.U !UP0, `(.L_x_223) ;  /* 0x0000002508687547 */ /* 0x000fea000b800000 */
[----:B------:R-:W-:Y:S01]  /*a3b0*/  UISETP.NE.AND UP0, UPT, UR59, URZ, UPT ;  /* 0x000000ff3b00728c */ /* 0x000fe2000bf05270 */
[----:B------:R-:W-:Y:S01]  /*a3c0*/  IMAD.U32 R120, R121, 0x10000, RZ ;  /* 0x0001000079787824 */ /* 0x000fe200078e00ff */
[----:B------:R-:W-:Y:S01]  /*a3d0*/  USHF.L.U32 UR4, UR50, 0x6, URZ ;  /* 0x0000000632047899 */ /* 0x000fe200080006ff */
[----:B------:R-:W-:Y:S01]  /*a3e0*/  LOP3.LUT R91, R2, 0x3, RZ, 0xc0, !PT ;  /* 0x00000003025b7812 */ /* 0x000fe200078ec0ff */
[----:B------:R-:W-:Y:S01]  /*a3f0*/  USEL UR5, URZ, 0x80, UP0 ;  /* 0x00000080ff057887 */ /* 0x000fe20008000000 */
[----:B------:R-:W-:Y:S01]  /*a400*/  IMAD.MOV.U32 R88, RZ, RZ, RZ ;  /* 0x000000ffff587224 */ /* 0x000fe200078e00ff */
[----:B------:R-:W-:Y:S01]  /*a410*/  LOP3.LUT R120, R120, 0x600000, RZ, 0xc0, !PT ;  /* 0x0060000078787812 */ /* 0x000fe200078ec0ff */
[----:B------:R-:W-:Y:S01]  /*a420*/  IMAD.MOV.U32 R16, RZ, RZ, -0x800000 ;  /* 0xff800000ff107424 */ /* 0x000fe200078e00ff */
[----:B------:R-:W-:Y:S01]  /*a430*/  UMOV UR44, 0x20 ;  /* 0x00000020002c7882 */ /* 0x000fe20000000000 */
[----:B------:R-:W-:Y:S01]  /*a440*/  IMAD.U32 R90, RZ, RZ, UR4 ;  /* 0x00000004ff5a7e24 */ /* 0x000fe2000f8e00ff */
[----:B------:R-:W-:Y:S01]  /*a450*/  LOP3.LUT R123, R120, UR5, RZ, 0xfc, !PT ;  /* 0x00000005787b7c12 */ /* 0x000fe2000f8efcff */
[----:B------:R-:W-:Y:S01]  /*a460*/  UIADD3 UR42, UPT, UPT, UR37, 0x7060, URZ ;  /* 0x00007060252a7890 */ /* 0x000fe2000fffe0ff */
[----:B------:R-:W-:Y:S01]  /*a470*/  SHF.R.U32.HI R124, RZ, 0x15, R120 ;  /* 0x00000015ff7c7819 */ /* 0x000fe20000011678 */
[----:B------:R-:W-:Y:S01]  /*a480*/  USEL UR43, UR49, UR48, UP0 ;  /* 0x00000030312b7287 */ /* 0x000fe20008000000 */
[----:B------:R-:W-:Y:S01]  /*a490*/  LOP3.LUT R122, R123, 0x20, RZ, 0xfc, !PT ;  /* 0x000000207b7a7812 */ /* 0x000fe200078efcff */
[----:B------:R-:W-:-:S02]  /*a4a0*/  ULOP3.LUT UR51, UR46, 0x8, URZ, 0x3c, !UPT ;  /* 0x000000082e337892 */ /* 0x000fc4000f8e3cff */
[----:B------:R-:W-:Y:S01]  /*a4b0*/  UIADD3 UR50, UPT, UPT, UR50, -0x1, URZ ;  /* 0xffffffff32327890 */ /* 0x000fe2000fffe0ff */
[----:B------:R-:W-:Y:S01]  /*a4c0*/  UMOV UR53, URZ ;  /* 0x000000ff00357c82 */ /* 0x000fe20008000000 */
[----:B------:R-:W2:Y:S01]  /*a4d0*/  LDCU UR36, c[0x0][0x704] ;  /* 0x0000e080ff2477ac */ /* 0x000ea20008000800 */
[----:B------:R-:W-:Y:S01]  /*a4e0*/  UMOV UR52, 0x1 ;  /* 0x0000000100347882 */ /* 0x000fe20000000000 */
[----:B------:R-:W-:Y:S02]  /*a4f0*/  USEL UR44, UR44, 0xa0, UP0 ;  /* 0x000000a02c2c7887 */ /* 0x000fe40008000000 */
[----:B------:R-:W-:Y:S01]  /*a500*/  @UP0 UIADD3 UR42, UPT, UPT, UR37, 0x7050, URZ ;  /* 0x00007050252a0890 */ /* 0x000fe2000fffe0ff */
[----:B------:R-:W-:Y:S01]  /*a510*/  UMOV UR55, 0x1 ;  /* 0x0000000100377882 */ /* 0x000fe20000000000 */
[----:B------:R-:W-:-:S10]  /*a520*/  UMOV UR54, URZ ;  /* 0x000000ff00367c82 */ /* 0x000fd40008000000 */
.L_x_241:
[----:B-12---:R-:W-:Y:S01]  /*a530*/  IADD3 R0, PT, PT, R120, UR44, RZ ;  /* 0x0000002c78007c10 */ /* 0x006fe2000fffe0ff */
[----:B------:R-:W-:-:S04]  /*a540*/  UISETP.NE.AND UP0, UPT, UR59, URZ, UPT ;  /* 0x000000ff3b00728c */ /* 0x000fc8000bf05270 */
[----:B------:R-:W-:Y:S01]  /*a550*/  USEL UR40, UR54, UR53, UP0 ;  /* 0x0000003536287287 */ /* 0x000fe20008000000 */
[----:B------:R-:W1:Y:S01]  /*a560*/  SHFL.IDX PT, R0, R0, RZ, 0x1f ;  /* 0x00001fff00007589 */ /* 0x000e6200000e0000 */
[----:B------:R-:W-:Y:S01]  /*a570*/  UISETP.GT.U32.AND UP0, UPT, UR43, 0x1, UPT ;  /* 0x000000012b00788c */ /* 0x000fe2000bf04070 */
[----:B-1----:R-:W-:-:S08]  /*a580*/  R2UR UR41, R0 ;  /* 0x00000000002972ca */ /* 0x002fd000000e0000 */
[----:B---3--:R-:W-:Y:S07]  /*a590*/  BRA.U UP0, `(.L_x_224) ;  /* 0x0000000100047547 */ /* 0x008fee000b800000 */
[----:B--2---:R-:W-:Y:S05]  /*a5a0*/  BPT.TRAP 0x1 ;  /* 0x000000040000795c */ /* 0x004fea0000300000 */
.L_x_224:
[----:B------:R-:W-:Y:S01]  /*a5b0*/  IMAD.U32 R3, RZ, RZ, UR40 ;  /* 0x00000028ff037e24 */ /* 0x000fe2000f8e00ff */
[----:B------:R-:W-:-:S04]  /*a5c0*/  ISETP.NE.AND P0, PT, R91, R124, PT ;  /* 0x0000007c5b00720c */ /* 0x000fc80003f05270 */
[----:B------:R-:W-:-:S04]  /*a5d0*/  SHF.L.U32 R3, R3, 0x1f, RZ ;  /* 0x0000001f03037819 */ /* 0x000fc800000006ff */
[----:B------:R-:W1:Y:S02]  /*a5e0*/  SYNCS.PHASECHK.TRANS64.TRYWAIT P1, [UR42], R3 ;  /* 0x00000003ff0075a7 */ /* 0x000e64000802112a */
[----:B-1----:R-:W-:Y:S05]  /*a5f0*/  @!P1 BRA `(.L_x_225) ;  /* 0x0000008800009947 */ /* 0x002fea0003800000 */
.L_x_396:
[----:B------:R-:W-:Y:S05]  /*a600*/  @!P0 BRA `(.L_x_226) ;  /* 0x0000000000408947 */ /* 0x000fea0003800000 */
        /* <DEDUP_REMOVED lines=16> */
.L_x_226:
[----:B------:R-:W-:Y:S05]  /*a710*/  WARPSYNC.ALL ;  /* 0x0000000000007948 */ /* 0x000fea0003800000 */
[----:B------:R-:W-:Y:S02]  /*a720*/  R2UR UR4, R123 ;  /* 0x000000007b0472ca */ /* 0x000fe400000e0000 */
[----:B------:R-:W-:-:S11]  /*a730*/  ISETP.NE.AND P0, PT, R91, R124, PT ;  /* 0x0000007c5b00720c */ /* 0x000fd60003f05270 */
[----:B------:R-:W3:Y:S02]  /*a740*/  LDTM.x32 R56, tmem[UR4] ;  /* 0x00000004003879ee */ /* 0x000ee400082c0000 */
[----:B---3--:R-:W-:Y:S05]  /*a750*/  @!P0 BRA `(.L_x_227) ;  /* 0x0000000000408947 */ /* 0x008fea0003800000 */
        /* <DEDUP_REMOVED lines=16> */
.L_x_227:
[----:B------:R-:W-:Y:S05]  /*a860*/  WARPSYNC.ALL ;  /* 0x0000000000007948 */ /* 0x000fea0003800000 */
[----:B------:R-:W-:Y:S02]  /*a870*/  R2UR UR4, R122 ;  /* 0x000000007a0472ca */ /* 0x000fe400000e0000 */
[C---:B-1----:R-:W-:Y:S02]  /*a880*/  FMNMX3 R3, R16.reuse, R56, R60, !PT ;  /* 0x0000003810037276 */ /* 0x042fe4000780003c */
[C---:B------:R-:W-:Y:S02]  /*a890*/  FMNMX3 R0, R16.reuse, R57, R61, !PT ;  /* 0x0000003910007276 */ /* 0x040fe4000780003d */
[----:B------:R-:W-:-:S02]  /*a8a0*/  FMNMX3 R5, R16, R58, R62, !PT ;  /* 0x0000003a10057276 */ /* 0x000fc4000780003e */
[----:B------:R-:W-:Y:S02]  /*a8b0*/  FMNMX3 R3, R3, R64, R68, !PT ;  /* 0x0000004003037276 */ /* 0x000fe40007800044 */
[----:B------:R-:W-:Y:S02]  /*a8c0*/  FMNMX3 R0, R0, R65, R69, !PT ;  /* 0x0000004100007276 */ /* 0x000fe40007800045 */
[----:B------:R-:W-:Y:S01]  /*a8d0*/  FMNMX3 R6, R16, R59, R63, !PT ;  /* 0x0000003b10067276 */ /* 0x000fe2000780003f */
[----:B------:R-:W1:Y:S01]  /*a8e0*/  LDTM.x32 R24, tmem[UR4] ;  /* 0x00000004001879ee */ /* 0x000e6200082c0000 */
[----:B------:R-:W-:Y:S02]  /*a8f0*/  FMNMX3 R5, R5, R66, R70, !PT ;  /* 0x0000004205057276 */ /* 0x000fe40007800046 */
[----:B------:R-:W-:Y:S02]  /*a900*/  FMNMX3 R3, R3, R72, R76, !PT ;  /* 0x0000004803037276 */ /* 0x000fe4000780004c */
[----:B------:R-:W-:-:S02]  /*a910*/  FMNMX3 R0, R0, R73, R77, !PT ;  /* 0x0000004900007276 */ /* 0x000fc4000780004d */
[----:B------:R-:W-:Y:S02]  /*a920*/  FMNMX3 R6, R6, R67, R71, !PT ;  /* 0x0000004306067276 */ /* 0x000fe40007800047 */
[----:B------:R-:W-:Y:S02]  /*a930*/  FMNMX3 R5, R5, R74, R78, !PT ;  /* 0x0000004a05057276 */ /* 0x000fe4000780004e */
[----:B------:R-:W-:Y:S02]  /*a940*/  FMNMX3 R3, R3, R80, R84, !PT ;  /* 0x0000005003037276 */ /* 0x000fe40007800054 */
[----:B------:R-:W-:Y:S02]  /*a950*/  FMNMX3 R0, R0, R81, R85, !PT ;  /* 0x0000005100007276 */ /* 0x000fe40007800055 */
[----:B------:R-:W-:Y:S02]  /*a960*/  FMNMX3 R6, R6, R75, R79, !PT ;  /* 0x0000004b06067276 */ /* 0x000fe4000780004f */
[----:B------:R-:W-:-:S02]  /*a970*/  FMNMX3 R5, R5, R82, R86, !PT ;  /* 0x0000005205057276 */ /* 0x000fc40007800056 */
[----:B------:R-:W-:Y:S02]  /*a980*/  FMNMX3 R6, R6, R83, R87, !PT ;  /* 0x0000005306067276 */ /* 0x000fe40007800057 */
[----:B------:R-:W-:Y:S02]  /*a990*/  ISETP.NE.AND P0, PT, R91, R124, PT ;  /* 0x0000007c5b00720c */ /* 0x000fe40003f05270 */
[----:B-1----:R-:W-:Y:S02]  /*a9a0*/  FMNMX3 R3, R3, R24, R28, !PT ;  /* 0x0000001803037276 */ /* 0x002fe4000780001c */
        /* <DEDUP_REMOVED lines=15> */
[----:B------:R-:W-:-:S04]  /*aaa0*/  FMNMX3 R0, R4, R3, R0, !PT ;  /* 0x0000000304007276 */ /* 0x000fc80007800000 */
[----:B------:R-:W-:-:S04]  /*aab0*/  FMNMX R89, R89, R0, !PT ;  /* 0x0000000059597209 */ /* 0x000fc80007800000 */
[----:B------:R-:W-:-:S04]  /*aac0*/  FSETP.NEU.AND P1, PT, R89, -INF , PT ;  /* 0xff8000005900780b */ /* 0x000fc80003f2d000 */
[----:B------:R-:W-:Y:S01]  /*aad0*/  FSEL R17, R89, RZ, P1 ;  /* 0x000000ff59117208 */ /* 0x000fe20000800000 */
[----:B------:R-:W-:Y:S08]  /*aae0*/  @!P0 BRA `(.L_x_228) ;  /* 0x0000000000408947 */ /* 0x000ff00003800000 */
[----:B------:R-:W-:Y:S01]  /*aaf0*/  MOV R14, 0x8 ;  /* 0x00000008000e7802 */ /* 0x000fe20000000f00 */
[----:B------:R-:W1:Y:S01]  /*ab00*/  LDCU.64 UR6, c[0x4][0xb0] ;  /* 0x01001600ff0677ac */ /* 0x000e620008000a00 */
[----:B------:R-:W-:Y:S02]  /*ab10*/  HFMA2 R12, -RZ, RZ, 0, 5.9604644775390625e-08 ;  /* 0x00000001ff0c7431 */ /* 0x000fe400000001ff */
[----:B------:R-:W-:Y:S01]  /*ab20*/  IMAD.MOV.U32 R8, RZ, RZ, 0x1be ;  /* 0x000001beff087424 */ /* 0x000fe200078e00ff */
[----:B------:R-:W3:Y:S01]  /*ab30*/  LDCU.64 UR4, c[0x4][0xb8] ;  /* 0x01001700ff0477ac */ /* 0x000ee20008000a00 */
[----:B------:R-:W4:Y:S01]  /*ab40*/  LDC.64 R14, c[0x4][R14] ;  /* 0x010000000e0e7b82 */ /* 0x000f220000000a00 */
[----:B------:R-:W-:Y:S01]  /*ab50*/  IMAD.MOV.U32 R13, RZ, RZ, RZ ;  /* 0x000000ffff0d7224 */ /* 0x000fe200078e00ff */
[----:B------:R-:W5:Y:S01]  /*ab60*/  LDCU.64 UR8, c[0x4][0x18] ;  /* 0x01000300ff0877ac */ /* 0x000f620008000a00 */
[----:B-1----:R-:W-:Y:S01]  /*ab70*/  IMAD.U32 R4, RZ, RZ, UR6 ;  /* 0x00000006ff047e24 */ /* 0x002fe2000f8e00ff */
[----:B------:R-:W-:Y:S01]  /*ab80*/  MOV R5, UR7 ;  /* 0x0000000700057c02 */ /* 0x000fe20008000f00 */
[----:B---3--:R-:W-:Y:S01]  /*ab90*/  IMAD.U32 R6, RZ, RZ, UR4 ;  /* 0x00000004ff067e24 */ /* 0x008fe2000f8e00ff */
[----:B------:R-:W-:Y:S01]  /*aba0*/  MOV R7, UR5 ;  /* 0x0000000500077c02 */ /* 0x000fe20008000f00 */
[----:B-----5:R-:W-:Y:S01]  /*abb0*/  IMAD.U32 R10, RZ, RZ, UR8 ;  /* 0x00000008ff0a7e24 */ /* 0x020fe2000f8e00ff */
[----:B------:R-:W-:-:S02]  /*abc0*/  MOV R11, UR9 ;  /* 0x00000009000b7c02 */ /* 0x000fc40008000f00 */
[----:B------:R-:W-:-:S07]  /*abd0*/  LEPC R20, `(.L_x_228) ;  /* 0x000000001014794e */ /* 0x000fce0000000000 */
[----:B--2-4-:R-:W-:Y:S05]  /*abe0*/  CALL.ABS.NOINC R14 ;  /* 0x000000000e007343 */ /* 0x014fea0003c00000 */
.L_x_228:
[----:B------:R-:W-:Y:S05]  /*abf0*/  WARPSYNC.ALL ;  /* 0x0000000000007948 */ /* 0x000fea0003800000 */
[----:B------:R-:W-:Y:S02]  /*ac00*/  R2UR UR4, R123 ;  /* 0x000000007b0472ca */ /* 0x000fe400000e0000 */
[----:B------:R-:W-:-:S11]  /*ac10*/  ISETP.NE.AND P0, PT, RZ, UR47, PT ;  /* 0x0000002fff007c0c */ /* 0x000fd6000bf05270 */
[----:B------:R1:W-:Y:S02]  /*ac20*/  STTM.x2 tmem[UR4], R16 ;  /* 0x00000010000079ed */ /* 0x0003e400080c0004 */
[----:B------:R-:W-:Y:S05]  /*ac30*/  @P0 BRA `(.L_x_229) ;  /* 0x0000000000040947 */ /* 0x000fea0003800000 */
[----:B--2---:R-:W-:Y:S05]  /*ac40*/  BPT.TRAP 0x1 ;  /* 0x000000040000795c */ /* 0x004fea0000300000 */
.L_x_229:
[----:B------:R-:W-:Y:S01]  /*ac50*/  UISETP.NE.AND UP0, UPT, UR59, URZ, UPT ;  /* 0x000000ff3b00728c */ /* 0x000fe2000bf05270 */
[----:B------:R-:W-:Y:S01]  /*ac60*/  MOV R3, UR58 ;  /* 0x0000003a00037c02 */ /* 0x000fe20008000f00 */
[----:B------:R-:W-:Y:S01]  /*ac70*/  UIADD3 UR4, UPT, UPT, UR37, 0x7080, URZ ;  /* 0x0000708025047890 */ /* 0x000fe2000fffe0ff */
[----:B------:R-:W-:Y:S01]  /*ac80*/  MOV R4, UR46 ;  /* 0x0000002e00047c02 */ /* 0x000fe20008000f00 */
[----:B--2---:R-:W-:Y:S01]  /*ac90*/  FMUL R0, R17, -UR36 ;  /* 0x8000002411007c20 */ /* 0x004fe20008400000 */
[----:B------:R-:W-:Y:S01]  /*aca0*/  SHF.L.U32 R3, R3, 0x1f, RZ ;  /* 0x0000001f03037819 */ /* 0x000fe200000006ff */
[----:B------:R-:W-:Y:S02]  /*acb0*/  USEL UR39, UR55, UR52, UP0 ;  /* 0x0000003437277287 */ /* 0x000fe40008000000 */
[--C-:B------:R-:W-:Y:S02]  /*acc0*/  FFMA2 R18, R56.F32x2.HI_LO, UR36.F32, R0.reuse.F32 ;  /* 0x0000002438127c49 */ /* 0x100fe40009200000 */
[--C-:B------:R-:W-:Y:S01]  /*acd0*/  FFMA2 R22, R58.F32x2.HI_LO, UR36.F32, R0.reuse.F32 ;  /* 0x000000243a167c49 */ /* 0x100fe20009200000 */
[----:B------:R-:W-:Y:S01]  /*ace0*/  @UP0 UIADD3 UR4, UPT, UPT, UR37, 0x7070, URZ ;  /* 0x0000707025040890 */ /* 0x000fe2000fffe0ff */
[--C-:B------:R-:W-:Y:S01]  /*acf0*/  FFMA2 R56, R60.F32x2.HI_LO, UR36.F32, R0.reuse.F32 ;  /* 0x000000243c387c49 */ /* 0x100fe20009200000 */
[----:B------:R-:W-:Y:S01]  /*ad00*/  FSETP.GEU.AND P1, PT, R18, -126, PT ;  /* 0xc2fc00001200780b */ /* 0x000fe20003f2e000 */
[----:B------:R-:W-:Y:S01]  /*ad10*/  ULOP3.LUT UR39, UR39, 0x1, URZ, 0x3c, !UPT ;  /* 0x0000000127277892 */ /* 0x000fe2000f8e3cff */
[----:B------:R-:W-:Y:S01]  /*ad20*/  FSETP.GEU.AND P0, PT, R19, -126, PT ;  /* 0xc2fc00001300780b */ /* 0x000fe20003f0e000 */
[----:B------:R-:W-:Y:S01]  /*ad30*/  FFMA2 R58, R62.F32x2.HI_LO, UR36.F32, R0.F32 ;  /* 0x000000243e3a7c49 */ /* 0x000fe20009200000 */
[----:B------:R-:W-:-:S02]  /*ad40*/  FSETP.GEU.AND P6, PT, R22, -126, PT ;  /* 0xc2fc00001600780b */ /* 0x000fc40003fce000 */
[----:B------:R-:W-:Y:S01]  /*ad50*/  FSETP.GEU.AND P5, PT, R23, -126, PT ;  /* 0xc2fc00001700780b */ /* 0x000fe20003fae000 */
[----:B------:R-:W-:Y:S01]  /*ad60*/  SYNCS.ARRIVE.TRANS64.A1T0 RZ, [UR4], RZ ;  /* 0x000000ffffff79a7 */ /* 0x000fe20008100004 */
[----:B------:R-:W-:Y:S02]  /*ad70*/  FSETP.GEU.AND P4, PT, R56, -126, PT ;  /* 0xc2fc00003800780b */ /* 0x000fe40003f8e000 */
[----:B------:R-:W-:-:S03]  /*ad80*/  FSETP.GEU.AND P3, PT, R57, -126, PT ;  /* 0xc2fc00003900780b */ /* 0x000fc60003f6e000 */
[----:B------:R-:W-:Y:S01]  /*ad90*/  @!P1 FMUL R18, R18, 0.5 ;  /* 0x3f00000012129820 */ /* 0x000fe20000400000 */
[----:B------:R-:W2:Y:S01]  /*ada0*/  SYNCS.PHASECHK.TRANS64.TRYWAIT P2, [R4+UR37+0x70d0], R3 ;  /* 0x0070d003040075a7 */ /* 0x000ea20008041125 */
[----:B------:R-:W-:Y:S02]  /*adb0*/  @!P0 FMUL R19, R19, 0.5 ;  /* 0x3f00000013138820 */ /* 0x000fe40000400000 */
[----:B------:R-:W-:Y:S02]  /*adc0*/  @!P6 FMUL R22, R22, 0.5 ;  /* 0x3f0000001616e820 */ /* 0x000fe40000400000 */
[----:B------:R-:W-:Y:S01]  /*add0*/  @!P5 FMUL R23, R23, 0.5 ;  /* 0x3f0000001717d820 */ /* 0x000fe20000400000 */
[----:B------:R-:W3:Y:S08]  /*ade0*/  MUFU.EX2 R18, R18 ;  /* 0x0000001200127308 */ /* 0x000ef00000000800 */
[----:B------:R-:W4:Y:S08]  /*adf0*/  MUFU.EX2 R19, R19 ;  /* 0x0000001300137308 */ /* 0x000f300000000800 */
[----:B------:R-:W5:Y:S08]  /*ae00*/  MUFU.EX2 R22, R22 ;  /* 0x0000001600167308 */ /* 0x000f700000000800 */
[----:B------:R-:W1:Y:S02]  /*ae10*/  MUFU.EX2 R23, R23 ;  /* 0x0000001700177308 */ /* 0x000e640000000800 */
[----:B-12345:R-:W-:Y:S05]  /*ae20*/  @!P2 BRA `(.L_x_230) ;  /* 0x00000080000ca947 */ /* 0x03efea0003800000 */
.L_x_397:
[----:B------:R-:W-:Y:S01]  /*ae30*/  @!P1 FMUL R18, R18, R18 ;  /* 0x0000001212129220 */ /* 0x000fe20000400000 */
[----:B------:R-:W-:Y:S01]  /*ae40*/  FSETP.GEU.AND P2, PT, R58, -126, PT ;  /* 0xc2fc00003a00780b */ /* 0x000fe20003f4e000 */
[----:B------:R-:W-:Y:S01]  /*ae50*/  @!P4 FMUL R56, R56, 0.5 ;  /* 0x3f0000003838c820 */ /* 0x000fe20000400000 */
[----:B------:R-:W-:Y:S01]  /*ae60*/  FSETP.GEU.AND P1, PT, R59, -126, PT ;  /* 0xc2fc00003b00780b */ /* 0x000fe20003f2e000 */
[----:B------:R-:W-:Y:S01]  /*ae70*/  @!P3 FMUL R57, R57, 0.5 ;  /* 0x3f0000003939b820 */ /* 0x000fe20000400000 */
[--C-:B------:R-:W-:Y:S01]  /*ae80*/  FFMA2 R60, R64.F32x2.HI_LO, UR36.F32, R0.reuse.F32 ;  /* 0x00000024403c7c49 */ /* 0x100fe20009200000 */
[----:B------:R-:W-:Y:S01]  /*ae90*/  USHF.R.U32.HI UR4, URZ, 0x15, UR41 ;  /* 0x00000015ff047899 */ /* 0x000fe20008011629 */
[----:B------:R-:W-:Y:S01]  /*aea0*/  @!P0 FMUL R19, R19, R19 ;  /* 0x0000001313138220 */ /* 0x000fe20000400000 */
[----:B------:R-:W2:Y:S01]  /*aeb0*/  MUFU.EX2 R56, R56 ;  /* 0x0000003800387308 */ /* 0x000ea20000000800 */
[--C-:B------:R-:W-:Y:S01]  /*aec0*/  FFMA2 R62, R66.F32x2.HI_LO, UR36.F32, R0.reuse.F32 ;  /* 0x00000024423e7c49 */ /* 0x100fe20009200000 */
[----:B------:R-:W-:Y:S01]  /*aed0*/  FSETP.GEU.AND P0, PT, R60, -126, PT ;  /* 0xc2fc00003c00780b */ /* 0x000fe20003f0e000 */
[--C-:B------:R-:W-:Y:S01]  /*aee0*/  FFMA2 R64, R68.F32x2.HI_LO, UR36.F32, R0.reuse.F32 ;  /* 0x0000002444407c49 */ /* 0x100fe20009200000 */
[----:B-1----:R-:W-:Y:S01]  /*aef0*/  MOV R3, UR4 ;  /* 0x0000000400037c02 */ /* 0x002fe20008000f00 */
[--C-:B------:R-:W-:Y:S01]  /*af00*/  FFMA2 R66, R70.F32x2.HI_LO, UR36.F32, R0.reuse.F32 ;  /* 0x0000002446427c49 */ /* 0x100fe20009200000 */
[----:B------:R-:W-:Y:S01]  /*af10*/  UISETP.NE.AND UP0, UPT, UR59, URZ, UPT ;  /* 0x000000ff3b00728c */ /* 0x000fe2000bf05270 */
[----:B------:R-:W-:Y:S01]  /*af20*/  @!P2 FMUL R58, R58, 0.5 ;  /* 0x3f0000003a3aa820 */ /* 0x000fe20000400000 */
[----:B------:R-:W-:Y:S01]  /*af30*/  @!P1 FMUL R59, R59, 0.5 ;  /* 0x3f0000003b3b9820 */ /* 0x000fe20000400000 */
[----:B------:R-:W1:Y:S01]  /*af40*/  MUFU.EX2 R57, R57 ;  /* 0x0000003900397308 */ /* 0x000e620000000800 */
[----:B------:R-:W-:Y:S01]  /*af50*/  @!P6 FMUL R22, R22, R22 ;  /* 0x000000161616e220 */ /* 0x000fe20000400000 */
[----:B------:R-:W-:Y:S01]  /*af60*/  @!P5 FMUL R23, R23, R23 ;  /* 0x000000171717d220 */ /* 0x000fe20000400000 */
[----:B------:R-:W-:Y:S01]  /*af70*/  FSETP.GEU.AND P6, PT, R61, -126, PT ;  /* 0xc2fc00003d00780b */ /* 0x000fe20003fce000 */
[--C-:B------:R-:W-:Y:S01]  /*af80*/  FFMA2 R68, R72.F32x2.HI_LO, UR36.F32, R0.reuse.F32 ;  /* 0x0000002448447c49 */ /* 0x100fe20009200000 */
[----:B------:R-:W-:Y:S01]  /*af90*/  FSETP.GEU.AND P5, PT, R62, -126, PT ;  /* 0xc2fc00003e00780b */ /* 0x000fe20003fae000 */
[----:B------:R-:W-:Y:S01]  /*afa0*/  @!P0 FMUL R60, R60, 0.5 ;  /* 0x3f0000003c3c8820 */ /* 0x000fe20000400000 */
[--C-:B------:R-:W-:Y:S01]  /*afb0*/  FFMA2 R70, R74.F32x2.HI_LO, UR36.F32, R0.reuse.F32 ;  /* 0x000000244a467c49 */ /* 0x100fe20009200000 */
[----:B------:R-:W3:Y:S01]  /*afc0*/  MUFU.EX2 R58, R58 ;  /* 0x0000003a003a7308 */ /* 0x000ee20000000800 */
[----:B--2---:R-:W-:Y:S01]  /*afd0*/  @!P4 FMUL R56, R56, R56 ;  /* 0x000000383838c220 */ /* 0x004fe20000400000 */
[----:B------:R-:W-:Y:S01]  /*afe0*/  FSETP.GEU.AND P4, PT, R63, -126, PT ;  /* 0xc2fc00003f00780b */ /* 0x000fe20003f8e000 */
[--C-:B------:R-:W-:Y:S01]  /*aff0*/  FFMA2 R72, R76.F32x2.HI_LO, UR36.F32, R0.reuse.F32 ;  /* 0x000000244c487c49 */ /* 0x100fe20009200000 */
[----:B------:R-:W-:Y:S01]  /*b000*/  ULOP3.LUT UR58, UR58, 0x1, URZ, 0x3c, !UPT ;  /* 0x000000013a3a7892 */ /* 0x000fe2000f8e3cff */
[--C-:B------:R-:W-:Y:S01]  /*b010*/  FFMA2 R74, R78.F32x2.HI_LO, UR36.F32, R0.reuse.F32 ;  /* 0x000000244e4a7c49 */ /* 0x100fe20009200000 */
[----:B------:R-:W-:Y:S01]  /*b020*/  USEL UR55, UR39, UR55, UP0 ;  /* 0x0000003727377287 */ /* 0x000fe20008000000 */
[--C-:B------:R-:W-:Y:S01]  /*b030*/  FFMA2 R76, R80.F32x2.HI_LO, UR36.F32, R0.reuse.F32 ;  /* 0x00000024504c7c49 */ /* 0x100fe20009200000 */
[----:B------:R-:W2:Y:S01]  /*b040*/  MUFU.EX2 R59, R59 ;  /* 0x0000003b003b7308 */ /* 0x000ea20000000800 */
[----:B-1----:R-:W-:Y:S01]  /*b050*/  @!P3 FMUL R57, R57, R57 ;  /* 0x000000393939b220 */ /* 0x002fe20000400000 */
[----:B------:R-:W-:Y:S01]  /*b060*/  FSETP.GEU.AND P3, PT, R64, -126, PT ;  /* 0xc2fc00004000780b */ /* 0x000fe20003f6e000 */
[----:B------:R-:W-:Y:S01]  /*b070*/  @!P6 FMUL R61, R61, 0.5 ;  /* 0x3f0000003d3de820 */ /* 0x000fe20000400000 */
[----:B------:R-:W-:Y:S01]  /*b080*/  @!P5 FMUL R62, R62, 0.5 ;  /* 0x3f0000003e3ed820 */ /* 0x000fe20000400000 */
[--C-:B------:R-:W-:Y:S01]  /*b090*/  FFMA2 R78, R82.F32x2.HI_LO, UR36.F32, R0.reuse.F32 ;  /* 0x00000024524e7c49 */ /* 0x100fe20009200000 */
[----:B------:R-:W-:Y:S01]  /*b0a0*/  USEL UR52, UR52, UR39, UP0 ;  /* 0x0000002734347287 */ /* 0x000fe20008000000 */
[----:B------:R-:W-:Y:S01]  /*b0b0*/  @!P4 FMUL R63, R63, 0.5 ;  /* 0x3f0000003f3fc820 */ /* 0x000fe20000400000 */
[----:B------:R-:W1:Y:S01]  /*b0c0*/  MUFU.EX2 R60, R60 ;  /* 0x0000003c003c7308 */ /* 0x000e620000000800 */
[----:B---3--:R-:W-:Y:S01]  /*b0d0*/  @!P2 FMUL R58, R58, R58 ;  /* 0x0000003a3a3aa220 */ /* 0x008fe20000400000 */
[----:B------:R-:W-:Y:S01]  /*b0e0*/  FSETP.GEU.AND P2, PT, R65, -126, PT ;  /* 0xc2fc00004100780b */ /* 0x000fe20003f4e000 */
[----:B------:R-:W-:-:S02]  /*b0f0*/  FFMA2 R80, R84.F32x2.HI_LO, UR36.F32, R0.F32 ;  /* 0x0000002454507c49 */ /* 0x000fc40009200000 */
[--C-:B------:R-:W-:Y:S02]  /*b100*/  FFMA2 R82, R86.F32x2.HI_LO, UR36.F32, R0.reuse.F32 ;  /* 0x0000002456527c49 */ /* 0x100fe40009200000 */
[----:B------:R-:W-:Y:S01]  /*b110*/  @!P3 FMUL R64, R64, 0.5 ;  /* 0x3f0000004040b820 */ /* 0x000fe20000400000 */
[----:B------:R-:W3:Y:S01]  /*b120*/  MUFU.EX2 R61, R61 ;  /* 0x0000003d003d7308 */ /* 0x000ee20000000800 */
[----:B--2---:R-:W-:Y:S01]  /*b130*/  @!P1 FMUL R59, R59, R59 ;  /* 0x0000003b3b3b9220 */ /* 0x004fe20000400000 */
[----:B------:R-:W-:Y:S01]  /*b140*/  FSETP.GEU.AND P1, PT, R66, -126, PT ;  /* 0xc2fc00004200780b */ /* 0x000fe20003f2e000 */
[--C-:B------:R-:W-:Y:S02]  /*b150*/  FFMA2 R24, R24.F32x2.HI_LO, UR36.F32, R0.reuse.F32 ;  /* 0x0000002418187c49 */ /* 0x100fe40009200000 */
[--C-:B------:R-:W-:Y:S02]  /*b160*/  FFMA2 R26, R26.F32x2.HI_LO, UR36.F32, R0.reuse.F32 ;  /* 0x000000241a1a7c49 */ /* 0x100fe40009200000 */
[----:B------:R-:W-:Y:S01]  /*b170*/  @!P2 FMUL R65, R65, 0.5 ;  /* 0x3f0000004141a820 */ /* 0x000fe20000400000 */
[----:B------:R-:W2:Y:S01]  /*b180*/  MUFU.EX2 R62, R62 ;  /* 0x0000003e003e7308 */ /* 0x000ea20000000800 */
[----:B-1----:R-:W-:Y:S01]  /*b190*/  @!P0 FMUL R60, R60, R60 ;  /* 0x0000003c3c3c8220 */ /* 0x002fe20000400000 */
[----:B------:R-:W-:Y:S01]  /*b1a0*/  FSETP.GEU.AND P0, PT, R67, -126, PT ;  /* 0xc2fc00004300780b */ /* 0x000fe20003f0e000 */
[----:B------:R-:W-:-:S02]  /*b1b0*/  FFMA2 R28, R28.F32x2.HI_LO, UR36.F32, R0.F32 ;  /* 0x000000241c1c7c49 */ /* 0x000fc40009200000 */
[--C-:B------:R-:W-:Y:S02]  /*b1c0*/  FFMA2 R30, R30.F32x2.HI_LO, UR36.F32, R0.reuse.F32 ;  /* 0x000000241e1e7c49 */ /* 0x100fe40009200000 */
[----:B------:R-:W-:Y:S01]  /*b1d0*/  @!P1 FMUL R66, R66, 0.5 ;  /* 0x3f00000042429820 */ /* 0x000fe20000400000 */
[----:B------:R-:W1:Y:S01]  /*b1e0*/  MUFU.EX2 R63, R63 ;  /* 0x0000003f003f7308 */ /* 0x000e620000000800 */
[----:B---3--:R-:W-:Y:S01]  /*b1f0*/  @!P6 FMUL R61, R61, R61 ;  /* 0x0000003d3d3de220 */ /* 0x008fe20000400000 */
[----:B------:R-:W-:Y:S01]  /*b200*/  FSETP.GEU.AND P6, PT, R68, -126, PT ;  /* 0xc2fc00004400780b */ /* 0x000fe20003fce000 */
[--C-:B------:R-:W-:Y:S02]  /*b210*/  FFMA2 R32, R32.F32x2.HI_LO, UR36.F32, R0.reuse.F32 ;  /* 0x0000002420207c49 */ /* 0x100fe40009200000 */
[--C-:B------:R-:W-:Y:S02]  /*b220*/  FFMA2 R34, R34.F32x2.HI_LO, UR36.F32, R0.reuse.F32 ;  /* 0x0000002422227c49 */ /* 0x100fe40009200000 */
[----:B------:R-:W-:Y:S01]  /*b230*/  @!P0 FMUL R67, R67, 0.5 ;  /* 0x3f00000043438820 */ /* 0x000fe20000400000 */
[----:B------:R-:W3:Y:S01]  /*b240*/  MUFU.EX2 R64, R64 ;  /* 0x0000004000407308 */ /* 0x000ee20000000800 */
[----:B--2---:R-:W-:Y:S01]  /*b250*/  @!P5 FMUL R62, R62, R62 ;  /* 0x0000003e3e3ed220 */ /* 0x004fe20000400000 */
[----:B------:R-:W-:Y:S01]  /*b260*/  FSETP.GEU.AND P5, PT, R69, -126, PT ;  /* 0xc2fc00004500780b */ /* 0x000fe20003fae000 */
[----:B------:R-:W-:-:S02]  /*b270*/  FFMA2 R36, R36.F32x2.HI_LO, UR36.F32, R0.F32 ;  /* 0x0000002424247c49 */ /* 0x000fc40009200000 */
[--C-:B------:R-:W-:Y:S02]  /*b280*/  FFMA2 R38, R38.F32x2.HI_LO, UR36.F32, R0.reuse.F32 ;  /* 0x0000002426267c49 */ /* 0x100fe40009200000 */
[----:B------:R-:W-:Y:S01]  /*b290*/  @!P6 FMUL R68, R68, 0.5 ;  /* 0x3f0000004444e820 */ /* 0x000fe20000400000 */
[----:B------:R-:W2:Y:S01]  /*b2a0*/  MUFU.EX2 R65, R65 ;  /* 0x0000004100417308 */ /* 0x000ea20000000800 */
[----:B-1----:R-:W-:Y:S01]  /*b2b0*/  @!P4 FMUL R63, R63, R63 ;  /* 0x0000003f3f3fc220 */ /* 0x002fe20000400000 */
[----:B------:R-:W-:Y:S01]  /*b2c0*/  FSETP.GEU.AND P4, PT, R70, -126, PT ;  /* 0xc2fc00004600780b */ /* 0x000fe20003f8e000 */
[--C-:B------:R-:W-:Y:S02]  /*b2d0*/  FFMA2 R40, R40.F32x2.HI_LO, UR36.F32, R0.reuse.F32 ;  /* 0x0000002428287c49 */ /* 0x100fe40009200000 */
[--C-:B------:R-:W-:Y:S02]  /*b2e0*/  FFMA2 R42, R42.F32x2.HI_LO, UR36.F32, R0.reuse.F32 ;  /* 0x000000242a2a7c49 */ /* 0x100fe40009200000 */
        /* <DEDUP_REMOVED lines=17> */
[----:B------:R-:W-:Y:S01]  /*b400*/  FFMA2 R54, R54.F32x2.HI_LO, UR36.F32, R0.F32 ;  /* 0x0000002436367c49 */ /* 0x000fe20009200000 */
[----:B------:R-:W-:Y:S01]  /*b410*/  MOV R0, UR51 ;  /* 0x0000003300007c02 */ /* 0x000fe20008000f00 */
[----:B------:R-:W-:Y:S01]  /*b420*/  @!P2 FMUL R72, R72, 0.5 ;  /* 0x3f0000004848a820 */ /* 0x000fe20000400000 */
[----:B------:R-:W1:Y:S01]  /*b430*/  MUFU.EX2 R69, R69 ;  /* 0x0000004500457308 */ /* 0x000e620000000800 */
[----:B---3--:R-:W-:Y:S01]  /*b440*/  @!P0 FMUL R67, R67, R67 ;  /* 0x0000004343438220 */ /* 0x008fe20000400000 */
[----:B------:R-:W-:Y:S01]  /*b450*/  FSETP.GEU.AND P0, PT, R74, -126, PT ;  /* 0xc2fc00004a00780b */ /* 0x000fe20003f0e000 */
[----:B------:R3:W-:Y:S04]  /*b460*/  SYNCS.ARRIVE.TRANS64.A1T0 RZ, [R0+UR37+0x70d0], RZ ;  /* 0x0070d0ff00ff79a7 */ /* 0x0007e80008100025 */
[----:B------:R-:W-:Y:S01]  /*b470*/  @!P1 FMUL R73, R73, 0.5 ;  /* 0x3f00000049499820 */ /* 0x000fe20000400000 */
[----:B------:R-:W4:Y:S01]  /*b480*/  MUFU.EX2 R70, R70 ;  /* 0x0000004600467308 */ /* 0x000f220000000800 */
[----:B--2---:R-:W-:Y:S01]  /*b490*/  @!P6 FMUL R68, R68, R68 ;  /* 0x000000444444e220 */ /* 0x004fe20000400000 */
[----:B------:R-:W-:-:S05]  /*b4a0*/  FSETP.GEU.AND P6, PT, R75, -126, PT ;  /* 0xc2fc00004b00780b */ /* 0x000fca0003fce000 */
[----:B------:R-:W-:Y:S01]  /*b4b0*/  @!P0 FMUL R74, R74, 0.5 ;  /* 0x3f0000004a4a8820 */ /* 0x000fe20000400000 */
[----:B------:R-:W2:Y:S01]  /*b4c0*/  MUFU.EX2 R71, R71 ;  /* 0x0000004700477308 */ /* 0x000ea20000000800 */
[----:B-1----:R-:W-:Y:S01]  /*b4d0*/  @!P5 FMUL R69, R69, R69 ;  /* 0x000000454545d220 */ /* 0x002fe20000400000 */
[----:B------:R-:W-:-:S05]  /*b4e0*/  FSETP.GEU.AND P5, PT, R76, -126, PT ;  /* 0xc2fc00004c00780b */ /* 0x000fca0003fae000 */
[----:B------:R-:W-:Y:S01]  /*b4f0*/  @!P6 FMUL R75, R75, 0.5 ;  /* 0x3f0000004b4be820 */ /* 0x000fe20000400000 */
[----:B------:R-:W1:Y:S01]  /*b500*/  MUFU.EX2 R72, R72 ;  /* 0x0000004800487308 */ /* 0x000e620000000800 */
[----:B----4-:R-:W-:Y:S01]  /*b510*/  @!P4 FMUL R70, R70, R70 ;  /* 0x000000464646c220 */ /* 0x010fe20000400000 */
[----:B------:R-:W-:-:S05]  /*b520*/  FSETP.GEU.AND P4, PT, R77, -126, PT ;  /* 0xc2fc00004d00780b */ /* 0x000fca0003f8e000 */
        /* <DEDUP_REMOVED lines=55> */
[----:B------:R-:W-:Y:S02]  /*b8a0*/  FSETP.GEU.AND P4, PT, R31, -126, PT ;  /* 0xc2fc00001f00780b */ /* 0x000fe40003f8e000 */
[----:B------:R-:W-:-:S03]  /*b8b0*/  F2FP.BF16.F32.PACK_AB R24, R19, R18 ;  /* 0x000000121318723e */ /* 0x000fc600000010ff */
[----:B------:R-:W-:Y:S01]  /*b8c0*/  @!P5 FMUL R30, R30, 0.5 ;  /* 0x3f0000001e1ed820 */ /* 0x000fe20000400000 */
[----:B------:R-:W1:Y:S01]  /*b8d0*/  MUFU.EX2 R87, R27 ;  /* 0x0000001b00577308 */ /* 0x000e620000000800 */
[----:B----4-:R-:W-:Y:S01]  /*b8e0*/  @!P3 FMUL R85, R85, R85 ;  /* 0x000000555555b220 */ /* 0x010fe20000400000 */
[----:B------:R-:W-:Y:S02]  /*b8f0*/  FSETP.GEU.AND P3, PT, R32, -126, PT ;  /* 0xc2fc00002000780b */ /* 0x000fe40003f6e000 */
[----:B------:R-:W-:-:S03]  /*b900*/  F2FP.BF16.F32.PACK_AB R25, R23, R22 ;  /* 0x000000161719723e */ /* 0x000fc600000010ff */
[----:B------:R-:W-:Y:S01]  /*b910*/  @!P4 FMUL R31, R31, 0.5 ;  /* 0x3f0000001f1fc820 */ /* 0x000fe20000400000 */
[----:B------:R-:W4:Y:S01]  /*b920*/  MUFU.EX2 R92, R28 ;  /* 0x0000001c005c7308 */ /* 0x000f220000000800 */
[----:B--2---:R-:W-:Y:S01]  /*b930*/  @!P2 FMUL R86, R86, R86 ;  /* 0x000000565656a220 */ /* 0x004fe20000400000 */
[----:B------:R-:W-:Y:S02]  /*b940*/  FSETP.GEU.AND P2, PT, R33, -126, PT ;  /* 0xc2fc00002100780b */ /* 0x000fe40003f4e000 */
[----:B------:R-:W-:-:S03]  /*b950*/  F2FP.BF16.F32.PACK_AB R26, R57, R56 ;  /* 0x00000038391a723e */ /* 0x000fc600000010ff */
        /* <DEDUP_REMOVED lines=113> */
[----:B------:R-:W-:Y:S02]  /*c070*/  LOP3.LUT P0, RZ, R3, 0x3, R2, 0x48, !PT ;  /* 0x0000000303ff7812 */ /* 0x000fe40007804802 */
[----:B------:R-:W-:-:S03]  /*c080*/  F2FP.BF16.F32.PACK_AB R49, R107, R106 ;  /* 0x0000006a6b31723e */ /* 0x000fc600000010ff */
[----:B------:R-:W-:Y:S01]  /*c090*/  @!P1 FMUL R55, R55, 0.5 ;  /* 0x3f00000037379820 */ /* 0x000fe20000400000 */
[----:B------:R-:W4:Y:S01]  /*c0a0*/  MUFU.EX2 R118, R52 ;  /* 0x0000003400767308 */ /* 0x000f220000000800 */
[----:B--2---:R-:W-:Y:S01]  /*c0b0*/  @!P6 FMUL R114, R114, R114 ;  /* 0x000000727272e220 */ /* 0x004fe20000400000 */
[----:B------:R-:W-:-:S06]  /*c0c0*/  F2FP.BF16.F32.PACK_AB R50, R109, R108 ;  /* 0x0000006c6d32723e */ /* 0x000fcc00000010ff */
[----:B------:R-:W2:Y:S01]  /*c0d0*/  MUFU.EX2 R119, R53 ;  /* 0x0000003500777308 */ /* 0x000ea20000000800 */
[----:B-1----:R-:W-:Y:S01]  /*c0e0*/  @!P5 FMUL R115, R115, R115 ;  /* 0x000000737373d220 */ /* 0x002fe20000400000 */
[----:B------:R-:W-:-:S06]  /*c0f0*/  F2FP.BF16.F32.PACK_AB R51, R111, R110 ;  /* 0x0000006e6f33723e */ /* 0x000fcc00000010ff */
[----:B------:R-:W1:Y:S01]  /*c100*/  MUFU.EX2 R116, R54 ;  /* 0x0000003600747308 */ /* 0x000e620000000800 */
[----:B----4-:R-:W-:Y:S01]  /*c110*/  @!P4 FMUL R118, R118, R118 ;  /* 0x000000767676c220 */ /* 0x010fe20000400000 */
[----:B------:R-:W-:-:S06]  /*c120*/  F2FP.BF16.F32.PACK_AB R52, R113, R112 ;  /* 0x000000707134723e */ /* 0x000fcc00000010ff */
[----:B------:R-:W4:Y:S01]  /*c130*/  MUFU.EX2 R117, R55 ;  /* 0x0000003700757308 */ /* 0x000f220000000800 */
[----:B--2---:R-:W-:Y:S01]  /*c140*/  @!P3 FMUL R119, R119, R119 ;  /* 0x000000777777b220 */ /* 0x004fe20000400000 */
[----:B------:R-:W-:Y:S01]  /*c150*/  F2FP.BF16.F32.PACK_AB R53, R115, R114 ;  /* 0x000000727335723e */ /* 0x000fe200000010ff */
[----:B-1----:R-:W-:-:S03]  /*c160*/  @!P2 FMUL R116, R116, R116 ;  /* 0x000000747474a220 */ /* 0x002fc60000400000 */
[----:B------:R-:W-:Y:S01]  /*c170*/  F2FP.BF16.F32.PACK_AB R54, R119, R118 ;  /* 0x000000767736723e */ /* 0x000fe200000010ff */
[----:B----4-:R-:W-:-:S05]  /*c180*/  @!P1 FMUL R117, R117, R117 ;  /* 0x0000007575759220 */ /* 0x010fca0000400000 */
[----:B------:R-:W-:Y:S01]  /*c190*/  F2FP.BF16.F32.PACK_AB R55, R117, R116 ;  /* 0x000000747537723e */ /* 0x000fe200000010ff */
[----:B---3--:R-:W-:Y:S06]  /*c1a0*/  @!P0 BRA `(.L_x_231) ;  /* 0x0000000000408947 */ /* 0x008fec0003800000 */
[----:B------:R-:W-:Y:S01]  /*c1b0*/  MOV R14, 0x8 ;  /* 0x00000008000e7802 */ /* 0x000fe20000000f00 */
[----:B------:R-:W1:Y:S01]  /*c1c0*/  LDCU.64 UR6, c[0x4][0xb0] ;  /* 0x01001600ff0677ac */ /* 0x000e620008000a00 */
[----:B------:R-:W-:Y:S02]  /*c1d0*/  HFMA2 R12, -RZ, RZ, 0, 5.9604644775390625e-08 ;  /* 0x00000001ff0c7431 */ /* 0x000fe400000001ff */
[----:B------:R-:W-:Y:S01]  /*c1e0*/  IMAD.MOV.U32 R8, RZ, RZ, 0x1be ;  /* 0x000001beff087424 */ /* 0x000fe200078e00ff */
[----:B------:R-:W2:Y:S01]  /*c1f0*/  LDCU.64 UR4, c[0x4][0xb8] ;  /* 0x01001700ff0477ac */ /* 0x000ea20008000a00 */
[----:B------:R-:W3:Y:S01]  /*c200*/  LDC.64 R14, c[0x4][R14] ;  /* 0x010000000e0e7b82 */ /* 0x000ee20000000a00 */
[----:B------:R-:W-:Y:S01]  /*c210*/  IMAD.MOV.U32 R13, RZ, RZ, RZ ;  /* 0x000000ffff0d7224 */ /* 0x000fe200078e00ff */
[----:B------:R-:W4:Y:S01]  /*c220*/  LDCU.64 UR8, c[0x4][0x20] ;  /* 0x01000400ff0877ac */ /* 0x000f220008000a00 */
[----:B-1----:R-:W-:Y:S01]  /*c230*/  IMAD.U32 R4, RZ, RZ, UR6 ;  /* 0x00000006ff047e24 */ /* 0x002fe2000f8e00ff */
[----:B------:R-:W-:Y:S01]  /*c240*/  MOV R5, UR7 ;  /* 0x0000000700057c02 */ /* 0x000fe20008000f00 */
[----:B--2---:R-:W-:Y:S01]  /*c250*/  IMAD.U32 R6, RZ, RZ, UR4 ;  /* 0x00000004ff067e24 */ /* 0x004fe2000f8e00ff */
[----:B------:R-:W-:Y:S01]  /*c260*/  MOV R7, UR5 ;  /* 0x0000000500077c02 */ /* 0x000fe20008000f00 */
[----:B----4-:R-:W-:Y:S01]  /*c270*/  IMAD.U32 R10, RZ, RZ, UR8 ;  /* 0x00000008ff0a7e24 */ /* 0x010fe2000f8e00ff */
[----:B------:R-:W-:-:S02]  /*c280*/  MOV R11, UR9 ;  /* 0x00000009000b7c02 */ /* 0x000fc40008000f00 */
[----:B------:R-:W-:-:S07]  /*c290*/  LEPC R20, `(.L_x_231) ;  /* 0x000000001014794e */ /* 0x000fce0000000000 */
[----:B---3--:R-:W-:Y:S05]  /*c2a0*/  CALL.ABS.NOINC R14 ;  /* 0x000000000e007343 */ /* 0x008fea0003c00000 */
.L_x_231:
[----:B------:R-:W-:Y:S01]  /*c2b0*/  MOV R0, UR43 ;  /* 0x0000002b00007c02 */ /* 0x000fe20008000f00 */
[----:B------:R-:W-:Y:S05]  /*c2c0*/  WARPSYNC.ALL ;  /* 0x0000000000007948 */ /* 0x000fea0003800000 */
[----:B------:R-:W-:Y:S01]  /*c2d0*/  ISETP.GT.U32.AND P0, PT, R0, 0x1, PT ;  /* 0x000000010000780c */ /* 0x000fe20003f04070 */
[----:B------:R1:W-:Y:S01]  /*c2e0*/  STTM.x32 tmem[UR41], R24 ;  /* 0x00000018000079ed */ /* 0x0003e200082c0029 */
[----:B------:R-:W2:Y:S11]  /*c2f0*/  FENCE.VIEW.ASYNC.T ;  /* 0x00000000000073c6 */ /* 0x000eb60000000200 */
[----:B------:R-:W-:Y:S05]  /*c300*/  @P0 BRA `(.L_x_232) ;  /* 0x0000000000080947 */ /* 0x000fea0003800000 */
[----:B------:R-:W-:Y:S05]  /*c310*/  BPT.TRAP 0x1 ;  /* 0x000000040000795c */ /* 0x000fea0000300000 */
[----:B------:R-:W-:Y:S05]  /*c320*/  BPT.TRAP 0x1 ;  /* 0x000000040000795c */ /* 0x000fea0000300000 */
.L_x_232:
[----:B------:R-:W-:Y:S02]  /*c330*/  UISETP.NE.AND UP0, UPT, UR59, URZ, UPT ;  /* 0x000000ff3b00728c */ /* 0x000fe4000bf05270 */
[----:B------:R-:W-:Y:S02]  /*c340*/  UIADD3 UR4, UPT, UPT, UR37, 0x7068, URZ ;  /* 0x0000706825047890 */ /* 0x000fe4000fffe0ff */
[----:B------:R-:W-:-:S04]  /*c350*/  ULOP3.LUT UR40, UR40, 0x1, URZ, 0x3c, !UPT ;  /* 0x0000000128287892 */ /* 0x000fc8000f8e3cff */
[----:B------:R-:W-:Y:S02]  /*c360*/  USEL UR54, UR40, UR54, UP0 ;  /* 0x0000003628367287 */ /* 0x000fe40008000000 */
[----:B------:R-:W-:Y:S02]  /*c370*/  USEL UR53, UR53, UR40, UP0 ;  /* 0x0000002835357287 */ /* 0x000fe40008000000 */
[----:B------:R-:W-:Y:S02]  /*c380*/  @UP0 UIADD3 UR4, UPT, UPT, UR37, 0x7058, URZ ;  /* 0x0000705825040890 */ /* 0x000fe4000fffe0ff */
[----:B------:R-:W-:Y:S02]  /*c390*/  UISETP.NE.AND UP0, UPT, UR47, URZ, UPT ;  /* 0x000000ff2f00728c */ /* 0x000fe4000bf05270 */
[----:B------:R-:W-:-:S09]  /*c3a0*/  UPRMT UR4, UR38, 0x654, UR4 ;  /* 0x0000065426047896 */ /* 0x000fd20008000004 */
[----:B--2---:R-:W-:Y:S01]  /*c3b0*/  SYNCS.ARRIVE.TRANS64.RED.A1T0 RZ, [UR4], RZ ;  /* 0x000000ffffff79a7 */ /* 0x004fe20008100404 */
[----:B------:R-:W-:Y:S05]  /*c3c0*/  BRA.U UP0, `(.L_x_233) ;  /* 0x0000000100047547 */ /* 0x000fea000b800000 */
[----:B------:R-:W-:Y:S05]  /*c3d0*/  BPT.TRAP 0x1 ;  /* 0x000000040000795c */ /* 0x000fea0000300000 */
.L_x_233:
[----:B------:R-:W-:Y:S01]  /*c3e0*/  MOV R0, UR39 ;  /* 0x0000002700007c02 */ /* 0x000fe20008000f00 */
[----:B------:R-:W-:Y:S01]  /*c3f0*/  FADD2 R22, R22.F32x2.HI_LO, RZ.F32 ;  /* 0x000000ff1616724b */ /* 0x000fe20000200000 */
[----:B------:R-:W-:Y:S01]  /*c400*/  FSETP.NEU.AND P1, PT, R16, R17, PT ;  /* 0x000000111000720b */ /* 0x000fe20003f2d000 */
[----:B------:R-:W-:Y:S01]  /*c410*/  FADD2 R56, R56.F32x2.HI_LO, RZ.F32 ;  /* 0x000000ff3838724b */ /* 0x000fe20000200000 */
[----:B------:R-:W-:Y:S01]  /*c420*/  SHF.L.U32 R0, R0, 0x1f, RZ ;  /* 0x0000001f00007819 */ /* 0x000fe200000006ff */
[----:B------:R-:W-:Y:S02]  /*c430*/  FADD2 R22, R22.F32x2.HI_LO, R62.F32x2.HI_LO ;  /* 0x0000003e1616724b */ /* 0x000fe40000000000 */
[----:B------:R-:W-:Y:S01]  /*c440*/  FADD2 R58, R58.F32x2.HI_LO, RZ.F32 ;  /* 0x000000ff3a3a724b */ /* 0x000fe20000200000 */
[----:B------:R-:W2:Y:S01]  /*c450*/  SYNCS.PHASECHK.TRANS64.TRYWAIT P2, [UR56], R0 ;  /* 0x00000000ff0075a7 */ /* 0x000ea20008041138 */
[----:B------:R-:W-:Y:S02]  /*c460*/  FADD2 R56, R56.F32x2.HI_LO, R64.F32x2.HI_LO ;  /* 0x000000403838724b */ /* 0x000fe40000000000 */
[----:B------:R-:W-:-:S02]  /*c470*/  FADD2 R58, R58.F32x2.HI_LO, R66.F32x2.HI_LO ;  /* 0x000000423a3a724b */ /* 0x000fc40000000000 */
[----:B------:R-:W-:Y:S02]  /*c480*/  FADD2 R22, R22.F32x2.HI_LO, R70.F32x2.HI_LO ;  /* 0x000000461616724b */ /* 0x000fe40000000000 */
[----:B------:R-:W-:Y:S01]  /*c490*/  FADD2 R56, R56.F32x2.HI_LO, R72.F32x2.HI_LO ;  /* 0x000000483838724b */ /* 0x000fe20000000000 */
[----:B--2---:R-:W-:Y:S06]  /*c4a0*/  @!P2 BRA `(.L_x_234) ;  /* 0x000000680084a947 */ /* 0x004fec0003800000 */
.L_x_398:
[----:B------:R-:W-:Y:S01]  /*c4b0*/  BSSY.RECONVERGENT B0, `(.L_x_235) ;  /* 0x000000a000007945 */ /* 0x000fe20003800200 */
[----:B--2---:R-:W-:-:S03]  /*c4c0*/  MOV R3, 0x3f000000 ;  /* 0x3f00000000037802 */ /* 0x004fc60000000f00 */
[----:B------:R-:W-:Y:S05]  /*c4d0*/  @!P1 BRA `(.L_x_236) ;  /* 0x00000000001c9947 */ /* 0x000fea0003800000 */
[----:B------:R-:W-:-:S04]  /*c4e0*/  FADD R0, -R17, R16 ;  /* 0x0000001011007221 */ /* 0x000fc80000000100 */
[----:B------:R-:W-:-:S05]  /*c4f0*/  FMUL R0, R0, UR36 ;  /* 0x0000002400007c20 */ /* 0x000fca0008400000 */
[----:B------:R-:W-:-:S13]  /*c500*/  FSETP.GEU.AND P1, PT, R0, -126, PT ;  /* 0xc2fc00000000780b */ /* 0x000fda0003f2e000 */
[----:B------:R-:W-:-:S04]  /*c510*/  @!P1 FMUL R0, R0, 0.5 ;  /* 0x3f00000000009820 */ /* 0x000fc80000400000 */
[----:B------:R-:W2:Y:S02]  /*c520*/  MUFU.EX2 R3, R0 ;  /* 0x0000000000037308 */ /* 0x000ea40000000800 */
[----:B--2---:R-:W-:-:S04]  /*c530*/  @!P1 FMUL R3, R3, R3 ;  /* 0x0000000303039220 */ /* 0x004fc80000400000 */
[----:B------:R-:W-:Y:S02]  /*c540*/  FMUL R3, R3, 0.5 ;  /* 0x3f00000003037820 */ /* 0x000fe40000400000 */
.L_x_236:
[----:B------:R-:W-:Y:S05]  /*c550*/  BSYNC.RECONVERGENT B0 ;  /* 0x0000000000007941 */ /* 0x000fea0003800200 */
.L_x_235:
[----:B------:R-:W-:Y:S01]  /*c560*/  FMUL R88, R3, R88 ;  /* 0x0000005803587220 */ /* 0x000fe20000400000 */
[----:B------:R-:W-:Y:S01]  /*c570*/  FADD2 R58, R58.F32x2.HI_LO, R74.F32x2.HI_LO ;  /* 0x0000004a3a3a724b */ /* 0x000fe20000000000 */
[----:B------:R-:W-:Y:S01]  /*c580*/  ULOP3.LUT UP0, URZ, UR57, UR50, URZ, 0xfc, !UPT ;  /* 0x0000003239ff7292 */ /* 0x000fe2000f80fcff */
[----:B------:R-:W-:Y:S02]  /*c590*/  FADD2 R22, R22.F32x2.HI_LO, R78.F32x2.HI_LO ;  /* 0x0000004e1616724b */ /* 0x000fe40000000000 */
[----:B------:R-:W-:Y:S02]  /*c5a0*/  FADD2 R18, R88.F32, R18.F32x2.HI_LO ;  /* 0x000000125812724b */ /* 0x000fe40000040000 */
[----:B------:R-:W-:Y:S02]  /*c5b0*/  FADD2 R56, R56.F32x2.HI_LO, R80.F32x2.HI_LO ;  /* 0x000000503838724b */ /* 0x000fe40000000000 */
[----:B------:R-:W-:Y:S02]  /*c5c0*/  FADD2 R18, R18.F32x2.HI_LO, R60.F32x2.HI_LO ;  /* 0x0000003c1212724b */ /* 0x000fe40000000000 */
[----:B------:R-:W-:-:S02]  /*c5d0*/  FADD2 R58, R58.F32x2.HI_LO, R82.F32x2.HI_LO ;  /* 0x000000523a3a724b */ /* 0x000fc40000000000 */
[----:B------:R-:W-:Y:S02]  /*c5e0*/  FADD2 R18, R18.F32x2.HI_LO, R68.F32x2.HI_LO ;  /* 0x000000441212724b */ /* 0x000fe40000000000 */
[----:B------:R-:W-:Y:S02]  /*c5f0*/  FADD2 R22, R22.F32x2.HI_LO, R86.F32x2.HI_LO ;  /* 0x000000561616724b */ /* 0x000fe40000000000 */
[----:B------:R-:W-:Y:S02]  /*c600*/  FADD2 R18, R18.F32x2.HI_LO, R76.F32x2.HI_LO ;  /* 0x0000004c1212724b */ /* 0x000fe40000000000 */
        /* <DEDUP_REMOVED lines=16> */
[----:B------:R-:W-:-:S04]  /*c710*/  FADD2 R18, R18.F32x2.HI_LO, R22.F32x2.HI_LO ;  /* 0x000000161212724b */ /* 0x000fc80000000000 */
[----:B------:R-:W-:-:S04]  /*c720*/  FADD2 R18, R18.F32x2.HI_LO, R56.F32x2.HI_LO ;  /* 0x000000381212724b */ /* 0x000fc80000000000 */
[----:B------:R-:W-:Y:S01]  /*c730*/  FADD R88, R18, R19 ;  /* 0x0000001312587221 */ /* 0x000fe20000000000 */
[----:B------:R-:W-:Y:S06]  /*c740*/  BRA.U UP0, `(.L_x_237) ;  /* 0x00000001006c7547 */ /* 0x000fec000b800000 */
[----:B------:R-:W-:Y:S05]  /*c750*/  @P0 BRA `(.L_x_238) ;  /* 0x0000000000040947 */ /* 0x000fea0003800000 */
[----:B------:R-:W-:Y:S05]  /*c760*/  BPT.TRAP 0x1 ;  /* 0x000000040000795c */ /* 0x000fea0000300000 */
.L_x_238:
[----:B------:R-:W-:Y:S01]  /*c770*/  IMAD.U32 R3, RZ, RZ, UR40 ;  /* 0x00000028ff037e24 */ /* 0x000fe2000f8e00ff */
[----:B------:R-:W-:-:S04]  /*c780*/  ISETP.NE.AND P0, PT, R91, R124, PT ;  /* 0x0000007c5b00720c */ /* 0x000fc80003f05270 */
[----:B------:R-:W-:-:S04]  /*c790*/  SHF.L.U32 R3, R3, 0x1f, RZ ;  /* 0x0000001f03037819 */ /* 0x000fc800000006ff */
[----:B------:R-:W2:Y:S02]  /*c7a0*/  SYNCS.PHASECHK.TRANS64.TRYWAIT P1, [UR42], R3 ;  /* 0x00000003ff0075a7 */ /* 0x000ea4000802112a */
[----:B--2---:R-:W-:Y:S05]  /*c7b0*/  @!P1 BRA `(.L_x_239) ;  /* 0x0000006400d89947 */ /* 0x004fea0003800000 */
.L_x_399:
        /* <DEDUP_REMOVED lines=17> */
.L_x_240:
[----:B------:R-:W-:Y:S05]  /*c8d0*/  WARPSYNC.ALL ;  /* 0x0000000000007948 */ /* 0x000fea0003800000 */
[----:B------:R-:W-:-:S13]  /*c8e0*/  R2UR UR4, R123 ;  /* 0x000000007b0472ca */ /* 0x000fda00000e0000 */
[----:B------:R3:W-:Y:S02]  /*c8f0*/  STTM.x2 tmem[UR4], R88 ;  /* 0x00000058000079ed */ /* 0x0007e400080c0004 */
.L_x_237:
[----:B------:R-:W-:Y:S01]  /*c900*/  UIADD3 UR4, UPT, UPT, UR50, 0x1, URZ ;  /* 0x0000000132047890 */ /* 0x000fe2000fffe0ff */
[----:B------:R-:W-:Y:S01]  /*c910*/  MOV R16, R89 ;  /* 0x0000005900107202 */ /* 0x000fe20000000f00 */
[----:B------:R-:W-:Y:S02]  /*c920*/  UIADD3 UR50, UPT, UPT, UR50, -0x1, URZ ;  /* 0xffffffff32327890 */ /* 0x000fe4000fffe0ff */
[----:B------:R-:W-:-:S09]  /*c930*/  UISETP.GT.U32.AND UP0, UPT, UR4, 0x1, UPT ;  /* 0x000000010400788c */ /* 0x000fd2000bf04070 */
[----:B------:R-:W-:Y:S05]  /*c940*/  BRA.U UP0, `(.L_x_241) ;  /* 0xffffffd900f87547 */ /* 0x000fea000b83ffff */
.L_x_223:
[----:B------:R-:W-:-:S09]  /*c950*/  UISETP.NE.AND UP0, UPT, UR57, URZ, UPT ;  /* 0x000000ff3900728c */ /* 0x000fd2000bf05270 */
[----:B------:R-:W-:Y:S05]  /*c960*/  BRA.U !UP0, `(.L_x_242) ;  /* 0x0000003108287547 */ /* 0x000fea000b800000 */
[----:B------:R-:W-:Y:S01]  /*c970*/  UISETP.NE.AND UP0, UPT, UR59, URZ, UPT ;  /* 0x000000ff3b00728c */ /* 0x000fe2000bf05270 */
[----:B------:R-:W-:Y:S01]  /*c980*/  IMAD.U32 R105, R121, 0x10000, RZ ;  /* 0x0001000079697824 */ /* 0x000fe200078e00ff */
[----:B------:R-:W-:Y:S02]  /*c990*/  UMOV UR4, 0x20 ;  /* 0x0000002000047882 */ /* 0x000fe40000000000 */
[----:B------:R-:W-:Y:S02]  /*c9a0*/  USEL UR4, UR4, 0xa0, UP0 ;  /* 0x000000a004047887 */ /* 0x000fe40008000000 */
[----:B------:R-:W-:Y:S01]  /*c9b0*/  LOP3.LUT R105, R105, 0x600000, RZ, 0xc0, !PT ;  /* 0x0060000069697812 */ /* 0x000fe200078ec0ff */
[----:B------:R-:W-:Y:S02]  /*c9c0*/  USEL UR36, UR49, UR48, UP0 ;  /* 0x0000003031247287 */ /* 0x000fe40008000000 */
[----:B------:R-:W-:Y:S02]  /*c9d0*/  USEL UR53, UR54, UR53, UP0 ;  /* 0x0000003536357287 */ /* 0x000fe40008000000 */
[----:B-12---:R-:W-:Y:S01]  /*c9e0*/  VIADD R0, R105, UR4 ;  /* 0x0000000469007c36 */ /* 0x006fe20008000000 */
[----:B------:R-:W-:-:S02]  /*c9f0*/  USEL UR4, URZ, 0x80, UP0 ;  /* 0x00000080ff047887 */ /* 0x000fc40008000000 */
[----:B------:R-:W-:-:S03]  /*ca00*/  UISETP.GT.U32.AND UP0, UPT, UR36, 0x1, UPT ;  /* 0x000000012400788c */ /* 0x000fc6000bf04070 */
[----:B------:R-:W1:Y:S01]  /*ca10*/  SHFL.IDX PT, R0, R0, RZ, 0x1f ;  /* 0x00001fff00007589 */ /* 0x000e6200000e0000 */
[----:B------:R-:W-:Y:S02]  /*ca20*/  LOP3.LUT R105, R105, UR4, RZ, 0xfc, !PT ;  /* 0x0000000469697c12 */ /* 0x000fe4000f8efcff */
[----:B-1----:R-:W-:-:S03]  /*ca30*/  R2UR UR39, R0 ;  /* 0x00000000002772ca */ /* 0x002fc600000e0000 */
[----:B------:R-:W-:-:S12]  /*ca40*/  BRA.U UP0, `(.L_x_243) ;  /* 0x0000000100047547 */ /* 0x000fd8000b800000 */
[----:B------:R-:W-:Y:S05]  /*ca50*/  BPT.TRAP 0x1 ;  /* 0x000000040000795c */ /* 0x000fea0000300000 */
.L_x_243:
[----:B------:R-:W-:Y:S01]  /*ca60*/  UISETP.NE.AND UP0, UPT, UR59, URZ, UPT ;  /* 0x000000ff3b00728c */ /* 0x000fe2000bf05270 */
[----:B------:R-:W-:Y:S01]  /*ca70*/  IMAD.U32 R3, RZ, RZ, UR53 ;  /* 0x00000035ff037e24 */ /* 0x000fe2000f8e00ff */
[----:B------:R-:W-:Y:S01]  /*ca80*/  UIADD3 UR40, UPT, UPT, UR37, 0x7050, URZ ;  /* 0x0000705025287890 */ /* 0x000fe2000fffe0ff */
[----:B------:R-:W-:Y:S02]  /*ca90*/  LOP3.LUT R104, R2, 0x3, RZ, 0xc0, !PT ;  /* 0x0000000302687812 */ /* 0x000fe400078ec0ff */
[----:B------:R-:W-:Y:S02]  /*caa0*/  SHF.R.U32.HI R107, RZ, 0x15, R105 ;  /* 0x00000015ff6b7819 */ /* 0x000fe40000011669 */
[----:B------:R-:W-:Y:S02]  /*cab0*/  SHF.L.U32 R3, R3, 0x1f, RZ ;  /* 0x0000001f03037819 */ /* 0x000fe400000006ff */
[----:B------:R-:W-:Y:S02]  /*cac0*/  ISETP.NE.AND P0, PT, R104, R107, PT ;  /* 0x0000006b6800720c */ /* 0x000fe40003f05270 */
[----:B------:R-:W-:-:S09]  /*cad0*/  @!UP0 UIADD3 UR40, UPT, UPT, UR37, 0x7060, URZ ;  /* 0x0000706025288890 */ /* 0x000fd2000fffe0ff */
[----:B------:R-:W1:Y:S02]  /*cae0*/  SYNCS.PHASECHK.TRANS64.TRYWAIT P1, [UR40], R3 ;  /* 0x00000003ff0075a7 */ /* 0x000e640008021128 */
[----:B-1----:R-:W-:Y:S05]  /*caf0*/  @!P1 BRA `(.L_x_244) ;  /* 0x0000006400209947 */ /* 0x002fea0003800000 */
.L_x_400:
[----:B------:R-:W-:Y:S05]  /*cb00*/  @!P0 BRA `(.L_x_245) ;  /* 0x0000000000408947 */ /* 0x000fea0003800000 */
        /* <DEDUP_REMOVED lines=16> */
.L_x_245:
[C---:B-1----:R-:W-:Y:S01]  /*cc10*/  VIADD R3, R105.reuse, 0x20 ;  /* 0x0000002069037836 */ /* 0x042fe20000000000 */
[----:B------:R-:W-:Y:S05]  /*cc20*/  WARPSYNC.ALL ;  /* 0x0000000000007948 */ /* 0x000fea0003800000 */
[----:B------:R-:W-:Y:S02]  /*cc30*/  SHF.R.U32.HI R3, RZ, 0x15, R3 ;  /* 0x00000015ff037819 */ /* 0x000fe40000011603 */
[----:B------:R-:W-:Y:S02]  /*cc40*/  R2UR UR4, R105 ;  /* 0x00000000690472ca */ /* 0x000fe400000e0000 */
[----:B------:R-:W-:-:S11]  /*cc50*/  ISETP.NE.AND P0, PT, R104, R3, PT ;  /* 0x000000036800720c */ /* 0x000fd60003f05270 */
[----:B------:R-:W1:Y:S02]  /*cc60*/  LDTM.x32 R24, tmem[UR4] ;  /* 0x00000004001879ee */ /* 0x000e6400082c0000 */
[----:B-1----:R-:W-:Y:S05]  /*cc70*/  @!P0 BRA `(.L_x_246) ;  /* 0x0000000000408947 */ /* 0x002fea0003800000 */
        /* <DEDUP_REMOVED lines=16> */
.L_x_246:
[----:B------:R-:W-:Y:S05]  /*cd80*/  WARPSYNC.ALL ;  /* 0x0000000000007948 */ /* 0x000fea0003800000 */
[----:B------:R-:W1:Y:S01]  /*cd90*/  LDCU UR5, c[0x0][0x384] ;  /* 0x00007080ff0577ac */ /* 0x000e620008000800 */
[C---:B------:R-:W-:Y:S01]  /*cda0*/  VIADD R0, R90.reuse, 0x1 ;  /* 0x000000015a007836 */ /* 0x040fe20000000000 */
[----:B------:R-:W-:Y:S01]  /*cdb0*/  R2UR UR4, R105 ;  /* 0x00000000690472ca */ /* 0x000fe200000e0000 */
[C---:B------:R-:W-:Y:S02]  /*cdc0*/  VIADD R3, R90.reuse, 0x2 ;  /* 0x000000025a037836 */ /* 0x040fe40000000000 */
[----:B------:R-:W-:Y:S01]  /*cdd0*/  VIADD R4, R90, 0x3 ;  /* 0x000000035a047836 */ /* 0x000fe20000000000 */
[----:B-1----:R-:W-:Y:S01]  /*cde0*/  ISETP.GE.AND P6, PT, R0, UR5, PT ;  /* 0x0000000500007c0c */ /* 0x002fe2000bfc6270 */
[C---:B------:R-:W-:Y:S01]  /*cdf0*/  VIADD R0, R90.reuse, 0x4 ;  /* 0x000000045a007836 */ /* 0x040fe20000000000 */
[----:B------:R-:W-:Y:S01]  /*ce00*/  ISETP.GE.AND P5, PT, R3, UR5, PT ;  /* 0x0000000503007c0c */ /* 0x000fe2000bfa6270 */
[C---:B------:R-:W-:Y:S01]  /*ce10*/  VIADD R3, R90.reuse, 0x5 ;  /* 0x000000055a037836 */ /* 0x040fe20000000000 */
[----:B------:R-:W-:-:S02]  /*ce20*/  ISETP.GE.AND P0, PT, R90, UR5, PT ;  /* 0x000000055a007c0c */ /* 0x000fc4000bf06270 */
[----:B------:R-:W-:Y:S01]  /*ce30*/  ISETP.GE.AND P3, PT, R0, UR5, PT ;  /* 0x0000000500007c0c */ /* 0x000fe2000bf66270 */
[C---:B------:R-:W-:Y:S01]  /*ce40*/  VIADD R0, R90.reuse, 0x6 ;  /* 0x000000065a007836 */ /* 0x040fe20000000000 */
[----:B------:R-:W-:Y:S01]  /*ce50*/  ISETP.GE.AND P2, PT, R3, UR5, PT ;  /* 0x0000000503007c0c */ /* 0x000fe2000bf46270 */
[----:B------:R-:W-:Y:S01]  /*ce60*/  VIADD R3, R90, 0x7 ;  /* 0x000000075a037836 */ /* 0x000fe20000000000 */
[----:B------:R-:W-:Y:S02]  /*ce70*/  FSEL R56, R24, -INF , !P0 ;  /* 0xff80000018387808 */ /* 0x000fe40004000000 */
[----:B------:R-:W-:Y:S01]  /*ce80*/  ISETP.GE.AND P1, PT, R0, UR5, PT ;  /* 0x0000000500007c0c */ /* 0x000fe2000bf26270 */
[C---:B------:R-:W-:Y:S01]  /*ce90*/  VIADD R0, R90.reuse, 0x8 ;  /* 0x000000085a007836 */ /* 0x040fe20000000000 */
[----:B------:R-:W-:Y:S01]  /*cea0*/  ISETP.GE.AND P0, PT, R3, UR5, PT ;  /* 0x0000000503007c0c */ /* 0x000fe2000bf06270 */
[----:B------:R-:W-:Y:S01]  /*ceb0*/  VIADD R3, R90, 0x9 ;  /* 0x000000095a037836 */ /* 0x000fe20000000000 */
[----:B------:R-:W-:-:S02]  /*cec0*/  FSEL R57, R25, -INF , !P6 ;  /* 0xff80000019397808 */ /* 0x000fc40007000000 */
[----:B------:R-:W-:Y:S01]  /*ced0*/  ISETP.GE.AND P6, PT, R0, UR5, PT ;  /* 0x0000000500007c0c */ /* 0x000fe2000bfc6270 */
[----:B------:R-:W-:Y:S01]  /*cee0*/  VIADD R0, R90, 0xa ;  /* 0x0000000a5a007836 */ /* 0x000fe20000000000 */
[----:B------:R-:W-:Y:S02]  /*cef0*/  ISETP.GE.AND P4, PT, R4, UR5, PT ;  /* 0x0000000504007c0c */ /* 0x000fe4000bf86270 */
[----:B------:R-:W-:Y:S02]  /*cf00*/  FSEL R58, R26, -INF , !P5 ;  /* 0xff8000001a3a7808 */ /* 0x000fe40006800000 */
[----:B------:R-:W-:Y:S01]  /*cf10*/  ISETP.GE.AND P5, PT, R3, UR5, PT ;  /* 0x0000000503007c0c */ /* 0x000fe2000bfa6270 */
[----:B------:R-:W-:Y:S01]  /*cf20*/  VIADD R3, R90, 0xb ;  /* 0x0000000b5a037836 */ /* 0x000fe20000000000 */
[----:B------:R-:W-:Y:S02]  /*cf30*/  FSEL R59, R27, -INF , !P4 ;  /* 0xff8000001b3b7808 */ /* 0x000fe40006000000 */
[----:B------:R-:W-:Y:S01]  /*cf40*/  ISETP.GE.AND P4, PT, R0, UR5, PT ;  /* 0x0000000500007c0c */ /* 0x000fe2000bf86270 */
[----:B------:R-:W-:Y:S01]  /*cf50*/  VIADD R0, R90, 0xc ;  /* 0x0000000c5a007836 */ /* 0x000fe20000000000 */
[----:B------:R-:W-:-:S02]  /*cf60*/  FSEL R60, R28, -INF , !P3 ;  /* 0xff8000001c3c7808 */ /* 0x000fc40005800000 */
[----:B------:R-:W-:Y:S01]  /*cf70*/  ISETP.GE.AND P3, PT, R3, UR5, PT ;  /* 0x0000000503007c0c */ /* 0x000fe2000bf66270 */
[----:B------:R-:W-:Y:S01]  /*cf80*/  VIADD R3, R90, 0xd ;  /* 0x0000000d5a037836 */ /* 0x000fe20000000000 */
        /* <DEDUP_REMOVED lines=21> */
[----:B------:R-:W-:Y:S01]  /*d0e0*/  FSEL R36, R36, -INF , !P2 ;  /* 0xff80000024247808 */ /* 0x000fe20005000000 */
[----:B------:R-:W1:Y:S01]  /*d0f0*/  LDTM.x32 R4, tmem[UR4+0x20] ;  /* 0x00002004000479ee */ /* 0x000e6200082c0000 */
        /* <DEDUP_REMOVED lines=59> */
[----:B-1----:R-:W-:Y:S02]  /*d4b0*/  FSEL R68, R4, -INF , !P3 ;  /* 0xff80000004447808 */ /* 0x002fe40005800000 */
        /* <DEDUP_REMOVED lines=66> */
[----:B------:R-:W-:Y:S01]  /*d8e0*/  VIADD R90, R90, 0x3f ;  /* 0x0000003f5a5a7836 */ /* 0x000fe20000000000 */
[----:B------:R-:W-:Y:S02]  /*d8f0*/  ISETP.GE.AND P2, PT, R3, UR5, PT ;  /* 0x0000000503007c0c */ /* 0x000fe4000bf46270 */
[----:B------:R-:W-:-:S02]  /*d900*/  FSEL R27, R27, -INF , !P1 ;  /* 0xff8000001b1b7808 */ /* 0x000fc40004800000 */
[----:B------:R-:W-:Y:S02]  /*d910*/  ISETP.GE.AND P1, PT, R0, UR5, PT ;  /* 0x0000000500007c0c */ /* 0x000fe4000bf26270 */
[C---:B------:R-:W-:Y:S02]  /*d920*/  FMNMX3 R3, R89.reuse, R56, R60, !PT ;  /* 0x0000003859037276 */ /* 0x040fe4000780003c */
[C---:B------:R-:W-:Y:S02]  /*d930*/  FMNMX3 R0, R89.reuse, R57, R61, !PT ;  /* 0x0000003959007276 */ /* 0x040fe4000780003d */
        /* <DEDUP_REMOVED lines=21> */
[----:B------:R-:W-:Y:S02]  /*da90*/  FSEL R28, R28, -INF , !P0 ;  /* 0xff8000001c1c7808 */ /* 0x000fe40004000000 */
[----:B------:R-:W-:Y:S02]  /*daa0*/  FSEL R32, R32, -INF , !P3 ;  /* 0xff80000020207808 */ /* 0x000fe40005800000 */
[----:B------:R-:W-:Y:S02]  /*dab0*/  FMNMX3 R3, R3, R84, R24, !PT ;  /* 0x0000005403037276 */ /* 0x000fe40007800018 */
[----:B------:R-:W-:Y:S02]  /*dac0*/  FSEL R29, R29, -INF , !P6 ;  /* 0xff8000001d1d7808 */ /* 0x000fe40007000000 */
[----:B------:R-:W-:Y:S02]  /*dad0*/  FSEL R33, R33, -INF , !P2 ;  /* 0xff80000021217808 */ /* 0x000fe40005000000 */
[----:B------:R-:W-:-:S02]  /*dae0*/  FMNMX3 R0, R0, R85, R25, !PT ;  /* 0x0000005500007276 */ /* 0x000fc40007800019 */
[----:B------:R-:W-:Y:S02]  /*daf0*/  ISETP.GE.AND P0, PT, R90, UR5, PT ;  /* 0x000000055a007c0c */ /* 0x000fe4000bf06270 */
[----:B------:R-:W-:Y:S02]  /*db00*/  FSEL R30, R30, -INF , !P5 ;  /* 0xff8000001e1e7808 */ /* 0x000fe40006800000 */
[----:B------:R-:W-:Y:S02]  /*db10*/  FSEL R34, R34, -INF , !P1 ;  /* 0xff80000022227808 */ /* 0x000fe40004800000 */
[----:B------:R-:W-:Y:S02]  /*db20*/  FMNMX3 R6, R6, R79, R83, !PT ;  /* 0x0000004f06067276 */ /* 0x000fe40007800053 */
[----:B------:R-:W-:Y:S02]  /*db30*/  FMNMX3 R5, R5, R86, R26, !PT ;  /* 0x0000005605057276 */ /* 0x000fe4000780001a */
[----:B------:R-:W-:-:S02]  /*db40*/  FMNMX3 R4, R3, R28, R32, !PT ;  /* 0x0000001c03047276 */ /* 0x000fc40007800020 */
[----:B------:R-:W-:Y:S02]  /*db50*/  FMNMX3 R3, R0, R29, R33, !PT ;  /* 0x0000001d00037276 */ /* 0x000fe40007800021 */
[----:B------:R-:W-:Y:S02]  /*db60*/  FSEL R31, R31, -INF , !P4 ;  /* 0xff8000001f1f7808 */ /* 0x000fe40006000000 */
[----:B------:R-:W-:Y:S02]  /*db70*/  FSEL R35, R35, -INF , !P0 ;  /* 0xff80000023237808 */ /* 0x000fe40004000000 */
[----:B------:R-:W-:Y:S02]  /*db80*/  FMNMX3 R6, R6, R87, R27, !PT ;  /* 0x0000005706067276 */ /* 0x000fe4000780001b */
[----:B------:R-:W-:Y:S02]  /*db90*/  FMNMX3 R0, R5, R30, R34, !PT ;  /* 0x0000001e05007276 */ /* 0x000fe40007800022 */
[----:B------:R-:W-:-:S02]  /*dba0*/  ISETP.NE.AND P0, PT, R104, R107, PT ;  /* 0x0000006b6800720c */ /* 0x000fc40003f05270 */
[----:B------:R-:W-:Y:S02]  /*dbb0*/  FMNMX3 R123, R6, R31, R35, !PT ;  /* 0x0000001f067b7276 */ /* 0x000fe40007800023 */
        /* <DEDUP_REMOVED lines=21> */
.L_x_247:
[----:B------:R-:W-:Y:S05]  /*dd10*/  WARPSYNC.ALL ;  /* 0x0000000000007948 */ /* 0x000fea0003800000 */
[----:B------:R-:W-:Y:S01]  /*dd20*/  R2UR UR4, R105 ;  /* 0x00000000690472ca */ /* 0x000fe200000e0000 */
[----:B------:R-:W-:Y:S01]  /*dd30*/  IMAD.MOV.U32 R102, RZ, RZ, R89 ;  /* 0x000000ffff667224 */ /* 0x000fe200078e0059 */
[----:B------:R-:W-:-:S11]  /*dd40*/  ISETP.NE.AND P0, PT, RZ, UR47, PT ;  /* 0x0000002fff007c0c */ /* 0x000fd6000bf05270 */
[----:B------:R1:W-:Y:S02]  /*dd50*/  STTM.x2 tmem[UR4], R102 ;  /* 0x00000066000079ed */ /* 0x0003e400080c0004 */
[----:B------:R-:W-:Y:S05]  /*dd60*/  @P0 BRA `(.L_x_248) ;  /* 0x0000000000040947 */ /* 0x000fea0003800000 */
[----:B------:R-:W-:Y:S05]  /*dd70*/  BPT.TRAP 0x1 ;  /* 0x000000040000795c */ /* 0x000fea0000300000 */
.L_x_248:
[----:B------:R-:W-:Y:S01]  /*dd80*/  UISETP.NE.AND UP0, UPT, UR59, URZ, UPT ;  /* 0x000000ff3b00728c */ /* 0x000fe2000bf05270 */
[----:B------:R-:W-:Y:S01]  /*dd90*/  MOV R3, UR58 ;  /* 0x0000003a00037c02 */ /* 0x000fe20008000f00 */
[----:B------:R-:W-:Y:S01]  /*dda0*/  UIADD3 UR4, UPT, UPT, UR37, 0x7080, URZ ;  /* 0x0000708025047890 */ /* 0x000fe2000fffe0ff */
[----:B------:R-:W-:Y:S01]  /*ddb0*/  MOV R4, UR46 ;  /* 0x0000002e00047c02 */ /* 0x000fe20008000f00 */
[----:B------:R-:W-:Y:S01]  /*ddc0*/  USEL UR41, UR55, UR52, UP0 ;  /* 0x0000003437297287 */ /* 0x000fe20008000000 */
[----:B------:R-:W-:-:S03]  /*ddd0*/  SHF.L.U32 R3, R3, 0x1f, RZ ;  /* 0x0000001f03037819 */ /* 0x000fc600000006ff */
[----:B------:R-:W-:-:S03]  /*dde0*/  ULOP3.LUT UR41, UR41, 0x1, URZ, 0x3c, !UPT ;  /* 0x0000000129297892 */ /* 0x000fc6000f8e3cff */
[----:B------:R-:W-:-:S09]  /*ddf0*/  @UP0 UIADD3 UR4, UPT, UPT, UR37, 0x7070, URZ ;  /* 0x0000707025040890 */ /* 0x000fd2000fffe0ff */
[----:B------:R-:W-:Y:S02]  /*de00*/  SYNCS.ARRIVE.TRANS64.A1T0 RZ, [UR4], RZ ;  /* 0x000000ffffff79a7 */ /* 0x000fe40008100004 */
[----:B------:R-:W2:Y:S01]  /*de10*/  LDCU UR4, c[0x0][0x704] ;  /* 0x0000e080ff0477ac */ /* 0x000ea20008000800 */
[----:B------:R-:W4:Y:S01]  /*de20*/  SYNCS.PHASECHK.TRANS64.TRYWAIT P2, [R4+UR37+0x70d0], R3 ;  /* 0x0070d003040075a7 */ /* 0x000f220008041125 */
[----:B--2---:R-:W-:-:S04]  /*de30*/  FMUL R0, R103, -UR4 ;  /* 0x8000000467007c20 */ /* 0x004fc80008400000 */
[--C-:B------:R-:W-:Y:S02]  /*de40*/  FFMA2 R16, R56.F32x2.HI_LO, UR4.F32, R0.reuse.F32 ;  /* 0x0000000438107c49 */ /* 0x100fe40009200000 */
[--C-:B------:R-:W-:Y:S02]  /*de50*/  FFMA2 R18, R58.F32x2.HI_LO, UR4.F32, R0.reuse.F32 ;  /* 0x000000043a127c49 */ /* 0x100fe40009200000 */
[--C-:B------:R-:W-:Y:S01]  /*de60*/  FFMA2 R22, R60.F32x2.HI_LO, UR4.F32, R0.reuse.F32 ;  /* 0x000000043c167c49 */ /* 0x100fe20009200000 */
[----:B------:R-:W-:Y:S01]  /*de70*/  FSETP.GEU.AND P1, PT, R16, -126, PT ;  /* 0xc2fc00001000780b */ /* 0x000fe20003f2e000 */
[----:B------:R-:W-:Y:S01]  /*de80*/  FFMA2 R56, R62.F32x2.HI_LO, UR4.F32, R0.F32 ;  /* 0x000000043e387c49 */ /* 0x000fe20009200000 */
[----:B------:R-:W-:Y:S02]  /*de90*/  FSETP.GEU.AND P0, PT, R17, -126, PT ;  /* 0xc2fc00001100780b */ /* 0x000fe40003f0e000 */
[----:B------:R-:W-:Y:S02]  /*dea0*/  FSETP.GEU.AND P6, PT, R18, -126, PT ;  /* 0xc2fc00001200780b */ /* 0x000fe40003fce000 */
[----:B------:R-:W-:-:S02]  /*deb0*/  FSETP.GEU.AND P5, PT, R19, -126, PT ;  /* 0xc2fc00001300780b */ /* 0x000fc40003fae000 */
[----:B------:R-:W-:Y:S02]  /*dec0*/  FSETP.GEU.AND P4, PT, R22, -126, PT ;  /* 0xc2fc00001600780b */ /* 0x000fe40003f8e000 */
[----:B------:R-:W-:-:S03]  /*ded0*/  FSETP.GEU.AND P3, PT, R23, -126, PT ;  /* 0xc2fc00001700780b */ /* 0x000fc60003f6e000 */
[----:B------:R-:W-:Y:S02]  /*dee0*/  @!P1 FMUL R16, R16, 0.5 ;  /* 0x3f00000010109820 */ /* 0x000fe40000400000 */
[----:B------:R-:W-:Y:S02]  /*def0*/  @!P0 FMUL R17, R17, 0.5 ;  /* 0x3f00000011118820 */ /* 0x000fe40000400000 */
[----:B------:R-:W-:Y:S02]  /*df00*/  @!P6 FMUL R18, R18, 0.5 ;  /* 0x3f0000001212e820 */ /* 0x000fe40000400000 */
[----:B------:R-:W-:Y:S01]  /*df10*/  @!P5 FMUL R19, R19, 0.5 ;  /* 0x3f0000001313d820 */ /* 0x000fe20000400000 */
[----:B------:R-:W2:Y:S08]  /*df20*/  MUFU.EX2 R16, R16 ;  /* 0x0000001000107308 */ /* 0x000eb00000000800 */
[----:B------:R-:W5:Y:S08]  /*df30*/  MUFU.EX2 R17, R17 ;  /* 0x0000001100117308 */ /* 0x000f700000000800 */
[----:B------:R-:W1:Y:S08]  /*df40*/  MUFU.EX2 R18, R18 ;  /* 0x0000001200127308 */ /* 0x000e700000000800 */
[----:B------:R-:W1:Y:S02]  /*df50*/  MUFU.EX2 R19, R19 ;  /* 0x0000001300137308 */ /* 0x000e640000000800 */
[----:B-12-45:R-:W-:Y:S05]  /*df60*/  @!P2 BRA `(.L_x_249) ;  /* 0x00000050001ca947 */ /* 0x036fea0003800000 */
.L_x_401:
[----:B------:R-:W-:Y:S01]  /*df70*/  @!P1 FMUL R16, R16, R16 ;  /* 0x0000001010109220 */ /* 0x000fe20000400000 */
[----:B------:R-:W-:Y:S01]  /*df80*/  FSETP.GEU.AND P2, PT, R56, -126, PT ;  /* 0xc2fc00003800780b */ /* 0x000fe20003f4e000 */
[----:B------:R-:W-:Y:S01]  /*df90*/  @!P4 FMUL R22, R22, 0.5 ;  /* 0x3f0000001616c820 */ /* 0x000fe20000400000 */
[----:B------:R-:W-:Y:S01]  /*dfa0*/  FSETP.GEU.AND P1, PT, R57, -126, PT ;  /* 0xc2fc00003900780b */ /* 0x000fe20003f2e000 */
[----:B------:R-:W-:Y:S01]  /*dfb0*/  @!P3 FMUL R23, R23, 0.5 ;  /* 0x3f0000001717b820 */ /* 0x000fe20000400000 */
[--C-:B------:R-:W-:Y:S01]  /*dfc0*/  FFMA2 R58, R64.F32x2.HI_LO, UR4.F32, R0.reuse.F32 ;  /* 0x00000004403a7c49 */ /* 0x100fe20009200000 */
[----:B------:R-:W-:Y:S01]  /*dfd0*/  ULOP3.LUT UR46, UR46, 0x8, URZ, 0x3c, !UPT ;  /* 0x000000082e2e7892 */ /* 0x000fe2000f8e3cff */
[----:B------:R-:W-:Y:S01]  /*dfe0*/  @!P0 FMUL R17, R17, R17 ;  /* 0x0000001111118220 */ /* 0x000fe20000400000 */
[----:B------:R-:W2:Y:S01]  /*dff0*/  MUFU.EX2 R22, R22 ;  /* 0x0000001600167308 */ /* 0x000ea20000000800 */
[--C-:B------:R-:W-:Y:S01]  /*e000*/  FFMA2 R60, R66.F32x2.HI_LO, UR4.F32, R0.reuse.F32 ;  /* 0x00000004423c7c49 */ /* 0x100fe20009200000 */
[----:B------:R-:W-:Y:S01]  /*e010*/  FSETP.GEU.AND P0, PT, R58, -126, PT ;  /* 0xc2fc00003a00780b */ /* 0x000fe20003f0e000 */
[----:B------:R-:W-:Y:S01]  /*e020*/  @!P6 FMUL R18, R18, R18 ;  /* 0x000000121212e220 */ /* 0x000fe20000400000 */
[--C-:B------:R-:W-:Y:S01]  /*e030*/  FFMA2 R36, R36.F32x2.HI_LO, UR4.F32, R0.reuse.F32 ;  /* 0x0000000424247c49 */ /* 0x100fe20009200000 */
[----:B------:R-:W-:Y:S01]  /*e040*/  FSETP.GEU.AND P6, PT, R59, -126, PT ;  /* 0xc2fc00003b00780b */ /* 0x000fe20003fce000 */
[----:B------:R-:W-:Y:S01]  /*e050*/  @!P2 FMUL R56, R56, 0.5 ;  /* 0x3f0000003838a820 */ /* 0x000fe20000400000 */
[--C-:B------:R-:W-:Y:S01]  /*e060*/  FFMA2 R38, R38.F32x2.HI_LO, UR4.F32, R0.reuse.F32 ;  /* 0x0000000426267c49 */ /* 0x100fe20009200000 */
[----:B------:R-:W4:Y:S01]  /*e070*/  MUFU.EX2 R23, R23 ;  /* 0x0000001700177308 */ /* 0x000f220000000800 */
[----:B------:R-:W-:Y:S01]  /*e080*/  @!P1 FMUL R57, R57, 0.5 ;  /* 0x3f00000039399820 */ /* 0x000fe20000400000 */
[----:B------:R-:W-:Y:S01]  /*e090*/  @!P5 FMUL R19, R19, R19 ;  /* 0x000000131313d220 */ /* 0x000fe20000400000 */
[----:B------:R-:W-:Y:S01]  /*e0a0*/  FSETP.GEU.AND P5, PT, R60, -126, PT ;  /* 0xc2fc00003c00780b */ /* 0x000fe20003fae000 */
[----:B------:R-:W-:-:S02]  /*e0b0*/  FFMA2 R40, R40.F32x2.HI_LO, UR4.F32, R0.F32 ;  /* 0x0000000428287c49 */ /* 0x000fc40009200000 */
[--C-:B------:R-:W-:Y:S02]  /*e0c0*/  FFMA2 R42, R42.F32x2.HI_LO, UR4.F32, R0.reuse.F32 ;  /* 0x000000042a2a7c49 */ /* 0x100fe40009200000 */
[----:B------:R-:W5:Y:S01]  /*e0d0*/  MUFU.EX2 R56, R56 ;  /* 0x0000003800387308 */ /* 0x000f620000000800 */
[----:B--2---:R-:W-:Y:S01]  /*e0e0*/  @!P4 FMUL R22, R22, R22 ;  /* 0x000000161616c220 */ /* 0x004fe20000400000 */
[----:B------:R-:W-:Y:S01]  /*e0f0*/  @!P0 FMUL R58, R58, 0.5 ;  /* 0x3f0000003a3a8820 */ /* 0x000fe20000400000 */
[----:B------:R-:W-:Y:S01]  /*e100*/  FSETP.GEU.AND P4, PT, R61, -126, PT ;  /* 0xc2fc00003d00780b */ /* 0x000fe20003f8e000 */
[----:B------:R-:W-:Y:S01]  /*e110*/  @!P6 FMUL R59, R59, 0.5 ;  /* 0x3f0000003b3be820 */ /* 0x000fe20000400000 */
[--C-:B------:R-:W-:Y:S02]  /*e120*/  FFMA2 R44, R44.F32x2.HI_LO, UR4.F32, R0.reuse.F32 ;  /* 0x000000042c2c7c49 */ /* 0x100fe40009200000 */
[--C-:B------:R-:W-:Y:S01]  /*e130*/  FFMA2 R46, R46.F32x2.HI_LO, UR4.F32, R0.reuse.F32 ;  /* 0x000000042e2e7c49 */ /* 0x100fe20009200000 */
[----:B------:R-:W2:Y:S01]  /*e140*/  MUFU.EX2 R57, R57 ;  /* 0x0000003900397308 */ /* 0x000ea20000000800 */
[----:B----4-:R-:W-:Y:S01]  /*e150*/  @!P3 FMUL R23, R23, R23 ;  /* 0x000000171717b220 */ /* 0x010fe20000400000 */
[----:B------:R-:W-:Y:S01]  /*e160*/  FSETP.GEU.AND P3, PT, R36, -126, PT ;  /* 0xc2fc00002400780b */ /* 0x000fe20003f6e000 */
[----:B------:R-:W-:Y:S01]  /*e170*/  @!P5 FMUL R60, R60, 0.5 ;  /* 0x3f0000003c3cd820 */ /* 0x000fe20000400000 */
[----:B------:R-:W-:-:S02]  /*e180*/  FFMA2 R48, R48.F32x2.HI_LO, UR4.F32, R0.F32 ;  /* 0x0000000430307c49 */ /* 0x000fc40009200000 */
[--C-:B------:R-:W-:Y:S02]  /*e190*/  FFMA2 R50, R50.F32x2.HI_LO, UR4.F32, R0.reuse.F32 ;  /* 0x0000000432327c49 */ /* 0x100fe40009200000 */
[----:B------:R-:W4:Y:S01]  /*e1a0*/  MUFU.EX2 R58, R58 ;  /* 0x0000003a003a7308 */ /* 0x000f220000000800 */
[----:B-----5:R-:W-:Y:S01]  /*e1b0*/  @!P2 FMUL R56, R56, R56 ;  /* 0x000000383838a220 */ /* 0x020fe20000400000 */
[----:B------:R-:W-:Y:S01]  /*e1c0*/  FSETP.GEU.AND P2, PT, R37, -126, PT ;  /* 0xc2fc00002500780b */ /* 0x000fe20003f4e000 */
[----:B------:R-:W-:Y:S01]  /*e1d0*/  @!P4 FMUL R61, R61, 0.5 ;  /* 0x3f0000003d3dc820 */ /* 0x000fe20000400000 */
[--C-:B------:R-:W-:Y:S02]  /*e1e0*/  FFMA2 R52, R52.F32x2.HI_LO, UR4.F32, R0.reuse.F32 ;  /* 0x0000000434347c49 */ /* 0x100fe40009200000 */
[--C-:B------:R-:W-:Y:S02]  /*e1f0*/  FFMA2 R54, R54.F32x2.HI_LO, UR4.F32, R0.reuse.F32 ;  /* 0x0000000436367c49 */ /* 0x100fe40009200000 */
[----:B------:R-:W-:Y:S01]  /*e200*/  @!P3 FMUL R36, R36, 0.5 ;  /* 0x3f0000002424b820 */ /* 0x000fe20000400000 */
[----:B--2---:R-:W-:Y:S01]  /*e210*/  @!P1 FMUL R57, R57, R57 ;  /* 0x0000003939399220 */ /* 0x004fe20000400000 */
[----:B------:R-:W-:Y:S01]  /*e220*/  FSETP.GEU.AND P1, PT, R38, -126, PT ;  /* 0xc2fc00002600780b */ /* 0x000fe20003f2e000 */
[----:B------:R-:W2:Y:S01]  /*e230*/  MUFU.EX2 R59, R59 ;  /* 0x0000003b003b7308 */ /* 0x000ea20000000800 */
[----:B-1----:R-:W-:-:S02]  /*e240*/  FFMA2 R4, R68.F32x2.HI_LO, UR4.F32, R0.F32 ;  /* 0x0000000444047c49 */ /* 0x002fc40009200000 */
[--C-:B------:R-:W-:Y:S02]  /*e250*/  FFMA2 R10, R70.F32x2.HI_LO, UR4.F32, R0.reuse.F32 ;  /* 0x00000004460a7c49 */ /* 0x100fe40009200000 */
[----:B------:R-:W-:Y:S01]  /*e260*/  @!P2 FMUL R37, R37, 0.5 ;  /* 0x3f0000002525a820 */ /* 0x000fe20000400000 */
[----:B----4-:R-:W-:Y:S01]  /*e270*/  @!P0 FMUL R58, R58, R58 ;  /* 0x0000003a3a3a8220 */ /* 0x010fe20000400000 */
[----:B------:R-:W-:Y:S01]  /*e280*/  FSETP.GEU.AND P0, PT, R39, -126, PT ;  /* 0xc2fc00002700780b */ /* 0x000fe20003f0e000 */
[----:B------:R-:W1:Y:S01]  /*e290*/  MUFU.EX2 R60, R60 ;  /* 0x0000003c003c7308 */ /* 0x000e620000000800 */
[--C-:B------:R-:W-:Y:S02]  /*e2a0*/  FFMA2 R8, R72.F32x2.HI_LO, UR4.F32, R0.reuse.F32 ;  /* 0x0000000448087c49 */ /* 0x100fe40009200000 */
[--C-:B------:R-:W-:Y:S02]  /*e2b0*/  FFMA2 R6, R74.F32x2.HI_LO, UR4.F32, R0.reuse.F32 ;  /* 0x000000044a067c49 */ /* 0x100fe40009200000 */
[----:B------:R-:W-:Y:S01]  /*e2c0*/  @!P1 FMUL R38, R38, 0.5 ;  /* 0x3f00000026269820 */ /* 0x000fe20000400000 */
[----:B------:R-:W-:-:S02]  /*e2d0*/  FFMA2 R108, R86.F32x2.HI_LO, UR4.F32, R0.F32 ;  /* 0x00000004566c7c49 */ /* 0x000fc40009200000 */
[----:B------:R-:W4:Y:S01]  /*e2e0*/  MUFU.EX2 R61, R61 ;  /* 0x0000003d003d7308 */ /* 0x000f220000000800 */
[----:B--2---:R-:W-:Y:S01]  /*e2f0*/  @!P6 FMUL R59, R59, R59 ;  /* 0x0000003b3b3be220 */ /* 0x004fe20000400000 */
[----:B------:R-:W-:Y:S01]  /*e300*/  FSETP.GEU.AND P6, PT, R40, -126, PT ;  /* 0xc2fc00002800780b */ /* 0x000fe20003fce000 */
[--C-:B------:R-:W-:Y:S02]  /*e310*/  FFMA2 R24, R24.F32x2.HI_LO, UR4.F32, R0.reuse.F32 ;  /* 0x0000000418187c49 */ /* 0x100fe40009200000 */
[----:B------:R-:W-:Y:S01]  /*e320*/  @!P0 FMUL R39, R39, 0.5 ;  /* 0x3f00000027278820 */ /* 0x000fe20000400000 */
[--C-:B------:R-:W-:Y:S02]  /*e330*/  FFMA2 R26, R26.F32x2.HI_LO, UR4.F32, R0.reuse.F32 ;  /* 0x000000041a1a7c49 */ /* 0x100fe40009200000 */
[----:B------:R-:W2:Y:S01]  /*e340*/  MUFU.EX2 R62, R36 ;  /* 0x00000024003e7308 */ /* 0x000ea20000000800 */
[----:B-1----:R-:W-:Y:S01]  /*e350*/  @!P5 FMUL R60, R60, R60 ;  /* 0x0000003c3c3cd220 */ /* 0x002fe20000400000 */
[----:B------:R-:W-:Y:S01]  /*e360*/  FSETP.GEU.AND P5, PT, R41, -126, PT ;  /* 0xc2fc00002900780b */ /* 0x000fe20003fae000 */
[----:B------:R-:W-:-:S02]  /*e370*/  FFMA2 R28, R28.F32x2.HI_LO, UR4.F32, R0.F32 ;  /* 0x000000041c1c7c49 */ /* 0x000fc40009200000 */
[--C-:B------:R-:W-:Y:S02]  /*e380*/  FFMA2 R30, R30.F32x2.HI_LO, UR4.F32, R0.reuse.F32 ;  /* 0x000000041e1e7c49 */ /* 0x100fe40009200000 */
[----:B------:R-:W-:Y:S01]  /*e390*/  @!P6 FMUL R40, R40, 0.5 ;  /* 0x3f0000002828e820 */ /* 0x000fe20000400000 */
[----:B------:R-:W1:Y:S01]  /*e3a0*/  MUFU.EX2 R63, R37 ;  /* 0x00000025003f7308 */ /* 0x000e620000000800 */
[----:B----4-:R-:W-:Y:S01]  /*e3b0*/  @!P4 FMUL R61, R61, R61 ;  /* 0x0000003d3d3dc220 */ /* 0x010fe20000400000 */
[----:B------:R-:W-:Y:S01]  /*e3c0*/  FSETP.GEU.AND P4, PT, R42, -126, PT ;  /* 0xc2fc00002a00780b */ /* 0x000fe20003f8e000 */
[--C-:B------:R-:W-:Y:S02]  /*e3d0*/  FFMA2 R32, R32.F32x2.HI_LO, UR4.F32, R0.reuse.F32 ;  /* 0x0000000420207c49 */ /* 0x100fe40009200000 */
[----:B------:R-:W-:Y:S02]  /*e3e0*/  FFMA2 R34, R34.F32x2.HI_LO, UR4.F32, R0.F32 ;  /* 0x0000000422227c49 */ /* 0x000fe40009200000 */
        /* <DEDUP_REMOVED lines=55> */
[----:B------:R-:W-:-:S04]  /*e760*/  FSETP.GEU.AND P4, PT, R4, -126, PT ;  /* 0xc2fc00000400780b */ /* 0x000fc80003f8e000 */
[----:B------:R-:W-:Y:S01]  /*e770*/  F2FP.BF16.F32.PACK_AB R36, R97, R96 ;  /* 0x000000606124723e */ /* 0x000fe200000010ff */
[----:B------:R-:W-:Y:S01]  /*e780*/  @!P5 FMUL R55, R55, 0.5 ;  /* 0x3f0000003737d820 */ /* 0x000fe20000400000 */
[----:B------:R-:W1:Y:S01]  /*e790*/  MUFU.EX2 R100, R52 ;  /* 0x0000003400647308 */ /* 0x000e620000000800 */
[----:B----4-:R-:W-:Y:S01]  /*e7a0*/  @!P3 FMUL R98, R98, R98 ;  /* 0x000000626262b220 */ /* 0x010fe20000400000 */
[----:B------:R-:W-:-:S05]  /*e7b0*/  FSETP.GEU.AND P3, PT, R5, -126, PT ;  /* 0xc2fc00000500780b */ /* 0x000fca0003f6e000 */
[----:B------:R-:W-:Y:S01]  /*e7c0*/  @!P4 FMUL R4, R4, 0.5 ;  /* 0x3f0000000404c820 */ /* 0x000fe20000400000 */
[----:B------:R-:W4:Y:S01]  /*e7d0*/  MUFU.EX2 R101, R53 ;  /* 0x0000003500657308 */ /* 0x000f220000000800 */
[----:B--2---:R-:W-:Y:S01]  /*e7e0*/  @!P2 FMUL R99, R99, R99 ;  /* 0x000000636363a220 */ /* 0x004fe20000400000 */
[----:B------:R-:W-:-:S04]  /*e7f0*/  FSETP.GEU.AND P2, PT, R10, -126, PT ;  /* 0xc2fc00000a00780b */ /* 0x000fc80003f4e000 */
[----:B------:R-:W-:Y:S01]  /*e800*/  F2FP.BF16.F32.PACK_AB R37, R99, R98 ;  /* 0x000000626325723e */ /* 0x000fe200000010ff */
[----:B------:R-:W-:Y:S01]  /*e810*/  @!P3 FMUL R5, R5, 0.5 ;  /* 0x3f0000000505b820 */ /* 0x000fe20000400000 */
[----:B------:R-:W2:Y:S01]  /*e820*/  MUFU.EX2 R68, R54 ;  /* 0x0000003600447308 */ /* 0x000ea20000000800 */
[----:B-1----:R-:W-:Y:S01]  /*e830*/  @!P1 FMUL R100, R100, R100 ;  /* 0x0000006464649220 */ /* 0x002fe20000400000 */
[----:B------:R-:W-:-:S05]  /*e840*/  FSETP.GEU.AND P1, PT, R11, -126, PT ;  /* 0xc2fc00000b00780b */ /* 0x000fca0003f2e000 */
[----:B------:R-:W-:Y:S01]  /*e850*/  @!P2 FMUL R10, R10, 0.5 ;  /* 0x3f0000000a0aa820 */ /* 0x000fe20000400000 */
[----:B------:R-:W1:Y:S01]  /*e860*/  MUFU.EX2 R69, R55 ;  /* 0x0000003700457308 */ /* 0x000e620000000800 */
[----:B----4-:R-:W-:Y:S01]  /*e870*/  @!P0 FMUL R101, R101, R101 ;  /* 0x0000006565658220 */ /* 0x010fe20000400000 */
[----:B------:R-:W-:-:S04]  /*e880*/  FSETP.GEU.AND P0, PT, R8, -126, PT ;  /* 0xc2fc00000800780b */ /* 0x000fc80003f0e000 */
[----:B------:R-:W-:Y:S01]  /*e890*/  F2FP.BF16.F32.PACK_AB R38, R101, R100 ;  /* 0x000000646526723e */ /* 0x000fe200000010ff */
[----:B------:R-:W-:Y:S01]  /*e8a0*/  @!P1 FMUL R11, R11, 0.5 ;  /* 0x3f0000000b0b9820 */ /* 0x000fe20000400000 */
[----:B------:R-:W4:Y:S01]  /*e8b0*/  MUFU.EX2 R70, R4 ;  /* 0x0000000400467308 */ /* 0x000f220000000800 */
[----:B--2---:R-:W-:Y:S01]  /*e8c0*/  @!P6 FMUL R68, R68, R68 ;  /* 0x000000444444e220 */ /* 0x004fe20000400000 */
[----:B------:R-:W-:-:S05]  /*e8d0*/  FSETP.GEU.AND P6, PT, R9, -126, PT ;  /* 0xc2fc00000900780b */ /* 0x000fca0003fce000 */
[----:B------:R-:W-:Y:S01]  /*e8e0*/  @!P0 FMUL R8, R8, 0.5 ;  /* 0x3f00000008088820 */ /* 0x000fe20000400000 */
[----:B------:R2:W5:Y:S01]  /*e8f0*/  MUFU.EX2 R71, R5 ;  /* 0x0000000500477308 */ /* 0x0005620000000800 */
        /* <DEDUP_REMOVED lines=8> */
[----:B------:R4:W3:Y:S01]  /*e980*/  MUFU.EX2 R73, R11 ;  /* 0x0000000b00497308 */ /* 0x0008e20000000800 */
[----:B--2---:R-:W-:Y:S02]  /*e990*/  FFMA2 R4, R76.F32x2.HI_LO, UR4.F32, R0.F32 ;  /* 0x000000044c047c49 */ /* 0x004fe40009200000 */
[----:B-----5:R-:W-:-:S03]  /*e9a0*/  @!P3 FMUL R71, R71, R71 ;  /* 0x000000474747b220 */ /* 0x020fc60000400000 */
[----:B------:R-:W-:Y:S01]  /*e9b0*/  FSETP.GEU.AND P3, PT, R4, -126, PT ;  /* 0xc2fc00000400780b */ /* 0x000fe20003f6e000 */
[----:B------:R-:W-:Y:S01]  /*e9c0*/  @!P4 FMUL R7, R7, 0.5 ;  /* 0x3f0000000707c820 */ /* 0x000fe20000400000 */
[----:B------:R-:W2:Y:S01]  /*e9d0*/  MUFU.EX2 R74, R8 ;  /* 0x00000008004a7308 */ /* 0x000ea20000000800 */
[----:B-1----:R-:W-:Y:S01]  /*e9e0*/  @!P2 FMUL R72, R72, R72 ;  /* 0x000000484848a220 */ /* 0x002fe20000400000 */
[----:B------:R-:W-:Y:S02]  /*e9f0*/  FSETP.GEU.AND P2, PT, R5, -126, PT ;  /* 0xc2fc00000500780b */ /* 0x000fe40003f4e000 */
[----:B------:R-:W-:-:S04]  /*ea00*/  F2FP.BF16.F32.PACK_AB R40, R71, R70 ;  /* 0x000000464728723e */ /* 0x000fc800000010ff */
[----:B------:R1:W5:Y:S01]  /*ea10*/  MUFU.EX2 R75, R9 ;  /* 0x00000009004b7308 */ /* 0x0003620000000800 */
[----:B----4-:R-:W-:Y:S02]  /*ea20*/  FFMA2 R10, R78.F32x2.HI_LO, UR4.F32, R0.F32 ;  /* 0x000000044e0a7c49 */ /* 0x010fe40009200000 */
[----:B---3--:R-:W-:Y:S01]  /*ea30*/  @!P1 FMUL R73, R73, R73 ;  /* 0x0000004949499220 */ /* 0x008fe20000400000 */
[----:B------:R-:W-:Y:S02]  /*ea40*/  @!P3 FMUL R4, R4, 0.5 ;  /* 0x3f0000000404b820 */ /* 0x000fe40000400000 */
[----:B------:R-:W-:Y:S01]  /*ea50*/  FSETP.GEU.AND P1, PT, R10, -126, PT ;  /* 0xc2fc00000a00780b */ /* 0x000fe20003f2e000 */
[----:B------:R-:W-:Y:S01]  /*ea60*/  @!P2 FMUL R5, R5, 0.5 ;  /* 0x3f0000000505a820 */ /* 0x000fe20000400000 */
[----:B------:R-:W3:Y:S01]  /*ea70*/  MUFU.EX2 R76, R6 ;  /* 0x00000006004c7308 */ /* 0x000ee20000000800 */
[----:B--2---:R-:W-:Y:S01]  /*ea80*/  @!P0 FMUL R74, R74, R74 ;  /* 0x0000004a4a4a8220 */ /* 0x004fe20000400000 */
[----:B------:R-:W-:-:S02]  /*ea90*/  FSETP.GEU.AND P0, PT, R11, -126, PT ;  /* 0xc2fc00000b00780b */ /* 0x000fc40003f0e000 */
[----:B------:R-:W-:-:S04]  /*eaa0*/  F2FP.BF16.F32.PACK_AB R41, R73, R72 ;  /* 0x000000484929723e */ /* 0x000fc800000010ff */
[----:B------:R2:W4:Y:S01]  /*eab0*/  MUFU.EX2 R77, R7 ;  /* 0x00000007004d7308 */ /* 0x0005220000000800 */
[----:B-1----:R-:W-:Y:S02]  /*eac0*/  FFMA2 R8, R80.F32x2.HI_LO, UR4.F32, R0.F32 ;  /* 0x0000000450087c49 */ /* 0x002fe40009200000 */
[----:B------:R-:W-:Y:S01]  /*ead0*/  @!P1 FMUL R10, R10, 0.5 ;  /* 0x3f0000000a0a9820 */ /* 0x000fe20000400000 */
[----:B-----5:R-:W-:Y:S02]  /*eae0*/  @!P6 FMUL R75, R75, R75 ;  /* 0x0000004b4b4be220 */ /* 0x020fe40000400000 */
[----:B------:R-:W-:Y:S01]  /*eaf0*/  FSETP.GEU.AND P6, PT, R8, -126, PT ;  /* 0xc2fc00000800780b */ /* 0x000fe20003fce000 */
[----:B------:R-:W-:Y:S01]  /*eb00*/  @!P0 FMUL R11, R11, 0.5 ;  /* 0x3f0000000b0b8820 */ /* 0x000fe20000400000 */
[----:B------:R-:W1:Y:S01]  /*eb10*/  MUFU.EX2 R78, R4 ;  /* 0x00000004004e7308 */ /* 0x000e620000000800 */
[----:B---3--:R-:W-:Y:S01]  /*eb20*/  @!P5 FMUL R76, R76, R76 ;  /* 0x0000004c4c4cd220 */ /* 0x008fe20000400000 */
[----:B------:R-:W-:-:S02]  /*eb30*/  FSETP.GEU.AND P5, PT, R9, -126, PT ;  /* 0xc2fc00000900780b */ /* 0x000fc40003fae000 */
[----:B------:R-:W-:-:S04]  /*eb40*/  F2FP.BF16.F32.PACK_AB R42, R75, R74 ;  /* 0x0000004a4b2a723e */ /* 0x000fc800000010ff */
[----:B------:R3:W5:Y:S01]  /*eb50*/  MUFU.EX2 R79, R5 ;  /* 0x00000005004f7308 */ /* 0x0007620000000800 */
[----:B--2---:R-:W-:Y:S02]  /*eb60*/  FFMA2 R6, R82.F32x2.HI_LO, UR4.F32, R0.F32 ;  /* 0x0000000452067c49 */ /* 0x004fe40009200000 */
[----:B----4-:R-:W-:Y:S01]  /*eb70*/  @!P4 FMUL R77, R77, R77 ;  /* 0x0000004d4d4dc220 */ /* 0x010fe20000400000 */
[----:B------:R-:W-:Y:S02]  /*eb80*/  @!P6 FMUL R8, R8, 0.5 ;  /* 0x3f0000000808e820 */ /* 0x000fe40000400000 */
[----:B------:R-:W-:Y:S01]  /*eb90*/  FSETP.GEU.AND P4, PT, R6, -126, PT ;  /* 0xc2fc00000600780b */ /* 0x000fe20003f8e000 */
[----:B------:R-:W-:Y:S01]  /*eba0*/  @!P5 FMUL R9, R9, 0.5 ;  /* 0x3f0000000909d820 */ /* 0x000fe20000400000 */
[----:B------:R-:W2:Y:S01]  /*ebb0*/  MUFU.EX2 R80, R10 ;  /* 0x0000000a00507308 */ /* 0x000ea20000000800 */
[----:B-1----:R-:W-:Y:S01]  /*ebc0*/  @!P3 FMUL R78, R78, R78 ;  /* 0x0000004e4e4eb220 */ /* 0x002fe20000400000 */
[----:B------:R-:W-:-:S02]  /*ebd0*/  FSETP.GEU.AND P3, PT, R7, -126, PT ;  /* 0xc2fc00000700780b */ /* 0x000fc40003f6e000 */
[----:B------:R-:W-:-:S04]  /*ebe0*/  F2FP.BF16.F32.PACK_AB R43, R77, R76 ;  /* 0x0000004c4d2b723e */ /* 0x000fc800000010ff */
[----:B------:R-:W1:Y:S01]  /*ebf0*/  MUFU.EX2 R81, R11 ;  /* 0x0000000b00517308 */ /* 0x000e620000000800 */
[----:B---3--:R-:W-:Y:S01]  /*ec00*/  FFMA2 R4, R84.F32x2.HI_LO, UR4.F32, R0.F32 ;  /* 0x0000000454047c49 */ /* 0x008fe20009200000 */
[----:B------:R-:W-:Y:S01]  /*ec10*/  USHF.R.U32.HI UR4, URZ, 0x15, UR39 ;  /* 0x00000015ff047899 */ /* 0x000fe20008011627 */
[----:B-----5:R-:W-:Y:S01]  /*ec20*/  @!P2 FMUL R79, R79, R79 ;  /* 0x0000004f4f4fa220 */ /* 0x020fe20000400000 */
[----:B------:R-:W-:Y:S01]  /*ec30*/  @!P4 FMUL R6, R6, 0.5 ;  /* 0x3f0000000606c820 */ /* 0x000fe20000400000 */
[----:B------:R-:W-:Y:S02]  /*ec40*/  MOV R0, UR46 ;  /* 0x0000002e00007c02 */ /* 0x000fe40008000f00 */
[----:B------:R-:W-:Y:S01]  /*ec50*/  FSETP.GEU.AND P2, PT, R4, -126, PT ;  /* 0xc2fc00000400780b */ /* 0x000fe20003f4e000 */
[----:B------:R-:W-:Y:S01]  /*ec60*/  @!P3 FMUL R7, R7, 0.5 ;  /* 0x3f0000000707b820 */ /* 0x000fe20000400000 */
[----:B--2---:R-:W-:Y:S01]  /*ec70*/  @!P1 FMUL R80, R80, R80 ;  /* 0x0000005050509220 */ /* 0x004fe20000400000 */
[----:B------:R-:W-:Y:S01]  /*ec80*/  FSETP.GEU.AND P1, PT, R5, -126, PT ;  /* 0xc2fc00000500780b */ /* 0x000fe20003f2e000 */
[----:B------:R-:W2:Y:S01]  /*ec90*/  MUFU.EX2 R82, R8 ;  /* 0x0000000800527308 */ /* 0x000ea20000000800 */
[----:B------:R-:W-:Y:S01]  /*eca0*/  MOV R3, UR4 ;  /* 0x0000000400037c02 */ /* 0x000fe20008000f00 */
[----:B------:R3:W-:Y:S01]  /*ecb0*/  SYNCS.ARRIVE.TRANS64.A1T0 RZ, [R0+UR37+0x70d0], RZ ;  /* 0x0070d0ff00ff79a7 */ /* 0x0007e20008100025 */
[----:B------:R-:W-:Y:S01]  /*ecc0*/  F2FP.BF16.F32.PACK_AB R44, R79, R78 ;  /* 0x0000004e4f2c723e */ /* 0x000fe200000010ff */
[----:B-1----:R-:W-:Y:S01]  /*ecd0*/  @!P0 FMUL R81, R81, R81 ;  /* 0x0000005151518220 */ /* 0x002fe20000400000 */
[----:B------:R-:W-:-:S03]  /*ece0*/  FSETP.GEU.AND P0, PT, R108, -126, PT ;  /* 0xc2fc00006c00780b */ /* 0x000fc60003f0e000 */
[----:B------:R-:W1:Y:S01]  /*ecf0*/  MUFU.EX2 R83, R9 ;  /* 0x0000000900537308 */ /* 0x000e620000000800 */
[----:B------:R-:W-:Y:S01]  /*ed00*/  @!P2 FMUL R4, R4, 0.5 ;  /* 0x3f0000000404a820 */ /* 0x000fe20000400000 */
[----:B------:R-:W-:Y:S02]  /*ed10*/  F2FP.BF16.F32.PACK_AB R45, R81, R80 ;  /* 0x00000050512d723e */ /* 0x000fe400000010ff */
[----:B------:R-:W-:-:S04]  /*ed20*/  @!P1 FMUL R5, R5, 0.5 ;  /* 0x3f00000005059820 */ /* 0x000fc80000400000 */
[----:B------:R-:W4:Y:S01]  /*ed30*/  MUFU.EX2 R84, R6 ;  /* 0x0000000600547308 */ /* 0x000f220000000800 */
[----:B--2---:R-:W-:Y:S01]  /*ed40*/  @!P6 FMUL R82, R82, R82 ;  /* 0x000000525252e220 */ /* 0x004fe20000400000 */
[----:B------:R-:W-:Y:S01]  /*ed50*/  FSETP.GEU.AND P6, PT, R109, -126, PT ;  /* 0xc2fc00006d00780b */ /* 0x000fe20003fce000 */
[----:B------:R-:W-:-:S05]  /*ed60*/  @!P0 FMUL R108, R108, 0.5 ;  /* 0x3f0000006c6c8820 */ /* 0x000fca0000400000 */
        /* <DEDUP_REMOVED lines=40> */
[----:B------:R-:W-:Y:S02]  /*eff0*/  F2FP.BF16.F32.PACK_AB R25, R19, R18 ;  /* 0x000000121319723e */ /* 0x000fe400000010ff */
[----:B------:R-:W-:Y:S01]  /*f000*/  F2FP.BF16.F32.PACK_AB R50, R111, R110 ;  /* 0x0000006e6f32723e */ /* 0x000fe200000010ff */
[----:B------:R-:W-:Y:S01]  /*f010*/  @!P5 FMUL R31, R31, 0.5 ;  /* 0x3f0000001f1fd820 */ /* 0x000fe20000400000 */
[----:B------:R-:W2:Y:S01]  /*f020*/  MUFU.EX2 R114, R28 ;  /* 0x0000001c00727308 */ /* 0x000ea20000000800 */
[----:B-1----:R-:W-:Y:S01]  /*f030*/  @!P3 FMUL R112, R112, R112 ;  /* 0x000000707070b220 */ /* 0x002fe20000400000 */
[----:B------:R-:W-:-:S02]  /*f040*/  FSETP.GEU.AND P3, PT, R33, -126, PT ;  /* 0xc2fc00002100780b */ /* 0x000fc40003f6e000 */
[----:B------:R-:W-:-:S03]  /*f050*/  F2FP.BF16.F32.PACK_AB R26, R23, R22 ;  /* 0x00000016171a723e */ /* 0x000fc600000010ff */
[----:B------:R-:W-:Y:S01]  /*f060*/  @!P4 FMUL R32, R32, 0.5 ;  /* 0x3f0000002020c820 */ /* 0x000fe20000400000 */
[----:B------:R-:W1:Y:S01]  /*f070*/  MUFU.EX2 R115, R29 ;  /* 0x0000001d00737308 */ /* 0x000e620000000800 */
[----:B----4-:R-:W-:Y:S01]  /*f080*/  @!P2 FMUL R113, R113, R113 ;  /* 0x000000717171a220 */ /* 0x010fe20000400000 */
[----:B------:R-:W-:Y:S02]  /*f090*/  FSETP.GEU.AND P2, PT, R34, -126, PT ;  /* 0xc2fc00002200780b */ /* 0x000fe40003f4e000 */
[----:B------:R-:W-:Y:S02]  /*f0a0*/  F2FP.BF16.F32.PACK_AB R27, R57, R56 ;  /* 0x00000038391b723e */ /* 0x000fe400000010ff */
[----:B------:R-:W-:Y:S01]  /*f0b0*/  F2FP.BF16.F32.PACK_AB R51, R113, R112 ;  /* 0x000000707133723e */ /* 0x000fe200000010ff */
[----:B------:R-:W-:Y:S01]  /*f0c0*/  @!P3 FMUL R33, R33, 0.5 ;  /* 0x3f0000002121b820 */ /* 0x000fe20000400000 */
[----:B------:R-:W4:Y:S01]  /*f0d0*/  MUFU.EX2 R116, R30 ;  /* 0x0000001e00747308 */ /* 0x000f220000000800 */
[----:B--2---:R-:W-:Y:S01]  /*f0e0*/  @!P1 FMUL R114, R114, R114 ;  /* 0x0000007272729220 */ /* 0x004fe20000400000 */
[----:B------:R-:W-:-:S02]  /*f0f0*/  FSETP.GEU.AND P1, PT, R35, -126, PT ;  /* 0xc2fc00002300780b */ /* 0x000fc40003f2e000 */
[----:B------:R-:W-:-:S03]  /*f100*/  F2FP.BF16.F32.PACK_AB R28, R59, R58 ;  /* 0x0000003a3b1c723e */ /* 0x000fc600000010ff */
[----:B------:R-:W-:Y:S01]  /*f110*/  @!P2 FMUL R34, R34, 0.5 ;  /* 0x3f0000002222a820 */ /* 0x000fe20000400000 */
[----:B------:R-:W2:Y:S01]  /*f120*/  MUFU.EX2 R117, R31 ;  /* 0x0000001f00757308 */ /* 0x000ea20000000800 */
[----:B-1----:R-:W-:Y:S01]  /*f130*/  @!P0 FMUL R115, R115, R115 ;  /* 0x0000007373738220 */ /* 0x002fe20000400000 */
[----:B------:R-:W-:Y:S02]  /*f140*/  LOP3.LUT P0, RZ, R3, 0x3, R2, 0x48, !PT ;  /* 0x0000000303ff7812 */ /* 0x000fe40007804802 */
[----:B------:R-:W-:Y:S02]  /*f150*/  F2FP.BF16.F32.PACK_AB R29, R61, R60 ;  /* 0x0000003c3d1d723e */ /* 0x000fe400000010ff */
[----:B------:R-:W-:Y:S01]  /*f160*/  F2FP.BF16.F32.PACK_AB R52, R115, R114 ;  /* 0x000000727334723e */ /* 0x000fe200000010ff */
[----:B------:R-:W-:Y:S01]  /*f170*/  @!P1 FMUL R35, R35, 0.5 ;  /* 0x3f00000023239820 */ /* 0x000fe20000400000 */
[----:B------:R-:W1:Y:S01]  /*f180*/  MUFU.EX2 R120, R32 ;  /* 0x0000002000787308 */ /* 0x000e620000000800 */
[----:B----4-:R-:W-:Y:S01]  /*f190*/  @!P6 FMUL R116, R116, R116 ;  /* 0x000000747474e220 */ /* 0x010fe20000400000 */
[----:B------:R-:W-:-:S06]  /*f1a0*/  F2FP.BF16.F32.PACK_AB R30, R63, R62 ;  /* 0x0000003e3f1e723e */ /* 0x000fcc00000010ff */
[----:B------:R-:W4:Y:S01]  /*f1b0*/  MUFU.EX2 R121, R33 ;  /* 0x0000002100797308 */ /* 0x000f220000000800 */
[----:B--2---:R-:W-:Y:S01]  /*f1c0*/  @!P5 FMUL R117, R117, R117 ;  /* 0x000000757575d220 */ /* 0x004fe20000400000 */
[----:B------:R-:W-:-:S04]  /*f1d0*/  F2FP.BF16.F32.PACK_AB R31, R65, R64 ;  /* 0x00000040411f723e */ /* 0x000fc800000010ff */
[----:B------:R-:W-:Y:S02]  /*f1e0*/  F2FP.BF16.F32.PACK_AB R53, R117, R116 ;  /* 0x000000747535723e */ /* 0x000fe400000010ff */
[----:B------:R-:W2:Y:S01]  /*f1f0*/  MUFU.EX2 R118, R34 ;  /* 0x0000002200767308 */ /* 0x000ea20000000800 */
[----:B-1----:R-:W-:Y:S01]  /*f200*/  @!P4 FMUL R120, R120, R120 ;  /* 0x000000787878c220 */ /* 0x002fe20000400000 */
[----:B------:R-:W-:-:S06]  /*f210*/  F2FP.BF16.F32.PACK_AB R32, R67, R66 ;  /* 0x000000424320723e */ /* 0x000fcc00000010ff */
[----:B------:R-:W1:Y:S01]  /*f220*/  MUFU.EX2 R119, R35 ;  /* 0x0000002300777308 */ /* 0x000e620000000800 */
[----:B----4-:R-:W-:Y:S01]  /*f230*/  @!P3 FMUL R121, R121, R121 ;  /* 0x000000797979b220 */ /* 0x010fe20000400000 */
[----:B------:R-:W-:-:S04]  /*f240*/  F2FP.BF16.F32.PACK_AB R33, R91, R90 ;  /* 0x0000005a5b21723e */ /* 0x000fc800000010ff */
[----:B------:R-:W-:Y:S01]  /*f250*/  F2FP.BF16.F32.PACK_AB R54, R121, R120 ;  /* 0x000000787936723e */ /* 0x000fe200000010ff */
[----:B--2---:R-:W-:Y:S01]  /*f260*/  @!P2 FMUL R118, R118, R118 ;  /* 0x000000767676a220 */ /* 0x004fe20000400000 */
[----:B------:R-:W-:Y:S01]  /*f270*/  F2FP.BF16.F32.PACK_AB R34, R93, R92 ;  /* 0x0000005c5d22723e */ /* 0x000fe200000010ff */
[----:B-1----:R-:W-:Y:S01]  /*f280*/  @!P1 FMUL R119, R119, R119 ;  /* 0x0000007777779220 */ /* 0x002fe20000400000 */
[----:B------:R-:W-:-:S04]  /*f290*/  F2FP.BF16.F32.PACK_AB R35, R95, R94 ;  /* 0x0000005e5f23723e */ /* 0x000fc800000010ff */
        /* <DEDUP_REMOVED lines=18> */
.L_x_250:
        /* <DEDUP_REMOVED lines=8> */
.L_x_251:
[----:B------:R-:W-:Y:S02]  /*f440*/  UISETP.NE.AND UP0, UPT, UR59, URZ, UPT ;  /* 0x000000ff3b00728c */ /* 0x000fe4000bf05270 */
[----:B------:R-:W-:-:S09]  /*f450*/  UIADD3 UR4, UPT, UPT, UR37, 0x7068, URZ ;  /* 0x0000706825047890 */ /* 0x000fd2000fffe0ff */
[----:B------:R-:W-:Y:S02]  /*f460*/  @UP0 UIADD3 UR4, UPT, UPT, UR37, 0x7058, URZ ;  /* 0x0000705825040890 */ /* 0x000fe4000fffe0ff */
[----:B------:R-:W-:Y:S02]  /*f470*/  UISETP.NE.AND UP0, UPT, UR47, URZ, UPT ;  /* 0x000000ff2f00728c */ /* 0x000fe4000bf05270 */
[----:B------:R-:W-:-:S09]  /*f480*/  UPRMT UR4, UR38, 0x654, UR4 ;  /* 0x0000065426047896 */ /* 0x000fd20008000004 */
[----:B--2---:R-:W-:Y:S01]  /*f490*/  SYNCS.ARRIVE.TRANS64.RED.A1T0 RZ, [UR4], RZ ;  /* 0x000000ffffff79a7 */ /* 0x004fe20008100404 */
[----:B------:R-:W-:Y:S05]  /*f4a0*/  BRA.U UP0, `(.L_x_252) ;  /* 0x0000000100047547 */ /* 0x000fea000b800000 */
[----:B------:R-:W-:Y:S05]  /*f4b0*/  BPT.TRAP 0x1 ;  /* 0x000000040000795c */ /* 0x000fea0000300000 */
.L_x_252:
        /* <DEDUP_REMOVED lines=13> */
.L_x_402:
[----:B------:R-:W-:Y:S01]  /*f590*/  BSSY.RECONVERGENT B0, `(.L_x_254) ;  /* 0x000000b000007945 */ /* 0x000fe20003800200 */
[----:B--2---:R-:W-:-:S03]  /*f5a0*/  MOV R3, 0x3f000000 ;  /* 0x3f00000000037802 */ /* 0x004fc60000000f00 */
[----:B------:R-:W-:Y:S05]  /*f5b0*/  @!P1 BRA `(.L_x_255) ;  /* 0x0000000000209947 */ /* 0x000fea0003800000 */
[----:B------:R-:W2:Y:S01]  /*f5c0*/  LDCU UR4, c[0x0][0x704] ;  /* 0x0000e080ff0477ac */ /* 0x000ea20008000800 */
[----:B------:R-:W-:-:S04]  /*f5d0*/  FADD R0, -R103, R89 ;  /* 0x0000005967007221 */ /* 0x000fc80000000100 */
[----:B--2---:R-:W-:-:S05]  /*f5e0*/  FMUL R0, R0, UR4 ;  /* 0x0000000400007c20 */ /* 0x004fca0008400000 */
[----:B------:R-:W-:-:S13]  /*f5f0*/  FSETP.GEU.AND P1, PT, R0, -126, PT ;  /* 0xc2fc00000000780b */ /* 0x000fda0003f2e000 */
[----:B------:R-:W-:-:S04]  /*f600*/  @!P1 FMUL R0, R0, 0.5 ;  /* 0x3f00000000009820 */ /* 0x000fc80000400000 */
[----:B------:R-:W2:Y:S02]  /*f610*/  MUFU.EX2 R3, R0 ;  /* 0x0000000000037308 */ /* 0x000ea40000000800 */
[----:B--2---:R-:W-:-:S04]  /*f620*/  @!P1 FMUL R3, R3, R3 ;  /* 0x0000000303039220 */ /* 0x004fc80000400000 */
[----:B------:R-:W-:Y:S02]  /*f630*/  FMUL R3, R3, 0.5 ;  /* 0x3f00000003037820 */ /* 0x000fe40000400000 */
.L_x_255:
[----:B------:R-:W-:Y:S05]  /*f640*/  BSYNC.RECONVERGENT B0 ;  /* 0x0000000000007941 */ /* 0x000fea0003800200 */
.L_x_254:
[----:B------:R-:W-:Y:S01]  /*f650*/  FMUL R88, R3, R88 ;  /* 0x0000005803587220 */ /* 0x000fe20000400000 */
[----:B------:R-:W-:Y:S02]  /*f660*/  FADD2 R56, R56.F32x2.HI_LO, R94.F32x2.HI_LO ;  /* 0x0000005e3838724b */ /* 0x000fe40000000000 */
        /* <DEDUP_REMOVED lines=27> */
[----:B------:R-:W-:Y:S05]  /*f820*/  @P0 BRA `(.L_x_256) ;  /* 0x0000000000040947 */ /* 0x000fea0003800000 */
[----:B------:R-:W-:Y:S05]  /*f830*/  BPT.TRAP 0x1 ;  /* 0x000000040000795c */ /* 0x000fea0000300000 */
.L_x_256:
[----:B------:R-:W-:Y:S01]  /*f840*/  ULOP3.LUT UR53, UR53, 0x1, URZ, 0x3c, !UPT ;  /* 0x0000000135357892 */ /* 0x000fe2000f8e3cff */
[----:B------:R-:W-:-:S05]  /*f850*/  ISETP.NE.AND P0, PT, R104, R107, PT ;  /* 0x0000006b6800720c */ /* 0x000fca0003f05270 */
[----:B------:R-:W-:-:S05]  /*f860*/  IMAD.U32 R0, RZ, RZ, UR53 ;  /* 0x00000035ff007e24 */ /* 0x000fca000f8e00ff */
[----:B------:R-:W-:-:S04]  /*f870*/  SHF.L.U32 R0, R0, 0x1f, RZ ;  /* 0x0000001f00007819 */ /* 0x000fc800000006ff */
[----:B------:R-:W2:Y:S02]  /*f880*/  SYNCS.PHASECHK.TRANS64.TRYWAIT P1, [UR40], R0 ;  /* 0x00000000ff0075a7 */ /* 0x000ea40008021128 */
[----:B--2---:R-:W-:Y:S05]  /*f890*/  @!P1 BRA `(.L_x_257) ;  /* 0x0000003800009947 */ /* 0x004fea0003800000 */
.L_x_403:
[----:B------:R-:W-:Y:S05]  /*f8a0*/  @!P0 BRA `(.L_x_258) ;  /* 0x0000000000408947 */ /* 0x000fea0003800000 */
[----:B------:R-:W-:Y:S01]  /*f8b0*/  MOV R2, 0x8 ;  /* 0x0000000800027802 */ /* 0x000fe20000000f00 */
[----:B------:R-:W3:Y:S01]  /*f8c0*/  LDCU.64 UR8, c[0x4][0xb0] ;  /* 0x01001600ff0877ac */ /* 0x000ee20008000a00 */
[----:B------:R-:W-:Y:S02]  /*f8d0*/  HFMA2 R12, -RZ, RZ, 0, 5.9604644775390625e-08 ;  /* 0x00000001ff0c7431 */ /* 0x000fe400000001ff */
[----:B------:R-:W-:Y:S01]  /*f8e0*/  IMAD.MOV.U32 R8, RZ, RZ, 0x1be ;  /* 0x000001beff087424 */ /* 0x000fe200078e00ff */
[----:B------:R-:W4:Y:S01]  /*f8f0*/  LDCU.64 UR6, c[0x4][0xb8] ;  /* 0x01001700ff0677ac */ /* 0x000f220008000a00 */
[----:B--2---:R-:W2:Y:S01]  /*f900*/  LDC.64 R2, c[0x4][R2] ;  /* 0x0100000002027b82 */ /* 0x004ea20000000a00 */
[----:B------:R-:W-:Y:S01]  /*f910*/  IMAD.MOV.U32 R13, RZ, RZ, RZ ;  /* 0x000000ffff0d7224 */ /* 0x000fe200078e00ff */
[----:B------:R-:W5:Y:S01]  /*f920*/  LDCU.64 UR4, c[0x4][0x18] ;  /* 0x01000300ff0477ac */ /* 0x000f620008000a00 */
[----:B---3--:R-:W-:Y:S01]  /*f930*/  IMAD.U32 R4, RZ, RZ, UR8 ;  /* 0x00000008ff047e24 */ /* 0x008fe2000f8e00ff */
[----:B------:R-:W-:Y:S01]  /*f940*/  MOV R5, UR9 ;  /* 0x0000000900057c02 */ /* 0x000fe20008000f00 */
[----:B----4-:R-:W-:Y:S01]  /*f950*/  IMAD.U32 R6, RZ, RZ, UR6 ;  /* 0x00000006ff067e24 */ /* 0x010fe2000f8e00ff */
[----:B------:R-:W-:Y:S01]  /*f960*/  MOV R7, UR7 ;  /* 0x0000000700077c02 */ /* 0x000fe20008000f00 */
[----:B-----5:R-:W-:Y:S01]  /*f970*/  IMAD.U32 R10, RZ, RZ, UR4 ;  /* 0x00000004ff0a7e24 */ /* 0x020fe2000f8e00ff */
[----:B------:R-:W-:-:S02]  /*f980*/  MOV R11, UR5 ;  /* 0x00000005000b7c02 */ /* 0x000fc40008000f00 */
[----:B------:R-:W-:-:S07]  /*f990*/  LEPC R20, `(.L_x_258) ;  /* 0x000000001014794e */ /* 0x000fce0000000000 */
[----:B-12---:R-:W-:Y:S05]  /*f9a0*/  CALL.ABS.NOINC R2 ;  /* 0x0000000002007343 */ /* 0x006fea0003c00000 */
.L_x_258:
[----:B------:R-:W-:Y:S05]  /*f9b0*/  WARPSYNC.ALL ;  /* 0x0000000000007948 */ /* 0x000fea0003800000 */
[----:B------:R-:W-:Y:S01]  /*f9c0*/  R2UR UR4, R105 ;  /* 0x00000000690472ca */ /* 0x000fe200000e0000 */
[----:B------:R-:W-:-:S04]  /*f9d0*/  UISETP.NE.AND UP0, UPT, UR59, URZ, UPT ;  /* 0x000000ff3b00728c */ /* 0x000fc8000bf05270 */
[----:B------:R-:W-:Y:S02]  /*f9e0*/  USEL UR52, UR52, UR41, UP0 ;  /* 0x0000002934347287 */ /* 0x000fe40008000000 */
[----:B------:R-:W-:-:S06]  /*f9f0*/  USEL UR55, UR41, UR55, UP0 ;  /* 0x0000003729377287 */ /* 0x000fcc0008000000 */
[----:B------:R4:W-:Y:S06]  /*fa00*/  STTM.x2 tmem[UR4], R122 ;  /* 0x0000007a000079ed */ /* 0x0009ec00080c0004 */
.L_x_242:
[----:B------:R-:W-:-:S09]  /*fa10*/  UISETP.NE.AND UP0, UPT, UR47, URZ, UPT ;  /* 0x000000ff2f00728c */ /* 0x000fd2000bf05270 */
[----:B------:R-:W-:Y:S05]  /*fa20*/  BRA.U UP0, `(.L_x_259) ;  /* 0x0000000100047547 */ /* 0x000fea000b800000 */
[----:B------:R-:W-:Y:S05]  /*fa30*/  BPT.TRAP 0x1 ;  /* 0x000000040000795c */ /* 0x000fea0000300000 */
.L_x_259:
[----:B------:R-:W-:Y:S02]  /*fa40*/  UISETP.NE.AND UP1, UPT, UR59, URZ, UPT ;  /* 0x000000ff3b00728c */ /* 0x000fe4000bf25270 */
[----:B------:R-:W-:-:S09]  /*fa50*/  UIADD3 UR4, UPT, UPT, UR37, 0x7080, URZ ;  /* 0x0000708025047890 */ /* 0x000fd2000fffe0ff */
[----:B------:R-:W-:-:S09]  /*fa60*/  @UP1 UIADD3 UR4, UPT, UPT, UR37, 0x7070, URZ ;  /* 0x0000707025041890 */ /* 0x000fd2000fffe0ff */
[----:B------:R-:W-:Y:S01]  /*fa70*/  SYNCS.ARRIVE.TRANS64.A1T0 RZ, [UR4], RZ ;  /* 0x000000ffffff79a7 */ /* 0x000fe20008100004 */
[----:B------:R-:W-:Y:S01]  /*fa80*/  USEL UR4, UR55, UR52, UP1 ;  /* 0x0000003437047287 */ /* 0x000fe20008800000 */
[----:B------:R-:W-:Y:S11]  /*fa90*/  BRA.U UP0, `(.L_x_260) ;  /* 0x0000000100047547 */ /* 0x000ff6000b800000 */
[----:B------:R-:W-:Y:S05]  /*faa0*/  BPT.TRAP 0x1 ;  /* 0x000000040000795c */ /* 0x000fea0000300000 */
.L_x_260:
[----:B------:R-:W-:-:S06]  /*fab0*/  ULOP3.LUT UR4, UR4, 0x1, URZ, 0x3c, !UPT ;  /* 0x0000000104047892 */ /* 0x000fcc000f8e3cff */
[----:B-12---:R-:W-:-:S04]  /*fac0*/  MOV R3, UR4 ;  /* 0x0000000400037c02 */ /* 0x006fc80008000f00 */
[----:B------:R-:W-:-:S04]  /*fad0*/  SHF.L.U32 R3, R3, 0x1f, RZ ;  /* 0x0000001f03037819 */ /* 0x000fc800000006ff */
[----:B------:R-:W1:Y:S02]  /*fae0*/  SYNCS.PHASECHK.TRANS64.TRYWAIT P0, [UR56], R3 ;  /* 0x00000003ff0075a7 */ /* 0x000e640008001138 */
[----:B-1----:R-:W-:Y:S05]  /*faf0*/  @!P0 BRA `(.L_x_261) ;  /* 0x0000003400808947 */ /* 0x002fea0003800000 */
.L_x_404:
[----:B------:R-:W-:-:S04]  /*fb00*/  UISETP.NE.AND UP0, UPT, UR59, URZ, UPT ;  /* 0x000000ff3b00728c */ /* 0x000fc8000bf05270 */
[----:B------:R-:W-:-:S04]  /*fb10*/  USEL UR48, UR49, UR48, UP0 ;  /* 0x0000003031307287 */ /* 0x000fc80008000000 */
[----:B------:R-:W-:-:S09]  /*fb20*/  UISETP.GT.U32.AND UP0, UPT, UR48, 0x1, UPT ;  /* 0x000000013000788c */ /* 0x000fd2000bf04070 */
[----:B------:R-:W-:Y:S05]  /*fb30*/  BRA.U UP0, `(.L_x_262) ;  /* 0x0000000100087547 */ /* 0x000fea000b800000 */
[----:B------:R-:W-:Y:S05]  /*fb40*/  BPT.TRAP 0x1 ;  /* 0x000000040000795c */ /* 0x000fea0000300000 */
[----:B------:R-:W-:Y:S05]  /*fb50*/  BPT.TRAP 0x1 ;  /* 0x000000040000795c */ /* 0x000fea0000300000 */
.L_x_262:
[----:B------:R-:W-:Y:S02]  /*fb60*/  UISETP.NE.AND UP0, UPT, UR59, URZ, UPT ;  /* 0x000000ff3b00728c */ /* 0x000fe4000bf05270 */
[----:B------:R-:W-:-:S09]  /*fb70*/  UIADD3 UR4, UPT, UPT, UR37, 0x7068, URZ ;  /* 0x0000706825047890 */ /* 0x000fd2000fffe0ff */
[----:B------:R-:W-:-:S04]  /*fb80*/  @UP0 UIADD3 UR4, UPT, UPT, UR37, 0x7058, URZ ;  /* 0x0000705825040890 */ /* 0x000fc8000fffe0ff */
[----:B------:R-:W-:-:S09]  /*fb90*/  UPRMT UR4, UR38, 0x654, UR4 ;  /* 0x0000065426047896 */ /* 0x000fd20008000004 */
[----:B------:R-:W-:Y:S01]  /*fba0*/  SYNCS.ARRIVE.TRANS64.RED.A1T0 RZ, [UR4], RZ ;  /* 0x000000ffffff79a7 */ /* 0x000fe20008100404 */
[----:B------:R-:W-:Y:S05]  /*fbb0*/  EXIT ;  /* 0x000000000000794d */ /* 0x000fea0003800000 */
.L_x_26:
[----:B------:R-:W-:-:S05]  /*fbc0*/  IMAD.MOV.U32 R3, RZ, RZ, -0x4 ;  /* 0xfffffffcff037424 */ /* 0x000fca00078e00ff */
[----:B------:R-:W-:-:S05]  /*fbd0*/  VIADDMNMX.U32 R0, R2, R3, 0x2, PT ;  /* 0x0000000202007446 */ /* 0x000fca0003800003 */
[----:B------:R-:W-:-:S04]  /*fbe0*/  IMAD.SHL.U32 R0, R0, 0x4, RZ ;  /* 0x0000000400007824 */ /* 0x000fc800078e00ff */
[----:B------:R-:W1:Y:S02]  /*fbf0*/  LDC R2, c[0x2][R0] ;  /* 0x0080000000027b82 */ /* 0x000e640000000800 */
[----:B-1----:R-:W-:-:S04]  /*fc00*/  SHF.R.S32.HI R3, RZ, 0x1f, R2 ;  /* 0x0000001fff037819 */ /* 0x002fc80000011402 */
.L_x_449:
[----:B------:R-:W-:Y:S05]  /*fc10*/  BRX R2 -0xfc20                                                                                                                                                                                                                                                                                                                                                                                                                                                                                                                                                                                                         (*"BRANCH_TARGETS .L_x_450,.L_x_451,.L_x_452"*) ;  /* 0xffffff0002f87949 */ /* 0x000fea000383ffff */
.L_x_452:
[----:B------:R-:W-:-:S08]  /*fc20*/  NOP ;  /* 0x0000000000007918 */ /* 0x000fd00000000000 */
[----:B------:R-:W-:-:S00]  /*fc30*/  USETMAXREG.DEALLOC.CTAPOOL 0x18 ;  /* 0x00000018000079c8 */ /* 0x000fc000080e0500 */
[----:B------:R-:W-:Y:S05]  /*fc40*/  EXIT ;  /* 0x000000000000794d */ /* 0x000fea0003800000 */
.L_x_450:
[----:B------:R-:W-:-:S08]  /*fc50*/  NOP ;  /* 0x0000000000007918 */ /* 0x000fd00000000000 */
[----:B------:R-:W1:-:S00]  /*fc60*/  USETMAXREG.DEALLOC.CTAPOOL 0x20 ;  /* 0x00000020000079c8 */ /* 0x000e4000080e0500 */
[----:B------:R-:W2:Y:S01]  /*fc70*/  S2UR UR11, SR_CTAID.X ;  /* 0x00000000000b79c3 */ /* 0x000ea20000002500 */
[----:B------:R-:W3:Y:S07]  /*fc80*/  LDCU.64 UR6, c[0x0][0x380] ;  /* 0x00007000ff0677ac */ /* 0x000eee0008000a00 */
[----:B------:R-:W4:Y:S01]  /*fc90*/  S2UR UR37, SR_CTAID.Z ;  /* 0x00000000002579c3 */ /* 0x000f220000002700 */
[----:B---3--:R-:W-:Y:S02]  /*fca0*/  UISETP.NE.AND UP1, UPT, UR7, URZ, UPT ;  /* 0x000000ff0700728c */ /* 0x008fe4000bf25270 */
[----:B--2---:R-:W-:-:S04]  /*fcb0*/  USHF.L.U32 UR11, UR11, 0x8, URZ ;  /* 0x000000080b0b7899 */ /* 0x004fc800080006ff */
[----:B------:R-:W-:-:S06]  /*fcc0*/  UISETP.GE.U32.OR UP1, UPT, UR11, UR6, !UP1 ;  /* 0x000000060b00728c */ /* 0x000fcc000cf26470 */
[----:B------:R-:W-:-:S13]  /*fcd0*/  PLOP3.LUT P1, PT, PT, PT, UP1, 0x80, 0x8 ;  /* 0x000000000008781c */ /* 0x000fda0003f2f018 */
[----:B-1--4-:R-:W-:Y:S05]  /*fce0*/  @P1 EXIT ;  /* 0x000000000000194d */ /* 0x012fea0003800000 */
[----:B------:R-:W1:Y:S01]  /*fcf0*/  LDCU UR12, c[0x0][0x38c] ;  /* 0x00007180ff0c77ac */ /* 0x000e620008000800 */
[----:B------:R-:W2:Y:S01]  /*fd00*/  S2UR UR4, SR_CTAID.Y ;  /* 0x00000000000479c3 */ /* 0x000ea20000002600 */
[----:B------:R-:W-:Y:S01]  /*fd10*/  BSSY.RECONVERGENT B0, `(.L_x_263) ;  /* 0x0000019000007945 */ /* 0x000fe20003800200 */
[----:B------:R-:W-:Y:S01]  /*fd20*/  UMOV UR8, URZ ;  /* 0x000000ff00087c82 */ /* 0x000fe20008000000 */
[----:B-1----:R-:W1:Y:S01]  /*fd30*/  I2F.U32.RP R2, UR12 ;  /* 0x0000000c00027d06 */ /* 0x002e620008209000 */
[----:B------:R-:W-:-:S07]  /*fd40*/  UISETP.NE.U32.AND UP1, UPT, UR12, URZ, UPT ;  /* 0x000000ff0c00728c */ /* 0x000fce000bf25070 */
[----:B-1----:R-:W1:Y:S02]  /*fd50*/  MUFU.RCP R0, R2 ;  /* 0x0000000200007308 */ /* 0x002e640000001000 */
[----:B-1----:R-:W-:-:S06]  /*fd60*/  IADD3 R0, PT, PT, R0, 0xffffffe, RZ ;  /* 0x0ffffffe00007810 */ /* 0x002fcc0007ffe0ff */
[----:B------:R-:W1:Y:S02]  /*fd70*/  F2I.FTZ.U32.TRUNC.NTZ R0, R0 ;  /* 0x0000000000007305 */ /* 0x000e64000021f000 */
[----:B-1----:R-:W-:-:S13]  /*fd80*/  R2UR UR9, R0 ;  /* 0x00000000000972ca */ /* 0x002fda00000e0000 */
[----:B------:R-:W-:-:S04]  /*fd90*/  UIADD3 UR5, UPT, UPT, URZ, -UR9, URZ ;  /* 0x80000009ff057290 */ /* 0x000fc8000fffe0ff */
[----:B------:R-:W-:-:S04]  /*fda0*/  UIMAD UR5, UR5, UR12, URZ ;  /* 0x0000000c050572a4 */ /* 0x000fc8000f8e02ff */
[----:B------:R-:W-:-:S04]  /*fdb0*/  UIMAD.WIDE.U32 UR8, UR9, UR5, UR8 ;  /* 0x00000005090872a5 */ /* 0x000fc8000f8e0008 */
[----:B--2---:R-:W-:-:S07]  /*fdc0*/  UIMAD.WIDE.U32 UR8, UR9, UR4, URZ ;  /* 0x00000004090872a5 */ /* 0x004fce000f8e00ff */
[----:B------:R-:W-:Y:S02]  /*fdd0*/  UMOV UR36, UR9 ;  /* 0x0000000900247c82 */ /* 0x000fe40008000000 */
[----:B------:R-:W-:-:S04]  /*fde0*/  UIADD3 UR5, UPT, UPT, -UR36, URZ, URZ ;  /* 0x000000ff24057290 */ /* 0x000fc8000fffe1ff */
[----:B------:R-:W-:-:S04]  /*fdf0*/  UIMAD UR5, UR12, UR5, UR4 ;  /* 0x000000050c0572a4 */ /* 0x000fc8000f8e0204 */
[----:B------:R-:W-:-:S11]  /*fe00*/  UISETP.GE.U32.AND UP5, UPT, UR5, UR12, UPT ;  /* 0x0000000c0500728c */ /* 0x000fd6000bfa6070 */
[----:B------:R-:W-:Y:S02]  /*fe10*/  @UP5 UIADD3 UR5, UPT, UPT, UR5, -UR12, URZ ;  /* 0x8000000c05055290 */ /* 0x000fe4000fffe0ff */
[----:B------:R-:W-:Y:S02]  /*fe20*/  @UP5 UIADD3 UR36, UPT, UPT, UR36, 0x1, URZ ;  /* 0x0000000124245890 */ /* 0x000fe4000fffe0ff */
[----:B------:R-:W-:-:S11]  /*fe30*/  UISETP.GE.U32.AND UP4, UPT, UR5, UR12, UPT ;  /* 0x0000000c0500728c */ /* 0x000fd6000bf86070 */
[----:B------:R-:W-:Y:S02]  /*fe40*/  @UP4 UIADD3 UR36, UPT, UPT, UR36, 0x1, URZ ;  /* 0x0000000124244890 */ /* 0x000fe4000fffe0ff */
[----:B------:R-:W-:-:S04]  /*fe50*/  @!UP1 ULOP3.LUT UR36, URZ, UR12, URZ, 0x33, !UPT ;  /* 0x0000000cff249292 */ /* 0x000fc8000f8e33ff */
[----:B------:R-:W-:-:S04]  /*fe60*/  UIADD3 UR5, UPT, UPT, -UR36, URZ, URZ ;  /* 0x000000ff24057290 */ /* 0x000fc8000fffe1ff */
[----:B------:R-:W-:Y:S01]  /*fe70*/  UIMAD UR12, UR12, UR5, UR4 ;  /* 0x000000050c0c72a4 */ /* 0x000fe2000f8e0204 */
[----:B------:R-:W-:Y:S11]  /*fe80*/  @!P3 BRA `(.L_x_264) ;  /* 0x000000000004b947 */ /* 0x000ff60003800000 */
[----:B------:R-:W-:Y:S05]  /*fe90*/  BPT.TRAP 0x1 ;  /* 0x000000040000795c */ /* 0x000fea0000300000 */
.L_x_264:
[----:B------:R-:W-:Y:S05]  /*fea0*/  BSYNC.RECONVERGENT B0 ;  /* 0x0000000000007941 */ /* 0x000fea0003800200 */
.L_x_263:
[----:B------:R-:W1:Y:S01]  /*feb0*/  S2UR UR8, SR_CgaCtaId ;  /* 0x00000000000879c3 */ /* 0x000e620000008800 */
[----:B------:R-:W-:Y:S01]  /*fec0*/  HFMA2 R3, -RZ, RZ, 0, 5.9604644775390625e-08 ;  /* 0x00000001ff037431 */ /* 0x000fe200000001ff */
[----:B------:R-:W-:-:S04]  /*fed0*/  UMOV UR4, 0x400 ;  /* 0x0000040000047882 */ /* 0x000fc80000000000 */
[----:B------:R-:W-:Y:S01]  /*fee0*/  SHF.L.U32 R3, R3, 0x1f, RZ ;  /* 0x0000001f03037819 */ /* 0x000fe200000006ff */
[----:B-1----:R-:W-:-:S09]  /*fef0*/  ULEA UR8, UR8, UR4, 0x18 ;  /* 0x0000000408087291 */ /* 0x002fd2000f8ec0ff */
[----:B------:R-:W1:Y:S02]  /*ff00*/  SYNCS.PHASECHK.TRANS64.TRYWAIT P1, [UR8+0x7010], R3 ;  /* 0x00701003ff0075a7 */ /* 0x000e640008021108 */
[----:B-1----:R-:W-:Y:S05]  /*ff10*/  @!P1 BRA `(.L_x_265) ;  /* 0x0000003000909947 */ /* 0x002fea0003800000 */
.L_x_406:
[----:B------:R-:W-:Y:S01]  /*ff20*/  PLOP3.LUT P5, PT, P5, P6, PT, 0xf8, 0x8f ;  /* 0x00000000008f781c */ /* 0x000fe20002fadf70 */
[----:B------:R-:W-:Y:S01]  /*ff30*/  BSSY.RECONVERGENT B0, `(.L_x_266) ;  /* 0x0000005000007945 */ /* 0x000fe20003800200 */
[----:B-1----:R-:W-:-:S04]  /*ff40*/  @!P0 MOV R0, 0x2000 ;  /* 0x0000200000008802 */ /* 0x002fc80000000f00 */
[----:B------:R1:W-:Y:S07]  /*ff50*/  @!P0 SYNCS.ARRIVE.TRANS64 RZ, [UR8+0x7000], R0 ;  /* 0x00700000ffff89a7 */ /* 0x0003ee0008000008 */
[----:B------:R-:W-:Y:S05]  /*ff60*/  @!P5 BRA `(.L_x_267) ;  /* 0x000000000004d947 */ /* 0x000fea0003800000 */
[----:B------:R-:W-:Y:S05]  /*ff70*/  BPT.TRAP 0x1 ;  /* 0x000000040000795c */ /* 0x000fea0000300000 */
.L_x_267:
[----:B------:R-:W-:Y:S05]  /*ff80*/  BSYNC.RECONVERGENT B0 ;  /* 0x0000000000007941 */ /* 0x000fea0003800200 */
.L_x_266:
[----:B------:R-:W-:Y:S01]  /*ff90*/  LOP3.LUT P1, RZ, R18, 0x1f, RZ, 0xc0, !PT ;  /* 0x0000001f12ff7812 */ /* 0x000fe2000782c0ff */
[----:B------:R-:W-:Y:S03]  /*ffa0*/  BSSY.RECONVERGENT B0, `(.L_x_268) ;  /* 0x0000004000007945 */ /* 0x000fe60003800200 */
[----:B------:R-:W-:-:S13]  /*ffb0*/  PLOP3.LUT P1, PT, P1, P0, PT, 0x8f, 0xf8 ;  /* 0x0000000000f8781c */ /* 0x000fda0000f21177 */
[----:B------:R-:W-:Y:S05]  /*ffc0*/  @P1 BRA `(.L_x_269) ;  /* 0x0000000000041947 */ /* 0x000fea0003800000 */
[----:B------:R-:W-:Y:S05]  /*ffd0*/  BPT.TRAP 0x1 ;  /* 0x000000040000795c */ /* 0x000fea0000300000 */
.L_x_269:
[----:B------:R-:W-:Y:S05]  /*ffe0*/  BSYNC.RECONVERGENT B0 ;  /* 0x0000000000007941 */ /* 0x000fea0003800200 */
.L_x_268:
[----:B------:R-:W2:Y:S01]  /*fff0*/  LDCU.64 UR4, c[0x0][0x348] ;  /* 0x00006900ff0477ac */ /* 0x000ea20008000a00 */
[----:B------:R-:W-:Y:S01]  /*10000*/  UIADD3 UR9, UPT, UPT, UR8, 0x7000, URZ ;  /* 0x0000700008097890 */ /* 0x000fe2000fffe0ff */
[----:B------:R-:W-:Y:S01]  /*10010*/  UMOV UR10, URZ ;  /* 0x000000ff000a7c82 */ /* 0x000fe20008000000 */
[----:B------:R-:W-:Y:S01]  /*10020*/  UMOV UR13, UR36 ;  /* 0x00000024000d7c82 */ /* 0x000fe20008000000 */
[----:B------:R-:W-:Y:S01]  /*10030*/  UMOV UR14, UR37 ;  /* 0x00000025000e7c82 */ /* 0x000fe20008000000 */
[----:B--2---:R-:W-:-:S03]  /*10040*/  UIADD3 UR16, UP1, UPT, UR4, 0x80, URZ ;  /* 0x0000008004107890 */ /* 0x004fc6000ff3e0ff */
[----:B------:R-:W-:Y:S01]  /*10050*/  UMOV UR4, 0x0 ;  /* 0x0000000000047882 */ /* 0x000fe20000000000 */
[----:B------:R-:W-:-:S03]  /*10060*/  UIADD3.X UR17, UPT, UPT, URZ, UR5, URZ, UP1, !UPT ;  /* 0x00000005ff117290 */ /* 0x000fc60008ffe4ff */
[----:B------:R-:W-:-:S06]  /*10070*/  UMOV UR5, 0x10000000 ;  /* 0x1000000000057882 */ /* 0x000fcc0000000000 */
[----:B------:R2:W-:Y:S02]  /*10080*/  UTMALDG.5D [UR8], [UR16], desc[UR4] ;  /* 0x00000408100075b4 */ /* 0x0005e40008021000 */
[----:B--2---:R-:W-:Y:S05]  /*10090*/  BRA.U !UP0, `(.L_x_270) ;  /* 0x0000000108047547 */ /* 0x004fea000b800000 */
[----:B------:R-:W-:Y:S05]  /*100a0*/  BPT.TRAP 0x1 ;  /* 0x000000040000795c */ /* 0x000fea0000300000 */
.L_x_270:
[----:B------:R-:W2:Y:S02]  /*100b0*/  SYNCS.PHASECHK.TRANS64.TRYWAIT P1, [UR8+0x7038], R3 ;  /* 0x00703803ff0075a7 */ /* 0x000ea40008021108 */
[----:B--2---:R-:W-:Y:S05]  /*100c0*/  @!P1 BRA `(.L_x_271) ;  /* 0x00000030003c9947 */ /* 0x004fea0003800000 */
.L_x_408:
[----:B-1----:R-:W-:Y:S01]  /*100d0*/  @!P0 MOV R0, 0x1000 ;  /* 0x0000100000008802 */ /* 0x002fe20000000f00 */
[----:B------:R-:W-:-:S03]  /*100e0*/  UPLOP3.LUT UP2, UPT, UP2, UP3, UPT, 0xf8, 0x8f ;  /* 0x00000000008f789c */ /* 0x000fc60001747f70 */
[----:B------:R1:W-:Y:S06]  /*100f0*/  @!P0 SYNCS.ARRIVE.TRANS64 RZ, [UR8+0x7020], R0 ;  /* 0x00702000ffff89a7 */ /* 0x0003ec0008000008 */
[----:B------:R-:W-:Y:S05]  /*10100*/  BRA.U !UP2, `(.L_x_272) ;  /* 0x000000010a047547 */ /* 0x000fea000b800000 */
[----:B------:R-:W-:Y:S05]  /*10110*/  BPT.TRAP 0x1 ;  /* 0x000000040000795c */ /* 0x000fea0000300000 */
.L_x_272:
[----:B------:R-:W-:Y:S01]  /*10120*/  LOP3.LUT P1, R18, R18, 0x1f, RZ, 0xc0, !PT ;  /* 0x0000001f12127812 */ /* 0x000fe2000782c0ff */
[----:B------:R-:W-:Y:S03]  /*10130*/  BSSY.RECONVERGENT B0, `(.L_x_273) ;  /* 0x0000004000007945 */ /* 0x000fe60003800200 */
[----:B------:R-:W-:-:S13]  /*10140*/  PLOP3.LUT P1, PT, P1, P0, PT, 0x8f, 0xf8 ;  /* 0x0000000000f8781c */ /* 0x000fda0000f21177 */
[----:B------:R-:W-:Y:S05]  /*10150*/  @P1 BRA `(.L_x_274) ;  /* 0x0000000000041947 */ /* 0x000fea0003800000 */
[----:B------:R-:W-:Y:S05]  /*10160*/  BPT.TRAP 0x1 ;  /* 0x000000040000795c */ /* 0x000fea0000300000 */
.L_x_274:
[----:B------:R-:W-:Y:S05]  /*10170*/  BSYNC.RECONVERGENT B0 ;  /* 0x0000000000007941 */ /* 0x000fea0003800200 */
.L_x_273:
[----:B------:R-:W2:Y:S01]  /*10180*/  LDCU.64 UR4, c[0x0][0x348] ;  /* 0x00006900ff0477ac */ /* 0x000ea20008000a00 */
[----:B------:R-:W-:Y:S01]  /*10190*/  BSSY.RECONVERGENT B0, `(.L_x_275) ;  /* 0x000000e000007945 */ /* 0x000fe20003800200 */
[----:B------:R-:W-:Y:S02]  /*101a0*/  UIADD3 UR16, UPT, UPT, UR8, 0x4000, URZ ;  /* 0x0000400008107890 */ /* 0x000fe4000fffe0ff */
[----:B------:R-:W-:Y:S01]  /*101b0*/  UIADD3 UR17, UPT, UPT, UR8, 0x7020, URZ ;  /* 0x0000702008117890 */ /* 0x000fe2000fffe0ff */
[----:B------:R-:W-:Y:S01]  /*101c0*/  UMOV UR18, URZ ;  /* 0x000000ff00127c82 */ /* 0x000fe20008000000 */
[----:B------:R-:W-:Y:S01]  /*101d0*/  UMOV UR19, URZ ;  /* 0x000000ff00137c82 */ /* 0x000fe20008000000 */
[----:B------:R-:W-:Y:S01]  /*101e0*/  UMOV UR20, UR36 ;  /* 0x0000002400147c82 */ /* 0x000fe20008000000 */
[----:B------:R-:W-:Y:S01]  /*101f0*/  UMOV UR21, UR37 ;  /* 0x0000002500157c82 */ /* 0x000fe20008000000 */
[----:B--2---:R-:W-:-:S03]  /*10200*/  UIADD3 UR14, UP1, UPT, UR4, 0x180, URZ ;  /* 0x00000180040e7890 */ /* 0x004fc6000ff3e0ff */
[----:B------:R-:W-:Y:S01]  /*10210*/  UMOV UR4, 0x0 ;  /* 0x0000000000047882 */ /* 0x000fe20000000000 */
[----:B------:R-:W-:-:S03]  /*10220*/  UIADD3.X UR15, UPT, UPT, URZ, UR5, URZ, UP1, !UPT ;  /* 0x00000005ff0f7290 */ /* 0x000fc60008ffe4ff */
[----:B------:R-:W-:-:S06]  /*10230*/  UMOV UR5, 0x10000000 ;  /* 0x1000000000057882 */ /* 0x000fcc0000000000 */
[----:B------:R2:W-:Y:S02]  /*10240*/  UTMALDG.4D [UR16], [UR14], desc[UR4] ;  /* 0x000004100e0075b4 */ /* 0x0005e40008019000 */
[----:B--2---:R-:W-:Y:S05]  /*10250*/  @!P3 BRA `(.L_x_276) ;  /* 0x000000000004b947 */ /* 0x004fea0003800000 */
[----:B------:R-:W-:Y:S05]  /*10260*/  BPT.TRAP 0x1 ;  /* 0x000000040000795c */ /* 0x000fea0000300000 */
.L_x_276:
[----:B------:R-:W-:Y:S05]  /*10270*/  BSYNC.RECONVERGENT B0 ;  /* 0x0000000000007941 */ /* 0x000fea0003800200 */
.L_x_275:
[----:B------:R-:W2:Y:S02]  /*10280*/  SYNCS.PHASECHK.TRANS64.TRYWAIT P1, [UR8+0x7018], R3 ;  /* 0x00701803ff0075a7 */ /* 0x000ea40008021108 */
[----:B--2---:R-:W-:Y:S05]  /*10290*/  @!P1 BRA `(.L_x_277) ;  /* 0x0000002c00e09947 */ /* 0x004fea0003800000 */
.L_x_410:
[----:B-1----:R-:W-:Y:S01]  /*102a0*/  @!P0 MOV R0, 0x2000 ;  /* 0x0000200000008802 */ /* 0x002fe20000000f00 */
[----:B------:R-:W-:Y:S03]  /*102b0*/  BSSY.RECONVERGENT B0, `(.L_x_278) ;  /* 0x0000004000007945 */ /* 0x000fe60003800200 */
[----:B------:R1:W-:Y:S01]  /*102c0*/  @!P0 SYNCS.ARRIVE.TRANS64 RZ, [UR8+0x7008], R0 ;  /* 0x00700800ffff89a7 */ /* 0x0003e20008000008 */
[----:B------:R-:W-:Y:S05]  /*102d0*/  @!P5 BRA `(.L_x_279) ;  /* 0x000000000004d947 */ /* 0x000fea0003800000 */
[----:B------:R-:W-:Y:S05]  /*102e0*/  BPT.TRAP 0x1 ;  /* 0x000000040000795c */ /* 0x000fea0000300000 */
.L_x_279:
[----:B------:R-:W-:Y:S05]  /*102f0*/  BSYNC.RECONVERGENT B0 ;  /* 0x0000000000007941 */ /* 0x000fea0003800200 */
.L_x_278:
[----:B------:R-:W-:Y:S01]  /*10300*/  ISETP.EQ.OR P2, PT, R18, RZ, P0 ;  /* 0x000000ff1200720c */ /* 0x000fe20000742670 */
[----:B------:R-:W-:-:S12]  /*10310*/  BSSY.RECONVERGENT B0, `(.L_x_280) ;  /* 0x0000003000007945 */ /* 0x000fd80003800200 */
[----:B------:R-:W-:Y:S05]  /*10320*/  @P2 BRA `(.L_x_281) ;  /* 0x0000000000042947 */ /* 0x000fea0003800000 */
[----:B------:R-:W-:Y:S05]  /*10330*/  BPT.TRAP 0x1 ;  /* 0x000000040000795c */ /* 0x000fea0000300000 */
.L_x_281:
[----:B------:R-:W-:Y:S05]  /*10340*/  BSYNC.RECONVERGENT B0 ;  /* 0x0000000000007941 */ /* 0x000fea0003800200 */
.L_x_280:
[----:B------:R-:W2:Y:S01]  /*10350*/  LDCU.64 UR4, c[0x0][0x348] ;  /* 0x00006900ff0477ac */ /* 0x000ea20008000a00 */
[----:B------:R-:W-:Y:S02]  /*10360*/  UIADD3 UR19, UPT, UPT, UR11, 0x80, URZ ;  /* 0x000000800b137890 */ /* 0x000fe4000fffe0ff */
[----:B------:R-:W-:Y:S02]  /*10370*/  UIADD3 UR16, UPT, UPT, UR8, 0x2000, URZ ;  /* 0x0000200008107890 */ /* 0x000fe4000fffe0ff */
[----:B------:R-:W-:Y:S01]  /*10380*/  UIADD3 UR17, UPT, UPT, UR8, 0x7008, URZ ;  /* 0x0000700808117890 */ /* 0x000fe2000fffe0ff */
[----:B------:R-:W-:Y:S01]  /*10390*/  UMOV UR18, URZ ;  /* 0x000000ff00127c82 */ /* 0x000fe20008000000 */
[----:B------:R-:W-:Y:S01]  /*103a0*/  UMOV UR20, UR12 ;  /* 0x0000000c00147c82 */ /* 0x000fe20008000000 */
        /* <DEDUP_REMOVED lines=9> */
.L_x_282:
[----:B------:R-:W2:Y:S02]  /*10440*/  SYNCS.PHASECHK.TRANS64.TRYWAIT P1, [UR8+0x7040], R3 ;  /* 0x00704003ff0075a7 */ /* 0x000ea40008021108 */
[----:B--2---:R-:W-:Y:S05]  /*10450*/  @!P1 BRA `(.L_x_283) ;  /* 0x0000002c00889947 */ /* 0x004fea0003800000 */
.L_x_412:
[----:B-1----:R-:W-:-:S04]  /*10460*/  @!P0 MOV R0, 0x1000 ;  /* 0x0000100000008802 */ /* 0x002fc80000000f00 */
[----:B------:R1:W-:Y:S01]  /*10470*/  @!P0 SYNCS.ARRIVE.TRANS64 RZ, [UR8+0x7028], R0 ;  /* 0x00702800ffff89a7 */ /* 0x0003e20008000008 */
[----:B------:R-:W-:Y:S05]  /*10480*/  BRA.U !UP2, `(.L_x_284) ;  /* 0x000000010a047547 */ /* 0x000fea000b800000 */
[----:B------:R-:W-:Y:S05]  /*10490*/  BPT.TRAP 0x1 ;  /* 0x000000040000795c */ /* 0x000fea0000300000 */
.L_x_284:
[----:B------:R-:W-:Y:S04]  /*104a0*/  BSSY.RECONVERGENT B0, `(.L_x_285) ;  /* 0x0000003000007945 */ /* 0x000fe80003800200 */
[----:B------:R-:W-:Y:S05]  /*104b0*/  @P2 BRA `(.L_x_286) ;  /* 0x0000000000042947 */ /* 0x000fea0003800000 */
[----:B------:R-:W-:Y:S05]  /*104c0*/  BPT.TRAP 0x1 ;  /* 0x000000040000795c */ /* 0x000fea0000300000 */
.L_x_286:
[----:B------:R-:W-:Y:S05]  /*104d0*/  BSYNC.RECONVERGENT B0 ;  /* 0x0000000000007941 */ /* 0x000fea0003800200 */
.L_x_285:
[----:B------:R-:W2:Y:S01]  /*104e0*/  LDCU.64 UR4, c[0x0][0x348] ;  /* 0x00006900ff0477ac */ /* 0x000ea20008000a00 */
[----:B------:R-:W-:Y:S02]  /*104f0*/  UIADD3 UR32, UPT, UPT, UR8, 0x5000, URZ ;  /* 0x0000500008207890 */ /* 0x000fe4000fffe0ff */
[----:B------:R-:W-:Y:S01]  /*10500*/  UIADD3 UR33, UPT, UPT, UR8, 0x7028, URZ ;  /* 0x0000702808217890 */ /* 0x000fe2000fffe0ff */
[----:B------:R-:W-:Y:S01]  /*10510*/  UMOV UR34, URZ ;  /* 0x000000ff00227c82 */ /* 0x000fe20008000000 */
[----:B------:R-:W-:Y:S01]  /*10520*/  UMOV UR35, URZ ;  /* 0x000000ff00237c82 */ /* 0x000fe20008000000 */
[----:B--2---:R-:W-:-:S03]  /*10530*/  UIADD3 UR10, UP1, UPT, UR4, 0x280, URZ ;  /* 0x00000280040a7890 */ /* 0x004fc6000ff3e0ff */
[----:B------:R-:W-:Y:S01]  /*10540*/  UMOV UR4, 0x0 ;  /* 0x0000000000047882 */ /* 0x000fe20000000000 */
[----:B------:R-:W-:-:S03]  /*10550*/  UIADD3.X UR11, UPT, UPT, URZ, UR5, URZ, UP1, !UPT ;  /* 0x00000005ff0b7290 */ /* 0x000fc60008ffe4ff */
[----:B------:R-:W-:-:S06]  /*10560*/  UMOV UR5, 0x10000000 ;  /* 0x1000000000057882 */ /* 0x000fcc0000000000 */
[----:B------:R2:W-:Y:S01]  /*10570*/  UTMALDG.4D [UR32], [UR10], desc[UR4] ;  /* 0x000004200a0075b4 */ /* 0x0005e20008019000 */
[----:B------:R-:W-:Y:S01]  /*10580*/  NOP ;  /* 0x0000000000007918 */ /* 0x000fe20000000000 */
[----:B------:R-:W-:-:S06]  /*10590*/  UISETP.GE.AND UP1, UPT, UR7, 0x41, UPT ;  /* 0x000000410700788c */ /* 0x000fcc000bf26270 */
[----:B------:R-:W-:-:S13]  /*105a0*/  PLOP3.LUT P1, PT, PT, PT, UP1, 0x80, 0x8 ;  /* 0x000000000008781c */ /* 0x000fda0003f2f018 */
[----:B--2---:R-:W-:Y:S05]  /*105b0*/  @!P1 EXIT ;  /* 0x000000000000994d */ /* 0x004fea0003800000 */
[----:B------:R-:W-:Y:S01]  /*105c0*/  UIADD3 UR5, UPT, UPT, UR7, 0x3f, URZ ;  /* 0x0000003f07057890 */ /* 0x000fe2000fffe0ff */
[----:B------:R-:W-:Y:S01]  /*105d0*/  HFMA2 R2, -RZ, RZ, 0, 5.9604644775390625e-08 ;  /* 0x00000001ff027431 */ /* 0x000fe200000001ff */
[----:B------:R-:W-:Y:S02]  /*105e0*/  UMOV UR10, 0x2 ;  /* 0x00000002000a7882 */ /* 0x000fe40000000000 */
[----:B------:R-:W-:-:S04]  /*105f0*/  USHF.R.S32.HI UR4, URZ, 0x1f, UR5 ;  /* 0x0000001fff047899 */ /* 0x000fc80008011405 */
[----:B------:R-:W-:-:S04]  /*10600*/  ULEA.HI UR4, UR4, UR5, URZ, 0x6 ;  /* 0x0000000504047291 */ /* 0x000fc8000f8f30ff */
[----:B------:R-:W-:-:S04]  /*10610*/  USHF.R.S32.HI UR9, URZ, 0x6, UR4 ;  /* 0x00000006ff097899 */ /* 0x000fc80008011404 */
[----:B------:R-:W-:-:S04]  /*10620*/  UISETP.LT.AND UP1, UPT, UR9, 0x2, UPT ;  /* 0x000000020900788c */ /* 0x000fc8000bf21270 */
[----:B------:R-:W-:-:S04]  /*10630*/  USEL UR4, UR9, 0x2, UP1 ;  /* 0x0000000209047887 */ /* 0x000fc80008800000 */
[----:B------:R-:W-:-:S04]  /*10640*/  UIADD3 UR9, UPT, UPT, UR9, -UR4, URZ ;  /* 0x8000000409097290 */ /* 0x000fc8000fffe0ff */
[----:B------:R-:W-:Y:S02]  /*10650*/  UISETP.GE.U32.AND UP1, UPT, UR9, 0x3, UPT ;  /* 0x000000030900788c */ /* 0x000fe4000bf26070 */
[----:B------:R-:W-:Y:S01]  /*10660*/  UIADD3 UR11, UPT, UPT, UR9, 0x1, URZ ;  /* 0x00000001090b7890 */ /* 0x000fe2000fffe0ff */
[----:B------:R-:W2:Y:S03]  /*10670*/  LDCU.64 UR4, c[0x0][0x348] ;  /* 0x00006900ff0477ac */ /* 0x000ea60008000a00 */
[----:B------:R-:W-:Y:S01]  /*10680*/  ULOP3.LUT UR6, UR11, 0x3, URZ, 0xc0, !UPT ;  /* 0x000000030b067892 */ /* 0x000fe2000f8ec0ff */
[----:B------:R-:W-:Y:S02]  /*10690*/  UMOV UR9, 0x1 ;  /* 0x0000000100097882 */ /* 0x000fe40000000000 */
[----:B------:R-:W-:Y:S09]  /*106a0*/  BRA.U !UP1, `(.L_x_287) ;  /* 0x0000001109107547 */ /* 0x000ff2000b800000 */
[----:B------:R-:W-:Y:S01]  /*106b0*/  ULOP3.LUT UR9, UR11, 0xfffffffc, URZ, 0xc0, !UPT ;  /* 0xfffffffc0b097892 */ /* 0x000fe2000f8ec0ff */
[----:B------:R-:W-:Y:S01]  /*106c0*/  MOV R2, 0x1 ;  /* 0x0000000100027802 */ /* 0x000fe20000000f00 */
[----:B------:R-:W-:Y:S01]  /*106d0*/  UMOV UR10, 0x2 ;  /* 0x00000002000a7882 */ /* 0x000fe20000000000 */
[----:B------:R-:W-:Y:S01]  /*106e0*/  UMOV UR7, URZ ;  /* 0x000000ff00077c82 */ /* 0x000fe20008000000 */
[----:B------:R-:W-:Y:S01]  /*106f0*/  UIADD3 UR9, UPT, UPT, -UR9, URZ, URZ ;  /* 0x000000ff09097290 */ /* 0x000fe2000fffe1ff */
[----:B------:R-:W-:-:S11]  /*10700*/  UMOV UR27, 0x80 ;  /* 0x00000080001b7882 */ /* 0x000fd60000000000 */
.L_x_328:
[----:B------:R-:W-:Y:S05]  /*10710*/  BRA.U !UP0, `(.L_x_288) ;  /* 0x0000000108047547 */ /* 0x000fea000b800000 */
[----:B--2---:R-:W-:Y:S05]  /*10720*/  BPT.TRAP 0x1 ;  /* 0x000000040000795c */ /* 0x004fea0000300000 */
.L_x_288:
[----:B------:R-:W3:Y:S01]  /*10730*/  S2UR UR8, SR_CgaCtaId ;  /* 0x00000000000879c3 */ /* 0x000ee20000008800 */
[----:B------:R-:W-:Y:S01]  /*10740*/  UMOV UR11, 0x400 ;  /* 0x00000400000b7882 */ /* 0x000fe20000000000 */
[----:B------:R-:W-:Y:S01]  /*10750*/  SHF.L.U32 R3, R2, 0x1f, RZ ;  /* 0x0000001f02037819 */ /* 0x000fe200000006ff */
[----:B---3--:R-:W-:-:S04]  /*10760*/  ULEA UR8, UR8, UR11, 0x18 ;  /* 0x0000000b08087291 */ /* 0x008fc8000f8ec0ff */
[----:B------:R-:W-:-:S09]  /*10770*/  ULEA UR33, UR10, UR8, 0x3 ;  /* 0x000000080a217291 */ /* 0x000fd2000f8e18ff */
[----:B------:R-:W3:Y:S02]  /*10780*/  SYNCS.PHASECHK.TRANS64.TRYWAIT P1, [UR33+0x7038], R3 ;  /* 0x00703803ff0075a7 */ /* 0x000ee40008021121 */
[----:B---3--:R-:W-:Y:S05]  /*10790*/  @!P1 BRA `(.L_x_289) ;  /* 0x0000002800d09947 */ /* 0x008fea0003800000 */
.L_x_414:
[----:B-1----:R-:W-:-:S04]  /*107a0*/  @!P0 MOV R0, 0x1000 ;  /* 0x0000100000008802 */ /* 0x002fc80000000f00 */
[----:B------:R1:W-:Y:S01]  /*107b0*/  @!P0 SYNCS.ARRIVE.TRANS64 RZ, [UR33+0x7020], R0 ;  /* 0x00702000ffff89a7 */ /* 0x0003e20008000021 */
[----:B------:R-:W-:Y:S05]  /*107c0*/  BRA.U !UP2, `(.L_x_290) ;  /* 0x000000010a047547 */ /* 0x000fea000b800000 */
[----:B--2---:R-:W-:Y:S05]  /*107d0*/  BPT.TRAP 0x1 ;  /* 0x000000040000795c */ /* 0x004fea0000300000 */
.L_x_290:
[----:B------:R-:W-:Y:S04]  /*107e0*/  BSSY.RECONVERGENT B0, `(.L_x_291) ;  /* 0x0000003000007945 */ /* 0x000fe80003800200 */
[----:B------:R-:W-:Y:S05]  /*107f0*/  @P2 BRA `(.L_x_292) ;  /* 0x0000000000042947 */ /* 0x000fea0003800000 */
[----:B--2---:R-:W-:Y:S05]  /*10800*/  BPT.TRAP 0x1 ;  /* 0x000000040000795c */ /* 0x004fea0000300000 */
.L_x_292:
[----:B--2---:R-:W-:Y:S05]  /*10810*/  BSYNC.RECONVERGENT B0 ;  /* 0x0000000000007941 */ /* 0x004fea0003800200 */
.L_x_291:
[----:B------:R-:W-:Y:S02]  /*10820*/  ULEA UR32, UR10, UR8, 0xc ;  /* 0x000000080a207291 */ /* 0x000fe4000f8e60ff */
[----:B------:R-:W-:Y:S02]  /*10830*/  UIADD3 UR14, UP1, UPT, UR4, 0x180, URZ ;  /* 0x00000180040e7890 */ /* 0x000fe4000ff3e0ff */
[----:B------:R-:W-:Y:S02]  /*10840*/  UIADD3 UR35, UPT, UPT, UR27, -0x40, URZ ;  /* 0xffffffc01b237890 */ /* 0x000fe4000fffe0ff */
[----:B------:R-:W-:Y:S02]  /*10850*/  UIADD3 UR33, UPT, UPT, UR33, 0x7020, URZ ;  /* 0x0000702021217890 */ /* 0x000fe4000fffe0ff */
[----:B------:R-:W-:Y:S02]  /*10860*/  UIADD3 UR32, UPT, UPT, UR32, 0x4000, URZ ;  /* 0x0000400020207890 */ /* 0x000fe4000fffe0ff */
[----:B------:R-:W-:Y:S01]  /*10870*/  UIADD3.X UR15, UPT, UPT, URZ, UR5, URZ, UP1, !UPT ;  /* 0x00000005ff0f7290 */ /* 0x000fe20008ffe4ff */
[----:B------:R-:W-:Y:S01]  /*10880*/  UMOV UR12, 0x0 ;  /* 0x00000000000c7882 */ /* 0x000fe20000000000 */
[----:B------:R-:W-:Y:S01]  /*10890*/  UMOV UR13, 0x10000000 ;  /* 0x10000000000d7882 */ /* 0x000fe20000000000 */
[----:B------:R-:W-:Y:S01]  /*108a0*/  UMOV UR34, URZ ;  /* 0x000000ff00227c82 */ /* 0x000fe20008000000 */
[----:B------:R-:W-:-:S05]  /*108b0*/  UIADD3 UR10, UPT, UPT, UR10, 0x1, URZ ;  /* 0x000000010a0a7890 */ /* 0x000fca000fffe0ff */
[----:B------:R2:W-:Y:S01]  /*108c0*/  UTMALDG.4D [UR32], [UR14], desc[UR12] ;  /* 0x00000c200e0075b4 */ /* 0x0005e20008019000 */
[----:B------:R-:W-:-:S04]  /*108d0*/  UISETP.NE.AND UP1, UPT, UR10, 0x3, UPT ;  /* 0x000000030a00788c */ /* 0x000fc8000bf25270 */
[----:B------:R-:W-:Y:S02]  /*108e0*/  USEL UR11, URZ, 0x1, UP1 ;  /* 0x00000001ff0b7887 */ /* 0x000fe40008800000 */
[----:B------:R-:W-:-:S04]  /*108f0*/  USEL UR10, UR10, URZ, UP1 ;  /* 0x000000ff0a0a7287 */ /* 0x000fc80008800000 */
[----:B------:R-:W-:Y:S01]  /*10900*/  LOP3.LUT R2, R2, UR11, RZ, 0x3c, !PT ;  /* 0x0000000b02027c12 */ /* 0x000fe2000f8e3cff */
[----:B--2---:R-:W-:Y:S07]  /*10910*/  BRA.U !UP0, `(.L_x_293) ;  /* 0x0000000108047547 */ /* 0x004fee000b800000 */
[----:B------:R-:W-:Y:S05]  /*10920*/  BPT.TRAP 0x1 ;  /* 0x000000040000795c */ /* 0x000fea0000300000 */
.L_x_293:
[----:B------:R-:W-:Y:S01]  /*10930*/  ULEA UR17, UR10, UR8, 0x3 ;  /* 0x000000080a117291 */ /* 0x000fe2000f8e18ff */
[----:B------:R-:W-:-:S08]  /*10940*/  SHF.L.U32 R3, R2, 0x1f, RZ ;  /* 0x0000001f02037819 */ /* 0x000fd000000006ff */
[----:B------:R-:W2:Y:S02]  /*10950*/  SYNCS.PHASECHK.TRANS64.TRYWAIT P1, [UR17+0x7038], R3 ;  /* 0x00703803ff0075a7 */ /* 0x000ea40008021111 */
[----:B--2---:R-:W-:Y:S05]  /*10960*/  @!P1 BRA `(.L_x_294) ;  /* 0x0000002800749947 */ /* 0x004fea0003800000 */
.L_x_416:
[----:B-1----:R-:W-:-:S04]  /*10970*/  @!P0 MOV R0, 0x1000 ;  /* 0x0000100000008802 */ /* 0x002fc80000000f00 */
[----:B------:R1:W-:Y:S01]  /*10980*/  @!P0 SYNCS.ARRIVE.TRANS64 RZ, [UR17+0x7020], R0 ;  /* 0x00702000ffff89a7 */ /* 0x0003e20008000011 */
[----:B------:R-:W-:Y:S05]  /*10990*/  BRA.U !UP2, `(.L_x_295) ;  /* 0x000000010a047547 */ /* 0x000fea000b800000 */
[----:B------:R-:W-:Y:S05]  /*109a0*/  BPT.TRAP 0x1 ;  /* 0x000000040000795c */ /* 0x000fea0000300000 */
.L_x_295:
[----:B------:R-:W-:Y:S04]  /*109b0*/  BSSY.RECONVERGENT B0, `(.L_x_296) ;  /* 0x0000003000007945 */ /* 0x000fe80003800200 */
[----:B------:R-:W-:Y:S05]  /*109c0*/  @P2 BRA `(.L_x_297) ;  /* 0x0000000000042947 */ /* 0x000fea0003800000 */
[----:B------:R-:W-:Y:S05]  /*109d0*/  BPT.TRAP 0x1 ;  /* 0x000000040000795c */ /* 0x000fea0000300000 */
.L_x_297:
[----:B------:R-:W-:Y:S05]  /*109e0*/  BSYNC.RECONVERGENT B0 ;  /* 0x0000000000007941 */ /* 0x000fea0003800200 */
.L_x_296:
        /* <DEDUP_REMOVED lines=9> */
[----:B------:R-:W-:Y:S01]  /*10a80*/  UMOV UR20, UR36 ;  /* 0x0000002400147c82 */ /* 0x000fe20008000000 */
[----:B------:R-:W-:Y:S01]  /*10a90*/  UMOV UR21, UR37 ;  /* 0x0000002500157c82 */ /* 0x000fe20008000000 */
[----:B------:R-:W-:-:S03]  /*10aa0*/  UIADD3 UR10, UPT, UPT, UR10, 0x1, URZ ;  /* 0x000000010a0a7890 */ /* 0x000fc6000fffe0ff */
[----:B------:R2:W-:Y:S01]  /*10ab0*/  UTMALDG.4D [UR16], [UR14], desc[UR12] ;  /* 0x00000c100e0075b4 */ /* 0x0005e20008019000 */
[----:B------:R-:W-:-:S04]  /*10ac0*/  UISETP.NE.AND UP1, UPT, UR10, 0x3, UPT ;  /* 0x000000030a00788c */ /* 0x000fc8000bf25270 */
[----:B------:R-:W-:Y:S02]  /*10ad0*/  USEL UR11, URZ, 0x1, UP1 ;  /* 0x00000001ff0b7887 */ /* 0x000fe40008800000 */
[----:B------:R-:W-:-:S04]  /*10ae0*/  USEL UR10, UR10, URZ, UP1 ;  /* 0x000000ff0a0a7287 */ /* 0x000fc80008800000 */
[----:B------:R-:W-:Y:S01]  /*10af0*/  LOP3.LUT R2, R2, UR11, RZ, 0x3c, !PT ;  /* 0x0000000b02027c12 */ /* 0x000fe2000f8e3cff */
[----:B--2---:R-:W-:Y:S07]  /*10b00*/  BRA.U !UP0, `(.L_x_298) ;  /* 0x0000000108047547 */ /* 0x004fee000b800000 */
[----:B------:R-:W-:Y:S05]  /*10b10*/  BPT.TRAP 0x1 ;  /* 0x000000040000795c */ /* 0x000fea0000300000 */
.L_x_298:
[----:B------:R-:W-:Y:S01]  /*10b20*/  ULEA UR25, UR10, UR8, 0x3 ;  /* 0x000000080a197291 */ /* 0x000fe2000f8e18ff */
[----:B------:R-:W-:-:S08]  /*10b30*/  SHF.L.U32 R3, R2, 0x1f, RZ ;  /* 0x0000001f02037819 */ /* 0x000fd000000006ff */
[----:B------:R-:W2:Y:S02]  /*10b40*/  SYNCS.PHASECHK.TRANS64.TRYWAIT P1, [UR25+0x7038], R3 ;  /* 0x00703803ff0075a7 */ /* 0x000ea40008021119 */
[----:B--2---:R-:W-:Y:S05]  /*10b50*/  @!P1 BRA `(.L_x_299) ;  /* 0x0000002800109947 */ /* 0x004fea0003800000 */
.L_x_418:
[----:B-1----:R-:W-:-:S04]  /*10b60*/  @!P0 MOV R0, 0x1000 ;  /* 0x0000100000008802 */ /* 0x002fc80000000f00 */
[----:B------:R1:W-:Y:S01]  /*10b70*/  @!P0 SYNCS.ARRIVE.TRANS64 RZ, [UR25+0x7020], R0 ;  /* 0x00702000ffff89a7 */ /* 0x0003e20008000019 */
[----:B------:R-:W-:Y:S05]  /*10b80*/  BRA.U !UP2, `(.L_x_300) ;  /* 0x000000010a047547 */ /* 0x000fea000b800000 */
[----:B------:R-:W-:Y:S05]  /*10b90*/  BPT.TRAP 0x1 ;  /* 0x000000040000795c */ /* 0x000fea0000300000 */
.L_x_300:
[----:B------:R-:W-:Y:S04]  /*10ba0*/  BSSY.RECONVERGENT B0, `(.L_x_301) ;  /* 0x0000003000007945 */ /* 0x000fe80003800200 */
[----:B------:R-:W-:Y:S05]  /*10bb0*/  @P2 BRA `(.L_x_302) ;  /* 0x0000000000042947 */ /* 0x000fea0003800000 */
[----:B------:R-:W-:Y:S05]  /*10bc0*/  BPT.TRAP 0x1 ;  /* 0x000000040000795c */ /* 0x000fea0000300000 */
.L_x_302:
[----:B------:R-:W-:Y:S05]  /*10bd0*/  BSYNC.RECONVERGENT B0 ;  /* 0x0000000000007941 */ /* 0x000fea0003800200 */
.L_x_301:
[----:B------:R-:W-:Y:S02]  /*10be0*/  ULEA UR24, UR10, UR8, 0xc ;  /* 0x000000080a187291 */ /* 0x000fe4000f8e60ff */
[----:B------:R-:W-:Y:S02]  /*10bf0*/  UIADD3 UR14, UP1, UPT, UR4, 0x180, URZ ;  /* 0x00000180040e7890 */ /* 0x000fe4000ff3e0ff */
        /* <DEDUP_REMOVED lines=16> */
.L_x_303:
[----:B------:R-:W-:Y:S01]  /*10d00*/  ULEA UR17, UR10, UR8, 0x3 ;  /* 0x000000080a117291 */ /* 0x000fe2000f8e18ff */
[----:B------:R-:W-:-:S08]  /*10d10*/  SHF.L.U32 R3, R2, 0x1f, RZ ;  /* 0x0000001f02037819 */ /* 0x000fd000000006ff */
[----:B------:R-:W2:Y:S02]  /*10d20*/  SYNCS.PHASECHK.TRANS64.TRYWAIT P1, [UR17+0x7038], R3 ;  /* 0x00703803ff0075a7 */ /* 0x000ea40008021111 */
[----:B--2---:R-:W-:Y:S05]  /*10d30*/  @!P1 BRA `(.L_x_304) ;  /* 0x0000002400b09947 */ /* 0x004fea0003800000 */
.L_x_420:
[----:B-1----:R-:W-:-:S04]  /*10d40*/  @!P0 MOV R0, 0x1000 ;  /* 0x0000100000008802 */ /* 0x002fc80000000f00 */
[----:B------:R1:W-:Y:S01]  /*10d50*/  @!P0 SYNCS.ARRIVE.TRANS64 RZ, [UR17+0x7020], R0 ;  /* 0x00702000ffff89a7 */ /* 0x0003e20008000011 */
[----:B------:R-:W-:Y:S05]  /*10d60*/  BRA.U !UP2, `(.L_x_305) ;  /* 0x000000010a047547 */ /* 0x000fea000b800000 */
[----:B------:R-:W-:Y:S05]  /*10d70*/  BPT.TRAP 0x1 ;  /* 0x000000040000795c */ /* 0x000fea0000300000 */
.L_x_305:
[----:B------:R-:W-:Y:S04]  /*10d80*/  BSSY.RECONVERGENT B0, `(.L_x_306) ;  /* 0x0000003000007945 */ /* 0x000fe80003800200 */
[----:B------:R-:W-:Y:S05]  /*10d90*/  @P2 BRA `(.L_x_307) ;  /* 0x0000000000042947 */ /* 0x000fea0003800000 */
[----:B------:R-:W-:Y:S05]  /*10da0*/  BPT.TRAP 0x1 ;  /* 0x000000040000795c */ /* 0x000fea0000300000 */
.L_x_307:
[----:B------:R-:W-:Y:S05]  /*10db0*/  BSYNC.RECONVERGENT B0 ;  /* 0x0000000000007941 */ /* 0x000fea0003800200 */
.L_x_306:
        /* <DEDUP_REMOVED lines=10> */
[----:B------:R-:W-:Y:S01]  /*10e60*/  UMOV UR21, UR37 ;  /* 0x0000002500157c82 */ /* 0x000fe20008000000 */
[----:B------:R-:W-:-:S02]  /*10e70*/  UIADD3 UR10, UPT, UPT, UR10, 0x1, URZ ;  /* 0x000000010a0a7890 */ /* 0x000fc4000fffe0ff */
[----:B------:R2:W-:Y:S02]  /*10e80*/  UTMALDG.4D [UR16], [UR14], desc[UR12] ;  /* 0x00000c100e0075b4 */ /* 0x0005e40008019000 */
[----:B------:R-:W-:-:S04]  /*10e90*/  UISETP.NE.AND UP1, UPT, UR10, 0x3, UPT ;  /* 0x000000030a00788c */ /* 0x000fc8000bf25270 */
[----:B------:R-:W-:Y:S02]  /*10ea0*/  USEL UR11, URZ, 0x1, UP1 ;  /* 0x00000001ff0b7887 */ /* 0x000fe40008800000 */
[----:B------:R-:W-:-:S04]  /*10eb0*/  USEL UR10, UR10, URZ, UP1 ;  /* 0x000000ff0a0a7287 */ /* 0x000fc80008800000 */
[----:B------:R-:W-:Y:S01]  /*10ec0*/  LOP3.LUT R2, R2, UR11, RZ, 0x3c, !PT ;  /* 0x0000000b02027c12 */ /* 0x000fe2000f8e3cff */
[----:B--2---:R-:W-:Y:S07]  /*10ed0*/  BRA.U !UP0, `(.L_x_308) ;  /* 0x0000000108047547 */ /* 0x004fee000b800000 */
[----:B------:R-:W-:Y:S05]  /*10ee0*/  BPT.TRAP 0x1 ;  /* 0x000000040000795c */ /* 0x000fea0000300000 */
.L_x_308:
[----:B------:R-:W-:Y:S01]  /*10ef0*/  ULEA UR17, UR10, UR8, 0x3 ;  /* 0x000000080a117291 */ /* 0x000fe2000f8e18ff */
[----:B------:R-:W-:-:S08]  /*10f00*/  SHF.L.U32 R3, R2, 0x1f, RZ ;  /* 0x0000001f02037819 */ /* 0x000fd000000006ff */
[----:B------:R-:W2:Y:S02]  /*10f10*/  SYNCS.PHASECHK.TRANS64.TRYWAIT P1, [UR17+0x7038], R3 ;  /* 0x00703803ff0075a7 */ /* 0x000ea40008021111 */
[----:B--2---:R-:W-:Y:S05]  /*10f20*/  @!P1 BRA `(.L_x_309) ;  /* 0x00000024004c9947 */ /* 0x004fea0003800000 */
.L_x_422:
[----:B-1----:R-:W-:-:S04]  /*10f30*/  @!P0 MOV R0, 0x1000 ;  /* 0x0000100000008802 */ /* 0x002fc80000000f00 */
[----:B------:R1:W-:Y:S01]  /*10f40*/  @!P0 SYNCS.ARRIVE.TRANS64 RZ, [UR17+0x7020], R0 ;  /* 0x00702000ffff89a7 */ /* 0x0003e20008000011 */
[----:B------:R-:W-:Y:S05]  /*10f50*/  BRA.U !UP2, `(.L_x_310) ;  /* 0x000000010a047547 */ /* 0x000fea000b800000 */
[----:B------:R-:W-:Y:S05]  /*10f60*/  BPT.TRAP 0x1 ;  /* 0x000000040000795c */ /* 0x000fea0000300000 */
.L_x_310:
[----:B------:R-:W-:Y:S04]  /*10f70*/  BSSY.RECONVERGENT B0, `(.L_x_311) ;  /* 0x0000003000007945 */ /* 0x000fe80003800200 */
[----:B------:R-:W-:Y:S05]  /*10f80*/  @P2 BRA `(.L_x_312) ;  /* 0x0000000000042947 */ /* 0x000fea0003800000 */
[----:B------:R-:W-:Y:S05]  /*10f90*/  BPT.TRAP 0x1 ;  /* 0x000000040000795c */ /* 0x000fea0000300000 */
.L_x_312:
[----:B------:R-:W-:Y:S05]  /*10fa0*/  BSYNC.RECONVERGENT B0 ;  /* 0x0000000000007941 */ /* 0x000fea0003800200 */
.L_x_311:
[----:B------:R-:W-:Y:S02]  /*10fb0*/  ULEA UR16, UR10, UR8, 0xc ;  /* 0x000000080a107291 */ /* 0x000fe4000f8e60ff */
[----:B------:R-:W-:Y:S02]  /*10fc0*/  UIADD3 UR14, UP1, UPT, UR4, 0x180, URZ ;  /* 0x00000180040e7890 */ /* 0x000fe4000ff3e0ff */
[----:B------:R-:W-:Y:S02]  /*10fd0*/  UIADD3 UR19, UPT, UPT, UR27, 0x40, URZ ;  /* 0x000000401b137890 */ /* 0x000fe4000fffe0ff */
        /* <DEDUP_REMOVED lines=16> */
.L_x_313:
[----:B------:R-:W-:Y:S01]  /*110e0*/  ULEA UR17, UR10, UR8, 0x3 ;  /* 0x000000080a117291 */ /* 0x000fe2000f8e18ff */
[----:B------:R-:W-:-:S08]  /*110f0*/  SHF.L.U32 R3, R2, 0x1f, RZ ;  /* 0x0000001f02037819 */ /* 0x000fd000000006ff */
[----:B------:R-:W2:Y:S02]  /*11100*/  SYNCS.PHASECHK.TRANS64.TRYWAIT P1, [UR17+0x7038], R3 ;  /* 0x00703803ff0075a7 */ /* 0x000ea40008021111 */
[----:B--2---:R-:W-:Y:S05]  /*11110*/  @!P1 BRA `(.L_x_314) ;  /* 0x0000002000e89947 */ /* 0x004fea0003800000 */
.L_x_424:
[----:B-1----:R-:W-:-:S04]  /*11120*/  @!P0 MOV R0, 0x1000 ;  /* 0x0000100000008802 */ /* 0x002fc80000000f00 */
[----:B------:R1:W-:Y:S01]  /*11130*/  @!P0 SYNCS.ARRIVE.TRANS64 RZ, [UR17+0x7020], R0 ;  /* 0x00702000ffff89a7 */ /* 0x0003e20008000011 */
[----:B------:R-:W-:Y:S05]  /*11140*/  BRA.U !UP2, `(.L_x_315) ;  /* 0x000000010a047547 */ /* 0x000fea000b800000 */
[----:B------:R-:W-:Y:S05]  /*11150*/  BPT.TRAP 0x1 ;  /* 0x000000040000795c */ /* 0x000fea0000300000 */
.L_x_315:
[----:B------:R-:W-:Y:S04]  /*11160*/  BSSY.RECONVERGENT B0, `(.L_x_316) ;  /* 0x0000003000007945 */ /* 0x000fe80003800200 */
[----:B------:R-:W-:Y:S05]  /*11170*/  @P2 BRA `(.L_x_317) ;  /* 0x0000000000042947 */ /* 0x000fea0003800000 */
[----:B------:R-:W-:Y:S05]  /*11180*/  BPT.TRAP 0x1 ;  /* 0x000000040000795c */ /* 0x000fea0000300000 */
.L_x_317:
[----:B------:R-:W-:Y:S05]  /*11190*/  BSYNC.RECONVERGENT B0 ;  /* 0x0000000000007941 */ /* 0x000fea0003800200 */
.L_x_316:
        /* <DEDUP_REMOVED lines=19> */
.L_x_318:
[----:B------:R-:W-:Y:S01]  /*112d0*/  ULEA UR17, UR10, UR8, 0x3 ;  /* 0x000000080a117291 */ /* 0x000fe2000f8e18ff */
[----:B------:R-:W-:-:S08]  /*112e0*/  SHF.L.U32 R3, R2, 0x1f, RZ ;  /* 0x0000001f02037819 */ /* 0x000fd000000006ff */
[----:B------:R-:W2:Y:S02]  /*112f0*/  SYNCS.PHASECHK.TRANS64.TRYWAIT P1, [UR17+0x7038], R3 ;  /* 0x00703803ff0075a7 */ /* 0x000ea40008021111 */
[----:B--2---:R-:W-:Y:S05]  /*11300*/  @!P1 BRA `(.L_x_319) ;  /* 0x0000002000849947 */ /* 0x004fea0003800000 */
.L_x_426:
[----:B-1----:R-:W-:-:S04]  /*11310*/  @!P0 MOV R0, 0x1000 ;  /* 0x0000100000008802 */ /* 0x002fc80000000f00 */
[----:B------:R1:W-:Y:S01]  /*11320*/  @!P0 SYNCS.ARRIVE.TRANS64 RZ, [UR17+0x7020], R0 ;  /* 0x00702000ffff89a7 */ /* 0x0003e20008000011 */
[----:B------:R-:W-:Y:S05]  /*11330*/  BRA.U !UP2, `(.L_x_320) ;  /* 0x000000010a047547 */ /* 0x000fea000b800000 */
[----:B------:R-:W-:Y:S05]  /*11340*/  BPT.TRAP 0x1 ;  /* 0x000000040000795c */ /* 0x000fea0000300000 */
.L_x_320:
[----:B------:R-:W-:Y:S04]  /*11350*/  BSSY.RECONVERGENT B0, `(.L_x_321) ;  /* 0x0000003000007945 */ /* 0x000fe80003800200 */
[----:B------:R-:W-:Y:S05]  /*11360*/  @P2 BRA `(.L_x_322) ;  /* 0x0000000000042947 */ /* 0x000fea0003800000 */
[----:B------:R-:W-:Y:S05]  /*11370*/  BPT.TRAP 0x1 ;  /* 0x000000040000795c */ /* 0x000fea0000300000 */
.L_x_322:
[----:B------:R-:W-:Y:S05]  /*11380*/  BSYNC.RECONVERGENT B0 ;  /* 0x0000000000007941 */ /* 0x000fea0003800200 */
.L_x_321:
        /* <DEDUP_REMOVED lines=19> */
.L_x_323:
[----:B------:R-:W-:Y:S01]  /*114c0*/  ULEA UR17, UR10, UR8, 0x3 ;  /* 0x000000080a117291 */ /* 0x000fe2000f8e18ff */
[----:B------:R-:W-:-:S08]  /*114d0*/  SHF.L.U32 R3, R2, 0x1f, RZ ;  /* 0x0000001f02037819 */ /* 0x000fd000000006ff */
[----:B------:R-:W2:Y:S02]  /*114e0*/  SYNCS.PHASECHK.TRANS64.TRYWAIT P1, [UR17+0x7038], R3 ;  /* 0x00703803ff0075a7 */ /* 0x000ea40008021111 */
[----:B--2---:R-:W-:Y:S05]  /*114f0*/  @!P1 BRA `(.L_x_324) ;  /* 0x0000002000209947 */ /* 0x004fea0003800000 */
.L_x_428:
[----:B-1----:R-:W-:-:S04]  /*11500*/  @!P0 MOV R0, 0x1000 ;  /* 0x0000100000008802 */ /* 0x002fc80000000f00 */
[----:B------:R1:W-:Y:S01]  /*11510*/  @!P0 SYNCS.ARRIVE.TRANS64 RZ, [UR17+0x7020], R0 ;  /* 0x00702000ffff89a7 */ /* 0x0003e20008000011 */
[----:B------:R-:W-:Y:S05]  /*11520*/  BRA.U !UP2, `(.L_x_325) ;  /* 0x000000010a047547 */ /* 0x000fea000b800000 */
[----:B------:R-:W-:Y:S05]  /*11530*/  BPT.TRAP 0x1 ;  /* 0x000000040000795c */ /* 0x000fea0000300000 */
.L_x_325:
[----:B------:R-:W-:Y:S04]  /*11540*/  BSSY.RECONVERGENT B0, `(.L_x_326) ;  /* 0x0000003000007945 */ /* 0x000fe80003800200 */
[----:B------:R-:W-:Y:S05]  /*11550*/  @P2 BRA `(.L_x_327) ;  /* 0x0000000000042947 */ /* 0x000fea0003800000 */
[----:B------:R-:W-:Y:S05]  /*11560*/  BPT.TRAP 0x1 ;  /* 0x000000040000795c */ /* 0x000fea0000300000 */
.L_x_327:
[----:B------:R-:W-:Y:S05]  /*11570*/  BSYNC.RECONVERGENT B0 ;  /* 0x0000000000007941 */ /* 0x000fea0003800200 */
.L_x_326:
        /* <DEDUP_REMOVED lines=13> */
[----:B------:R-:W-:Y:S02]  /*11650*/  UIADD3 UR9, UPT, UPT, UR9, 0x4, URZ ;  /* 0x0000000409097890 */ /* 0x000fe4000fffe0ff */
[----:B------:R-:W-:Y:S02]  /*11660*/  UISETP.NE.AND UP1, UPT, UR10, 0x3, UPT ;  /* 0x000000030a00788c */ /* 0x000fe4000bf25270 */
[----:B------:R-:W-:Y:S02]  /*11670*/  UIADD3 UR7, UPT, UPT, UR7, 0x4, URZ ;  /* 0x0000000407077890 */ /* 0x000fe4000fffe0ff */
[----:B------:R-:W-:Y:S02]  /*11680*/  USEL UR11, URZ, 0x1, UP1 ;  /* 0x00000001ff0b7887 */ /* 0x000fe40008800000 */
[----:B------:R-:W-:Y:S02]  /*11690*/  USEL UR10, UR10, URZ, UP1 ;  /* 0x000000ff0a0a7287 */ /* 0x000fe40008800000 */
[----:B------:R-:W-:-:S02]  /*116a0*/  UISETP.NE.AND UP1, UPT, UR9, URZ, UPT ;  /* 0x000000ff0900728c */ /* 0x000fc4000bf25270 */
[----:B------:R-:W-:Y:S01]  /*116b0*/  LOP3.LUT R2, R2, UR11, RZ, 0x3c, !PT ;  /* 0x0000000b02027c12 */ /* 0x000fe2000f8e3cff */
[----:B------:R-:W-:-:S06]  /*116c0*/  UIADD3 UR27, UPT, UPT, UR27, 0x100, URZ ;  /* 0x000001001b1b7890 */ /* 0x000fcc000fffe0ff */
[----:B---3--:R-:W-:Y:S06]  /*116d0*/  BRA.U UP1, `(.L_x_328) ;  /* 0xfffffff1010c7547 */ /* 0x008fec000b83ffff */
[----:B------:R-:W-:Y:S02]  /*116e0*/  UIADD3 UR9, UPT, UPT, UR7, 0x1, URZ ;  /* 0x0000000107097890 */ /* 0x000fe4000fffe0ff */
.L_x_287:
[----:B------:R-:W-:-:S13]  /*116f0*/  ISETP.NE.AND P1, PT, RZ, UR6, PT ;  /* 0x00000006ff007c0c */ /* 0x000fda000bf25270 */
[----:B--2---:R-:W-:Y:S05]  /*11700*/  @!P1 EXIT ;  /* 0x000000000000994d */ /* 0x004fea0003800000 */
[----:B------:R-:W-:Y:S02]  /*11710*/  UIADD3 UR7, UPT, UPT, -UR6, URZ, URZ ;  /* 0x000000ff06077290 */ /* 0x000fe4000fffe1ff */
[----:B------:R-:W-:-:S12]  /*11720*/  USHF.L.U32 UR27, UR9, 0x6, URZ ;  /* 0x00000006091b7899 */ /* 0x000fd800080006ff */
.L_x_339:
[----:B------:R-:W-:Y:S05]  /*11730*/  BRA.U !UP0, `(.L_x_329) ;  /* 0x0000000108047547 */ /* 0x000fea000b800000 */
[----:B------:R-:W-:Y:S05]  /*11740*/  BPT.TRAP 0x1 ;  /* 0x000000040000795c */ /* 0x000fea0000300000 */
.L_x_329:
[----:B------:R-:W-:Y:S01]  /*11750*/  ULEA UR25, UR10, UR8, 0x3 ;  /* 0x000000080a197291 */ /* 0x000fe2000f8e18ff */
[----:B------:R-:W-:-:S08]  /*11760*/  SHF.L.U32 R3, R2, 0x1f, RZ ;  /* 0x0000001f02037819 */ /* 0x000fd000000006ff */
[----:B------:R-:W2:Y:S02]  /*11770*/  SYNCS.PHASECHK.TRANS64.TRYWAIT P1, [UR25+0x7038], R3 ;  /* 0x00703803ff0075a7 */ /* 0x000ea40008021119 */
[----:B--2---:R-:W-:Y:S05]  /*11780*/  @!P1 BRA `(.L_x_330) ;  /* 0x0000001c00949947 */ /* 0x004fea0003800000 */
.L_x_430:
[----:B-1----:R-:W-:-:S04]  /*11790*/  @!P0 MOV R0, 0x1000 ;  /* 0x0000100000008802 */ /* 0x002fc80000000f00 */
[----:B------:R1:W-:Y:S01]  /*117a0*/  @!P0 SYNCS.ARRIVE.TRANS64 RZ, [UR25+0x7020], R0 ;  /* 0x00702000ffff89a7 */ /* 0x0003e20008000019 */
[----:B------:R-:W-:Y:S05]  /*117b0*/  BRA.U !UP2, `(.L_x_331) ;  /* 0x000000010a047547 */ /* 0x000fea000b800000 */
[----:B------:R-:W-:Y:S05]  /*117c0*/  BPT.TRAP 0x1 ;  /* 0x000000040000795c */ /* 0x000fea0000300000 */
.L_x_331:
[----:B------:R-:W-:Y:S04]  /*117d0*/  BSSY.RECONVERGENT B0, `(.L_x_332) ;  /* 0x0000003000007945 */ /* 0x000fe80003800200 */
[----:B------:R-:W-:Y:S05]  /*117e0*/  @P2 BRA `(.L_x_333) ;  /* 0x0000000000042947 */ /* 0x000fea0003800000 */
[----:B------:R-:W-:Y:S05]  /*117f0*/  BPT.TRAP 0x1 ;  /* 0x000000040000795c */ /* 0x000fea0000300000 */
.L_x_333:
[----:B------:R-:W-:Y:S05]  /*11800*/  BSYNC.RECONVERGENT B0 ;  /* 0x0000000000007941 */ /* 0x000fea0003800200 */
.L_x_332:
        /* <DEDUP_REMOVED lines=18> */
.L_x_334:
[----:B------:R-:W-:Y:S01]  /*11930*/  ULEA UR17, UR6, UR8, 0x3 ;  /* 0x0000000806117291 */ /* 0x000fe2000f8e18ff */
[----:B------:R-:W-:-:S08]  /*11940*/  SHF.L.U32 R3, R2, 0x1f, RZ ;  /* 0x0000001f02037819 */ /* 0x000fd000000006ff */
[----:B------:R-:W2:Y:S02]  /*11950*/  SYNCS.PHASECHK.TRANS64.TRYWAIT P1, [UR17+0x7038], R3 ;  /* 0x00703803ff0075a7 */ /* 0x000ea40008021111 */
[----:B--2---:R-:W-:Y:S05]  /*11960*/  @!P1 BRA `(.L_x_335) ;  /* 0x0000001c00349947 */ /* 0x004fea0003800000 */
.L_x_432:
[----:B-1----:R-:W-:-:S04]  /*11970*/  @!P0 MOV R0, 0x1000 ;  /* 0x0000100000008802 */ /* 0x002fc80000000f00 */
[----:B------:R1:W-:Y:S01]  /*11980*/  @!P0 SYNCS.ARRIVE.TRANS64 RZ, [UR17+0x7020], R0 ;  /* 0x00702000ffff89a7 */ /* 0x0003e20008000011 */
[----:B------:R-:W-:Y:S05]  /*11990*/  BRA.U !UP2, `(.L_x_336) ;  /* 0x000000010a047547 */ /* 0x000fea000b800000 */
[----:B------:R-:W-:Y:S05]  /*119a0*/  BPT.TRAP 0x1 ;  /* 0x000000040000795c */ /* 0x000fea0000300000 */
.L_x_336:
[----:B------:R-:W-:Y:S04]  /*119b0*/  BSSY.RECONVERGENT B0, `(.L_x_337) ;  /* 0x0000003000007945 */ /* 0x000fe80003800200 */
[----:B------:R-:W-:Y:S05]  /*119c0*/  @P2 BRA `(.L_x_338) ;  /* 0x0000000000042947 */ /* 0x000fea0003800000 */
[----:B------:R-:W-:Y:S05]  /*119d0*/  BPT.TRAP 0x1 ;  /* 0x000000040000795c */ /* 0x000fea0000300000 */
.L_x_338:
[----:B------:R-:W-:Y:S05]  /*119e0*/  BSYNC.RECONVERGENT B0 ;  /* 0x0000000000007941 */ /* 0x000fea0003800200 */
.L_x_337:
        /* <DEDUP_REMOVED lines=12> */
[----:B------:R2:W-:Y:S01]  /*11ab0*/  UTMALDG.4D [UR16], [UR14], desc[UR12] ;  /* 0x00000c100e0075b4 */ /* 0x0005e20008019000 */
[----:B------:R-:W-:Y:S02]  /*11ac0*/  UIADD3 UR7, UPT, UPT, UR7, 0x1, URZ ;  /* 0x0000000107077890 */ /* 0x000fe4000fffe0ff */
[----:B------:R-:W-:Y:S02]  /*11ad0*/  UISETP.NE.AND UP1, UPT, UR10, 0x3, UPT ;  /* 0x000000030a00788c */ /* 0x000fe4000bf25270 */
[----:B------:R-:W-:Y:S02]  /*11ae0*/  UIADD3 UR27, UPT, UPT, UR27, 0x40, URZ ;  /* 0x000000401b1b7890 */ /* 0x000fe4000fffe0ff */
[----:B------:R-:W-:Y:S02]  /*11af0*/  USEL UR6, URZ, 0x1, UP1 ;  /* 0x00000001ff067887 */ /* 0x000fe40008800000 */
[----:B------:R-:W-:Y:S02]  /*11b00*/  USEL UR10, UR10, URZ, UP1 ;  /* 0x000000ff0a0a7287 */ /* 0x000fe40008800000 */
[----:B------:R-:W-:-:S02]  /*11b10*/  UISETP.NE.AND UP1, UPT, UR7, URZ, UPT ;  /* 0x000000ff0700728c */ /* 0x000fc4000bf25270 */
[----:B------:R-:W-:-:S07]  /*11b20*/  LOP3.LUT R2, R2, UR6, RZ, 0x3c, !PT ;  /* 0x0000000602027c12 */ /* 0x000fce000f8e3cff */
[----:B--2---:R-:W-:Y:S05]  /*11b30*/  BRA.U UP1, `(.L_x_339) ;  /* 0xfffffff901fc7547 */ /* 0x004fea000b83ffff */
[----:B------:R-:W-:Y:S05]  /*11b40*/  EXIT ;  /* 0x000000000000794d */ /* 0x000fea0003800000 */
.L_x_451:
[----:B------:R-:W-:-:S08]  /*11b50*/  NOP ;  /* 0x0000000000007918 */ /* 0x000fd00000000000 */
[----:B------:R-:W1:-:S00]  /*11b60*/  USETMAXREG.DEALLOC.CTAPOOL 0x20 ;  /* 0x00000020000079c8 */ /* 0x000e4000080e0500 */
[----:B------:R-:W2:Y:S08]  /*11b70*/  S2UR UR18, SR_CTAID.X ;  /* 0x00000000001279c3 */ /* 0x000eb00000002500 */
[----:B-1----:R-:W1:Y:S01]  /*11b80*/  LDC R0, c[0x0][0x380] ;  /* 0x0000e000ff007b82 */ /* 0x002e620000000800 */
[----:B--2---:R-:W-:-:S06]  /*11b90*/  USHF.L.U32 UR18, UR18, 0x8, URZ ;  /* 0x0000000812127899 */ /* 0x004fcc00080006ff */
[----:B-1----:R-:W-:-:S13]  /*11ba0*/  ISETP.LE.U32.AND P0, PT, R0, UR18, PT ;  /* 0x0000001200007c0c */ /* 0x002fda000bf03070 */
[----:B------:R-:W-:Y:S05]  /*11bb0*/  @P0 EXIT ;  /* 0x000000000000094d */ /* 0x000fea0003800000 */
[----:B------:R-:W1:Y:S01]  /*11bc0*/  LDCU UR19, c[0x0][0x38c] ;  /* 0x00007180ff1377ac */ /* 0x000e620008000800 */
[----:B------:R-:W2:Y:S01]  /*11bd0*/  S2UR UR4, SR_CTAID.Y ;  /* 0x00000000000479c3 */ /* 0x000ea20000002600 */
[----:B------:R-:W-:Y:S01]  /*11be0*/  UMOV UR6, URZ ;  /* 0x000000ff00067c82 */ /* 0x000fe20008000000 */
[----:B------:R-:W-:Y:S01]  /*11bf0*/  ELECT P0, URZ, PT ;  /* 0x0000000000ff782f */ /* 0x000fe20003800000 */
[----:B-1----:R-:W1:Y:S01]  /*11c00*/  I2F.U32.RP R2, UR19 ;  /* 0x0000001300027d06 */ /* 0x002e620008209000 */
[----:B------:R-:W-:-:S07]  /*11c10*/  UISETP.NE.U32.AND UP0, UPT, UR19, URZ, UPT ;  /* 0x000000ff1300728c */ /* 0x000fce000bf05070 */
[----:B-1----:R-:W1:Y:S02]  /*11c20*/  MUFU.RCP R0, R2 ;  /* 0x0000000200007308 */ /* 0x002e640000001000 */
[----:B-1----:R-:W-:-:S06]  /*11c30*/  VIADD R0, R0, 0xffffffe ;  /* 0x0ffffffe00007836 */ /* 0x002fcc0000000000 */
[----:B------:R-:W1:Y:S02]  /*11c40*/  F2I.FTZ.U32.TRUNC.NTZ R0, R0 ;  /* 0x0000000000007305 */ /* 0x000e64000021f000 */
[----:B-1----:R-:W-:-:S13]  /*11c50*/  R2UR UR7, R0 ;  /* 0x00000000000772ca */ /* 0x002fda00000e0000 */
[----:B------:R-:W-:-:S04]  /*11c60*/  UIADD3 UR5, UPT, UPT, URZ, -UR7, URZ ;  /* 0x80000007ff057290 */ /* 0x000fc8000fffe0ff */
[----:B------:R-:W-:-:S04]  /*11c70*/  UIMAD UR5, UR5, UR19, URZ ;  /* 0x00000013050572a4 */ /* 0x000fc8000f8e02ff */
[----:B------:R-:W-:-:S04]  /*11c80*/  UIMAD.WIDE.U32 UR6, UR7, UR5, UR6 ;  /* 0x00000005070672a5 */ /* 0x000fc8000f8e0006 */
[----:B--2---:R-:W-:-:S07]  /*11c90*/  UIMAD.WIDE.U32 UR20, UR7, UR4, URZ ;  /* 0x00000004071472a5 */ /* 0x004fce000f8e00ff */
[----:B------:R-:W-:Y:S02]  /*11ca0*/  UMOV UR20, UR21 ;  /* 0x0000001500147c82 */ /* 0x000fe40008000000 */
[----:B------:R-:W-:Y:S02]  /*11cb0*/  UIADD3 UR5, UPT, UPT, -UR20, URZ, URZ ;  /* 0x000000ff14057290 */ /* 0x000fe4000fffe1ff */
[----:B------:R-:W1:Y:S02]  /*11cc0*/  S2UR UR21, SR_CTAID.Z ;  /* 0x00000000001579c3 */ /* 0x000e640000002700 */
        /* <DEDUP_REMOVED lines=9> */
[----:B-1----:R-:W-:Y:S11]  /*11d60*/  BRA.U UP6, `(.L_x_340) ;  /* 0x0000000106047547 */ /* 0x002ff6000b800000 */
[----:B------:R-:W-:Y:S05]  /*11d70*/  BPT.TRAP 0x1 ;  /* 0x000000040000795c */ /* 0x000fea0000300000 */
.L_x_340:
[----:B------:R-:W1:Y:S01]  /*11d80*/  S2UR UR4, SR_CgaCtaId ;  /* 0x00000000000479c3 */ /* 0x000e620000008800 */
[----:B------:R-:W-:Y:S01]  /*11d90*/  UMOV UR16, 0x400 ;  /* 0x0000040000107882 */ /* 0x000fe20000000000 */
[----:B------:R-:W-:Y:S01]  /*11da0*/  SHF.L.U32 R3, RZ, 0x1f, RZ ;  /* 0x0000001fff037819 */ /* 0x000fe200000006ff */
[----:B-1----:R-:W-:-:S09]  /*11db0*/  ULEA UR16, UR4, UR16, 0x18 ;  /* 0x0000001004107291 */ /* 0x002fd2000f8ec0ff */
[----:B------:R-:W1:Y:S02]  /*11dc0*/  SYNCS.PHASECHK.TRANS64.TRYWAIT P0, [UR16+0x70b0], R3 ;  /* 0x0070b003ff0075a7 */ /* 0x000e640008001110 */
[----:B-1----:R-:W-:Y:S05]  /*11dd0*/  @!P0 BRA `(.L_x_341) ;  /* 0x0000001800308947 */ /* 0x002fea0003800000 */
.L_x_434:
[----:B------:R-:W2:Y:S01]  /*11de0*/  LDCU.64 UR6, c[0x0][0x348] ;  /* 0x00006900ff0677ac */ /* 0x000ea20008000a00 */
[----:B------:R-:W-:Y:S01]  /*11df0*/  UMOV UR17, URZ ;  /* 0x000000ff00117c82 */ /* 0x000fe20008000000 */
[----:B--2---:R-:W-:-:S04]  /*11e00*/  UIADD3 UR6, UP0, UPT, UR6, 0x400, URZ ;  /* 0x0000040006067890 */ /* 0x004fc8000ff1e0ff */
[----:B------:R-:W-:-:S09]  /*11e10*/  UIADD3.X UR7, UPT, UPT, URZ, UR7, URZ, UP0, !UPT ;  /* 0x00000007ff077290 */ /* 0x000fd200087fe4ff */
[----:B------:R2:W-:Y:S01]  /*11e20*/  UTMASTG.5D [UR16], [UR6] ;  /* 0x00000010060073b5 */ /* 0x0005e20008020000 */
[----:B------:R0:W-:Y:S01]  /*11e30*/  UTMACMDFLUSH ;  /* 0x00000000000079b7 */ /* 0x0001e20000000000 */
[----:B--2---:R-:W-:Y:S05]  /*11e40*/  BRA.U UP6, `(.L_x_342) ;  /* 0x0000000106047547 */ /* 0x004fea000b800000 */
[----:B------:R-:W-:Y:S05]  /*11e50*/  BPT.TRAP 0x1 ;  /* 0x000000040000795c */ /* 0x000fea0000300000 */
.L_x_342:
[----:B------:R-:W2:Y:S02]  /*11e60*/  SYNCS.PHASECHK.TRANS64.TRYWAIT P0, [UR16+0x70b8], R3 ;  /* 0x0070b803ff0075a7 */ /* 0x000ea40008001110 */
[----:B--2---:R-:W-:Y:S05]  /*11e70*/  @!P0 BRA `(.L_x_343) ;  /* 0x0000001800208947 */ /* 0x004fea0003800000 */
.L_x_436:
[----:B------:R-:W2:Y:S01]  /*11e80*/  LDCU.64 UR6, c[0x0][0x348] ;  /* 0x00006900ff0677ac */ /* 0x000ea20008000a00 */
[----:B------:R-:W-:Y:S02]  /*11e90*/  UIADD3 UR10, UPT, UPT, UR18, 0x80, URZ ;  /* 0x00000080120a7890 */ /* 0x000fe4000fffe0ff */
[----:B------:R-:W-:Y:S01]  /*11ea0*/  UIADD3 UR8, UPT, UPT, UR16, 0x2000, URZ ;  /* 0x0000200010087890 */ /* 0x000fe2000fffe0ff */
[----:B------:R-:W-:Y:S01]  /*11eb0*/  UMOV UR9, URZ ;  /* 0x000000ff00097c82 */ /* 0x000fe20008000000 */
[----:B------:R-:W-:Y:S01]  /*11ec0*/  UMOV UR11, UR19 ;  /* 0x00000013000b7c82 */ /* 0x000fe20008000000 */
[----:B------:R-:W-:Y:S01]  /*11ed0*/  UMOV UR12, UR20 ;  /* 0x00000014000c7c82 */ /* 0x000fe20008000000 */
[----:B------:R-:W-:Y:S01]  /*11ee0*/  UMOV UR13, UR21 ;  /* 0x00000015000d7c82 */ /* 0x000fe20008000000 */
[----:B--2---:R-:W-:-:S04]  /*11ef0*/  UIADD3 UR6, UP0, UPT, UR6, 0x400, URZ ;  /* 0x0000040006067890 */ /* 0x004fc8000ff1e0ff */
[----:B------:R-:W-:-:S09]  /*11f00*/  UIADD3.X UR7, UPT, UPT, URZ, UR7, URZ, UP0, !UPT ;  /* 0x00000007ff077290 */ /* 0x000fd200087fe4ff */
[----:B------:R2:W-:Y:S01]  /*11f10*/  UTMASTG.5D [UR8], [UR6] ;  /* 0x00000008060073b5 */ /* 0x0005e20008020000 */
[----:B------:R0:W-:Y:S01]  /*11f20*/  UTMACMDFLUSH ;  /* 0x00000000000079b7 */ /* 0x0001e20000000000 */
[----:B------:R-:W-:-:S04]  /*11f30*/  DEPBAR.LE SB0, 0x1 ;  /* 0x000080400000791a */ /* 0x000fc80000000000 */
[----:B--2---:R-:W-:Y:S05]  /*11f40*/  BRA.U UP6, `(.L_x_344) ;  /* 0x0000000106047547 */ /* 0x004fea000b800000 */
[----:B------:R-:W-:Y:S05]  /*11f50*/  BPT.TRAP 0x1 ;  /* 0x000000040000795c */ /* 0x000fea0000300000 */
.L_x_344:
[----:B------:R-:W-:-:S04]  /*11f60*/  UIADD3 UR5, UPT, UPT, UR16, 0x70c0, URZ ;  /* 0x000070c010057890 */ /* 0x000fc8000fffe0ff */
[----:B------:R-:W-:-:S09]  /*11f70*/  UPRMT UR5, UR4, 0x654, UR5 ;  /* 0x0000065404057896 */ /* 0x000fd20008000005 */
[----:B------:R-:W-:Y:S01]  /*11f80*/  SYNCS.ARRIVE.TRANS64.RED.A1T0 RZ, [UR5], RZ ;  /* 0x000000ffffff79a7 */ /* 0x000fe20008100405 */
[----:B------:R-:W-:-:S04]  /*11f90*/  DEPBAR.LE SB0, 0x0 ;  /* 0x000080000000791a */ /* 0x000fc80000000000 */
[----:B------:R-:W-:Y:S05]  /*11fa0*/  BRA.U UP6, `(.L_x_345) ;  /* 0x0000000106047547 */ /* 0x000fea000b800000 */
[----:B------:R-:W-:Y:S05]  /*11fb0*/  BPT.TRAP 0x1 ;  /* 0x000000040000795c */ /* 0x000fea0000300000 */
.L_x_345:
[----:B------:R-:W-:Y:S01]  /*11fc0*/  UIADD3 UR5, UPT, UPT, UR16, 0x70c8, URZ ;  /* 0x000070c810057890 */ /* 0x000fe2000fffe0ff */
[----:B------:R-:W-:Y:S02]  /*11fd0*/  IMAD.MOV.U32 R2, RZ, RZ, 0xffff ;  /* 0x0000ffffff027424 */ /* 0x000fe400078e00ff */
[----:B-1----:R-:W-:Y:S01]  /*11fe0*/  IMAD.MOV.U32 R0, RZ, RZ, 0x1 ;  /* 0x00000001ff007424 */ /* 0x002fe200078e00ff */
[----:B------:R-:W-:-:S09]  /*11ff0*/  UPRMT UR5, UR4, 0x654, UR5 ;  /* 0x0000065404057896 */ /* 0x000fd20008000005 */
[----:B------:R-:W-:Y:S01]  /*12000*/  SYNCS.ARRIVE.TRANS64.RED.A1T0 RZ, [UR5], RZ ;  /* 0x000000ffffff79a7 */ /* 0x000fe20008100405 */
[----:B------:R-:W1:Y:S01]  /*12010*/  LDS R3, [UR16+0x70e0] ;  /* 0x0070e010ff037984 */ /* 0x000e620008000800 */
[----:B------:R-:W-:Y:S02]  /*12020*/  UMOV UR6, 0x40 ;  /* 0x0000004000067882 */ /* 0x000fe40000000000 */
[----:B------:R-:W-:Y:S01]  /*12030*/  ULEA UR6, UR4, UR6, 0x18 ;  /* 0x0000000604067291 */ /* 0x000fe2000f8ec0ff */
[----:B------:R-:W-:-:S08]  /*12040*/  NOP ;  /* 0x0000000000007918 */ /* 0x000fd00000000000 */
[----:B------:R-:W2:Y:S01]  /*12050*/  LDS R5, [UR6+0x14] ;  /* 0x00001406ff057984 */ /* 0x000ea20008000800 */
[----:B-1----:R-:W-:-:S04]  /*12060*/  LOP3.LUT R3, R3, 0xffff, RZ, 0xc0, !PT ;  /* 0x0000ffff03037812 */ /* 0x002fc800078ec0ff */
[----:B------:R-:W-:-:S04]  /*12070*/  SHF.R.U32.HI R3, RZ, 0x5, R3 ;  /* 0x00000005ff037819 */ /* 0x000fc80000011603 */
[-C--:B------:R-:W-:Y:S02]  /*12080*/  SHF.L.U32 R2, R2, R3.reuse, RZ ;  /* 0x0000000302027219 */ /* 0x080fe400000006ff */
[----:B------:R-:W-:Y:S02]  /*12090*/  SHF.L.U32 R3, R0, R3, RZ ;  /* 0x0000000300037219 */ /* 0x000fe400000006ff */
[----:B--2---:R-:W-:-:S04]  /*120a0*/  LOP3.LUT R5, R5, R2, RZ, 0xc0, !PT ;  /* 0x0000000205057212 */ /* 0x004fc800078ec0ff */
[----:B------:R-:W-:-:S13]  /*120b0*/  ISETP.NE.AND P0, PT, R5, R2, PT ;  /* 0x000000020500720c */ /* 0x000fda0003f05270 */
[----:B------:R-:W-:Y:S05]  /*120c0*/  @P0 BRA `(.L_x_346) ;  /* 0x00000000005c0947 */ /* 0x000fea0003800000 */
[----:B------:R-:W1:Y:S02]  /*120d0*/  LDS R0, [UR6+0x18] ;  /* 0x00001806ff007984 */ /* 0x000e640008000800 */
[----:B-1----:R-:W-:-:S04]  /*120e0*/  LOP3.LUT R0, R0, R3, RZ, 0xc0, !PT ;  /* 0x0000000300007212 */ /* 0x002fc800078ec0ff */
[----:B------:R-:W-:-:S13]  /*120f0*/  ISETP.NE.AND P0, PT, R0, R3, PT ;  /* 0x000000030000720c */ /* 0x000fda0003f05270 */
[----:B------:R-:W-:Y:S05]  /*12100*/  @P0 BRA `(.L_x_347) ;  /* 0x0000000000400947 */ /* 0x000fea0003800000 */
[----:B------:R-:W-:Y:S01]  /*12110*/  R2UR UR8, R2 ;  /* 0x00000000020872ca */ /* 0x000fe200000e0000 */
[----:B------:R-:W-:Y:S01]  /*12120*/  VOTEU.ANY UR7, UPT, PT ;  /* 0x0000000000077886 */ /* 0x000fe200038e0100 */
[----:B------:R-:W1:Y:S01]  /*12130*/  S2R R2, SR_LANEID ;  /* 0x0000000000027919 */ /* 0x000e620000000000 */
[----:B------:R-:W-:Y:S01]  /*12140*/  LOP3.LUT R4, RZ, R3, RZ, 0x33, !PT ;  /* 0x00000003ff047212 */ /* 0x000fe200078e33ff */
[----:B------:R-:W-:-:S03]  /*12150*/  UFLO.U32 UR7, UR7 ;  /* 0x00000007000772bd */ /* 0x000fc600080e0000 */
[----:B------:R-:W2:Y:S06]  /*12160*/  REDUX UR4, R4 ;  /* 0x00000000040473c4 */ /* 0x000eac0000000000 */
[----:B------:R-:W-:-:S06]  /*12170*/  ULOP3.LUT UR8, URZ, UR8, URZ, 0x33, !UPT ;  /* 0x00000008ff087292 */ /* 0x000fcc000f8e33ff */
[----:B------:R-:W-:-:S04]  /*12180*/  IMAD.U32 R0, RZ, RZ, UR8 ;  /* 0x00000008ff007e24 */ /* 0x000fc8000f8e00ff */
[----:B------:R-:W3:Y:S02]  /*12190*/  REDUX UR5, R0 ;  /* 0x00000000000573c4 */ /* 0x000ee40000000000 */
[----:B------:R4:W-:Y:S01]  /*121a0*/  UTCATOMSWS.AND URZ, UR8 ;  /* 0x0000000800ff79e3 */ /* 0x0009e20008000000 */
[----:B-1----:R-:W-:Y:S01]  /*121b0*/  ISETP.EQ.U32.AND P0, PT, R2, UR7, PT ;  /* 0x0000000702007c0c */ /* 0x002fe2000bf02070 */
[----:B--2---:R-:W-:Y:S02]  /*121c0*/  IMAD.U32 R2, RZ, RZ, UR4 ;  /* 0x00000004ff027e24 */ /* 0x004fe4000f8e00ff */
[----:B---3--:R-:W-:-:S10]  /*121d0*/  IMAD.U32 R3, RZ, RZ, UR5 ;  /* 0x00000005ff037e24 */ /* 0x008fd4000f8e00ff */
[----:B------:R4:W-:Y:S04]  /*121e0*/  @P0 ATOMS.AND RZ, [UR6+0x14], R3 ;  /* 0x00001403ffff098c */ /* 0x0009e8000a800006 */
[----:B------:R4:W-:Y:S01]  /*121f0*/  @P0 ATOMS.AND RZ, [UR6+0x18], R2 ;  /* 0x00001802ffff098c */ /* 0x0009e2000a800006 */
[----:B------:R-:W-:Y:S05]  /*12200*/  BRA `(.L_x_348) ;  /* 0x0000000000147947 */ /* 0x000fea0003800000 */
.L_x_347:
[----:B------:R-:W-:Y:S02]  /*12210*/  MOV R2, 0x12230 ;  /* 0x0001223000027802 */ /* 0x000fe40000000f00 */
[----:B------:R-:W-:Y:S05]  /*12220*/  CALL.REL.NOINC `($__internal_0_$__cuda_sm10x_tcgen05_guardrail_trap_col_being_dealloced_not_returned_by_alloc) ;  /* 0x00000014004c7944 */ /* 0x000fea0003c00000 */
[----:B------:R-:W-:Y:S05]  /*12230*/  BRA `(.L_x_348) ;  /* 0x0000000000087947 */ /* 0x000fea0003800000 */
.L_x_346:
[----:B------:R-:W-:Y:S02]  /*12240*/  MOV R2, 0x12260 ;  /* 0x0001226000027802 */ /* 0x000fe40000000f00 */
[----:B------:R-:W-:Y:S05]  /*12250*/  CALL.REL.NOINC `($__internal_2_$__cuda_sm10x_tcgen05_guardrail_trap_unallocated_columns_being_dealloced) ;  /* 0x0000001400587944 */ /* 0x000fea0003c00000 */
.L_x_348:
[----:B------:R-:W-:Y:S01]  /*12260*/  NOP ;  /* 0x0000000000007918 */ /* 0x000fe20000000000 */
[----:B----4-:R-:W-:Y:S05]  /*12270*/  EXIT ;  /* 0x000000000000794d */ /* 0x010fea0003800000 */
.L_x_35:
[----:B------:R-:W-:-:S07]  /*12280*/  MOV R0, UR4 ;  /* 0x0000000400007c02 */ /* 0x000fce0008000f00 */
.L_x_349:
[----:B-1----:R1:W2:Y:S02]  /*12290*/  SYNCS.PHASECHK.TRANS64.TRYWAIT P0, [R0+URZ+0x7000], R3 ;  /* 0x00700003000075a7 */ /* 0x0022a400080011ff */
[----:B--2---:R-:W-:Y:S05]  /*122a0*/  @!P0 NANOSLEEP.SYNCS 0x989680 ;  /* 0x009896800000895d */ /* 0x004fea0003900000 */
[----:B------:R-:W2:Y:S02]  /*122b0*/  @!P0 SYNCS.PHASECHK.TRANS64 P0, [R0+URZ+0x7000], R3 ;  /* 0x00700003000085a7 */ /* 0x000ea400080010ff */
[----:B--2---:R-:W-:Y:S05]  /*122c0*/  @!P0 BRA `(.L_x_349) ;  /* 0xfffffffc00f08947 */ /* 0x004fea000383ffff */
[----:B------:R-:W-:Y:S05]  /*122d0*/  BRA `(.L_x_350) ;  /* 0xfffffef800207947 */ /* 0x000fea000383ffff */
.L_x_37:
[----:B-1----:R-:W-:-:S07]  /*122e0*/  MOV R0, UR4 ;  /* 0x0000000400007c02 */ /* 0x002fce0008000f00 */
.L_x_351:
[----:B-1----:R1:W2:Y:S02]  /*122f0*/  SYNCS.PHASECHK.TRANS64.TRYWAIT P0, [R0+URZ+0x7020], R3 ;  /* 0x00702003000075a7 */ /* 0x0022a400080011ff */
[----:B--2---:R-:W-:Y:S05]  /*12300*/  @!P0 NANOSLEEP.SYNCS 0x989680 ;  /* 0x009896800000895d */ /* 0x004fea0003900000 */
[----:B------:R-:W2:Y:S02]  /*12310*/  @!P0 SYNCS.PHASECHK.TRANS64 P0, [R0+URZ+0x7020], R3 ;  /* 0x00702003000085a7 */ /* 0x000ea400080010ff */
[----:B--2---:R-:W-:Y:S05]  /*12320*/  @!P0 BRA `(.L_x_351) ;  /* 0xfffffffc00f08947 */ /* 0x004fea000383ffff */
[----:B------:R-:W-:Y:S05]  /*12330*/  BRA `(.L_x_352) ;  /* 0xfffffef8001c7947 */ /* 0x000fea000383ffff */
.L_x_39:
[----:B------:R-:W-:-:S07]  /*12340*/  MOV R5, UR4 ;  /* 0x0000000400057c02 */ /* 0x000fce0008000f00 */
.L_x_353:
[----:B--2---:R2:W3:Y:S02]  /*12350*/  SYNCS.PHASECHK.TRANS64.TRYWAIT P0, [R5+URZ+0x7058], R2 ;  /* 0x00705802050075a7 */ /* 0x0044e400080011ff */
[----:B---3--:R-:W-:Y:S05]  /*12360*/  @!P0 NANOSLEEP.SYNCS 0x989680 ;  /* 0x009896800000895d */ /* 0x008fea0003900000 */
[----:B------:R-:W3:Y:S02]  /*12370*/  @!P0 SYNCS.PHASECHK.TRANS64 P0, [R5+URZ+0x7058], R2 ;  /* 0x00705802050085a7 */ /* 0x000ee400080010ff */
[----:B---3--:R-:W-:Y:S05]  /*12380*/  @!P0 BRA `(.L_x_353) ;  /* 0xfffffffc00f08947 */ /* 0x008fea000383ffff */
[----:B------:R-:W-:Y:S05]  /*12390*/  BRA `(.L_x_354) ;  /* 0xfffffef800207947 */ /* 0x000fea000383ffff */
.L_x_43:
[----:B------:R-:W-:-:S07]  /*123a0*/  MOV R0, UR4 ;  /* 0x0000000400007c02 */ /* 0x000fce0008000f00 */
.L_x_355:
[----:B-1----:R1:W3:Y:S02]  /*123b0*/  SYNCS.PHASECHK.TRANS64.TRYWAIT P0, [R0+URZ+0x7008], R3 ;  /* 0x00700803000075a7 */ /* 0x0022e400080011ff */
[----:B---3--:R-:W-:Y:S05]  /*123c0*/  @!P0 NANOSLEEP.SYNCS 0x989680 ;  /* 0x009896800000895d */ /* 0x008fea0003900000 */
[----:B------:R-:W3:Y:S02]  /*123d0*/  @!P0 SYNCS.PHASECHK.TRANS64 P0, [R0+URZ+0x7008], R3 ;  /* 0x00700803000085a7 */ /* 0x000ee400080010ff */
[----:B---3--:R-:W-:Y:S05]  /*123e0*/  @!P0 BRA `(.L_x_355) ;  /* 0xfffffffc00f08947 */ /* 0x008fea000383ffff */
[----:B------:R-:W-:Y:S05]  /*123f0*/  BRA `(.L_x_356) ;  /* 0xfffffef8006c7947 */ /* 0x000fea000383ffff */
.L_x_45:
[----:B--2---:R-:W-:-:S07]  /*12400*/  MOV R5, UR4 ;  /* 0x0000000400057c02 */ /* 0x004fce0008000f00 */
.L_x_357:
[----:B--2---:R2:W3:Y:S02]  /*12410*/  SYNCS.PHASECHK.TRANS64.TRYWAIT P0, [R5+URZ+0x7068], R2 ;  /* 0x00706802050075a7 */ /* 0x0044e400080011ff */
[----:B---3--:R-:W-:Y:S05]  /*12420*/  @!P0 NANOSLEEP.SYNCS 0x989680 ;  /* 0x009896800000895d */ /* 0x008fea0003900000 */
[----:B------:R-:W3:Y:S02]  /*12430*/  @!P0 SYNCS.PHASECHK.TRANS64 P0, [R5+URZ+0x7068], R2 ;  /* 0x00706802050085a7 */ /* 0x000ee400080010ff */
[----:B---3--:R-:W-:Y:S05]  /*12440*/  @!P0 BRA `(.L_x_357) ;  /* 0xfffffffc00f08947 */ /* 0x008fea000383ffff */
[----:B------:R-:W-:Y:S05]  /*12450*/  BRA `(.L_x_358) ;  /* 0xfffffef800687947 */ /* 0x000fea000383ffff */
.L_x_49:
[----:B------:R-:W-:-:S07]  /*12460*/  MOV R0, UR4 ;  /* 0x0000000400007c02 */ /* 0x000fce0008000f00 */
.L_x_359:
[----:B---3--:R3:W4:Y:S02]  /*12470*/  SYNCS.PHASECHK.TRANS64.TRYWAIT P0, [R0+URZ+0x7028], R3 ;  /* 0x00702803000075a7 */ /* 0x00872400080011ff */
[----:B----4-:R-:W-:Y:S05]  /*12480*/  @!P0 NANOSLEEP.SYNCS 0x989680 ;  /* 0x009896800000895d */ /* 0x010fea0003900000 */
[----:B------:R-:W4:Y:S02]  /*12490*/  @!P0 SYNCS.PHASECHK.TRANS64 P0, [R0+URZ+0x7028], R3 ;  /* 0x00702803000085a7 */ /* 0x000f2400080010ff */
[----:B----4-:R-:W-:Y:S05]  /*124a0*/  @!P0 BRA `(.L_x_359) ;  /* 0xfffffffc00f08947 */ /* 0x010fea000383ffff */
[----:B------:R-:W-:Y:S05]  /*124b0*/  BRA `(.L_x_360) ;  /* 0xfffffef800c07947 */ /* 0x000fea000383ffff */
.L_x_51:
[----:B--2---:R-:W-:-:S07]  /*124c0*/  MOV R5, UR4 ;  /* 0x0000000400057c02 */ /* 0x004fce0008000f00 */
.L_x_361:
[----:B--2---:R2:W4:Y:S02]  /*124d0*/  SYNCS.PHASECHK.TRANS64.TRYWAIT P0, [R5+URZ+0x70a0], R2 ;  /* 0x0070a002050075a7 */ /* 0x00452400080011ff */
[----:B----4-:R-:W-:Y:S05]  /*124e0*/  @!P0 NANOSLEEP.SYNCS 0x989680 ;  /* 0x009896800000895d */ /* 0x010fea0003900000 */
[----:B------:R-:W4:Y:S02]  /*124f0*/  @!P0 SYNCS.PHASECHK.TRANS64 P0, [R5+URZ+0x70a0], R2 ;  /* 0x0070a002050085a7 */ /* 0x000f2400080010ff */
[----:B----4-:R-:W-:Y:S05]  /*12500*/  @!P0 BRA `(.L_x_361) ;  /* 0xfffffffc00f08947 */ /* 0x010fea000383ffff */
[----:B------:R-:W-:Y:S05]  /*12510*/  BRA `(.L_x_362) ;  /* 0xfffffef800b87947 */ /* 0x000fea000383ffff */
.L_x_53:
[----:B---3--:R-:W-:-:S07]  /*12520*/  MOV R0, UR4 ;  /* 0x0000000400007c02 */ /* 0x008fce0008000f00 */
.L_x_363:
[----:B---3--:R3:W4:Y:S02]  /*12530*/  SYNCS.PHASECHK.TRANS64.TRYWAIT P0, [R0+URZ+0x7058], R3 ;  /* 0x00705803000075a7 */ /* 0x00872400080011ff */
[----:B----4-:R-:W-:Y:S05]  /*12540*/  @!P0 NANOSLEEP.SYNCS 0x989680 ;  /* 0x009896800000895d */ /* 0x010fea0003900000 */
[----:B------:R-:W4:Y:S02]  /*12550*/  @!P0 SYNCS.PHASECHK.TRANS64 P0, [R0+URZ+0x7058], R3 ;  /* 0x00705803000085a7 */ /* 0x000f2400080010ff */
[----:B----4-:R-:W-:Y:S05]  /*12560*/  @!P0 BRA `(.L_x_363) ;  /* 0xfffffffc00f08947 */ /* 0x010fea000383ffff */
[----:B------:R-:W-:Y:S05]  /*12570*/  BRA `(.L_x_364) ;  /* 0xfffffef800b07947 */ /* 0x000fea000383ffff */
.L_x_57:
[----:B------:R-:W-:Y:S07]  /*12580*/  MOV R0, UR8 ;  /* 0x0000000800007c02 */ /* 0x000fee0008000f00 */
.L_x_365:
[----:B--2---:R2:W3:Y:S02]  /*12590*/  SYNCS.PHASECHK.TRANS64.TRYWAIT P0, [R0+URZ+0x7020], R3 ;  /* 0x00702003000075a7 */ /* 0x0044e400080011ff */
[----:B---3--:R-:W-:Y:S05]  /*125a0*/  @!P0 NANOSLEEP.SYNCS 0x989680 ;  /* 0x009896800000895d */ /* 0x008fea0003900000 */
[----:B------:R-:W3:Y:S02]  /*125b0*/  @!P0 SYNCS.PHASECHK.TRANS64 P0, [R0+URZ+0x7020], R3 ;  /* 0x00702003000085a7 */ /* 0x000ee400080010ff */
[----:B---3--:R-:W-:Y:S05]  /*125c0*/  @!P0 BRA `(.L_x_365) ;  /* 0xfffffffc00f08947 */ /* 0x008fea000383ffff */
[----:B------:R-:W-:Y:S05]  /*125d0*/  BRA `(.L_x_366) ;  /* 0xfffffefc00987947 */ /* 0x000fea000383ffff */
.L_x_60:
[----:B------:R-:W-:Y:S07]  /*125e0*/  MOV R0, UR4 ;  /* 0x0000000400007c02 */ /* 0x000fee0008000f00 */
.L_x_367:
[----:B--2---:R2:W3:Y:S02]  /*125f0*/  SYNCS.PHASECHK.TRANS64.TRYWAIT P0, [R0+URZ+0x70a8], R3 ;  /* 0x0070a803000075a7 */ /* 0x0044e400080011ff */
[----:B---3--:R-:W-:Y:S05]  /*12600*/  @!P0 NANOSLEEP.SYNCS 0x989680 ;  /* 0x009896800000895d */ /* 0x008fea0003900000 */
[----:B------:R-:W3:Y:S02]  /*12610*/  @!P0 SYNCS.PHASECHK.TRANS64 P0, [R0+URZ+0x70a8], R3 ;  /* 0x0070a803000085a7 */ /* 0x000ee400080010ff */
[----:B---3--:R-:W-:Y:S05]  /*12620*/  @!P0 BRA `(.L_x_367) ;  /* 0xfffffffc00f08947 */ /* 0x008fea000383ffff */
[----:B------:R-:W-:Y:S05]  /*12630*/  BRA `(.L_x_368) ;  /* 0xffffff0000007947 */ /* 0x000fea000383ffff */
.L_x_62:
[----:B------:R-:W-:Y:S07]  /*12640*/  MOV R0, UR4 ;  /* 0x0000000400007c02 */ /* 0x000fee0008000f00 */
.L_x_369:
[----:B--2---:R2:W3:Y:S02]  /*12650*/  SYNCS.PHASECHK.TRANS64.TRYWAIT P0, [R0+URZ+0x7068], R3 ;  /* 0x00706803000075a7 */ /* 0x0044e400080011ff */
[----:B---3--:R-:W-:Y:S05]  /*12660*/  @!P0 NANOSLEEP.SYNCS 0x989680 ;  /* 0x009896800000895d */ /* 0x008fea0003900000 */
[----:B------:R-:W3:Y:S02]  /*12670*/  @!P0 SYNCS.PHASECHK.TRANS64 P0, [R0+URZ+0x7068], R3 ;  /* 0x00706803000085a7 */ /* 0x000ee400080010ff */
[----:B---3--:R-:W-:Y:S05]  /*12680*/  @!P0 BRA `(.L_x_369) ;  /* 0xfffffffc00f08947 */ /* 0x008fea000383ffff */
[----:B------:R-:W-:Y:S05]  /*12690*/  BRA `(.L_x_370) ;  /* 0xfffffefc00fc7947 */ /* 0x000fea000383ffff */
.L_x_68:
[----:B------:R-:W-:Y:S07]  /*126a0*/  MOV R0, UR8 ;  /* 0x0000000800007c02 */ /* 0x000fee0008000f00 */
.L_x_371:
[----:B--2---:R2:W3:Y:S02]  /*126b0*/  SYNCS.PHASECHK.TRANS64.TRYWAIT P0, [R0+URZ+0x7020], R3 ;  /* 0x00702003000075a7 */ /* 0x0044e400080011ff */
[----:B---3--:R-:W-:Y:S05]  /*126c0*/  @!P0 NANOSLEEP.SYNCS 0x989680 ;  /* 0x009896800000895d */ /* 0x008fea0003900000 */
[----:B------:R-:W3:Y:S02]  /*126d0*/  @!P0 SYNCS.PHASECHK.TRANS64 P0, [R0+URZ+0x7020], R3 ;  /* 0x00702003000085a7 */ /* 0x000ee400080010ff */
[----:B---3--:R-:W-:Y:S05]  /*126e0*/  @!P0 BRA `(.L_x_371) ;  /* 0xfffffffc00f08947 */ /* 0x008fea000383ffff */
[----:B------:R-:W-:Y:S05]  /*126f0*/  BRA `(.L_x_372) ;  /* 0xffffff0400347947 */ /* 0x000fea000383ffff */
.L_x_70:
[----:B------:R-:W-:Y:S07]  /*12700*/  MOV R0, UR4 ;  /* 0x0000000400007c02 */ /* 0x000fee0008000f00 */
.L_x_373:
[----:B--2---:R2:W3:Y:S02]  /*12710*/  SYNCS.PHASECHK.TRANS64.TRYWAIT P0, [R0+URZ+0x70a0], R3 ;  /* 0x0070a003000075a7 */ /* 0x0044e400080011ff */
[----:B---3--:R-:W-:Y:S05]  /*12720*/  @!P0 NANOSLEEP.SYNCS 0x989680 ;  /* 0x009896800000895d */ /* 0x008fea0003900000 */
[----:B------:R-:W3:Y:S02]  /*12730*/  @!P0 SYNCS.PHASECHK.TRANS64 P0, [R0+URZ+0x70a0], R3 ;  /* 0x0070a003000085a7 */ /* 0x000ee400080010ff */
[----:B---3--:R-:W-:Y:S05]  /*12740*/  @!P0 BRA `(.L_x_373) ;  /* 0xfffffffc00f08947 */ /* 0x008fea000383ffff */
[----:B------:R-:W-:Y:S05]  /*12750*/  BRA `(.L_x_374) ;  /* 0xffffff0400307947 */ /* 0x000fea000383ffff */
.L_x_72:
[----:B------:R-:W-:Y:S07]  /*12760*/  MOV R0, UR4 ;  /* 0x0000000400007c02 */ /* 0x000fee0008000f00 */
.L_x_375:
[----:B--2---:R2:W3:Y:S02]  /*12770*/  SYNCS.PHASECHK.TRANS64.TRYWAIT P0, [R0+URZ+0x7058], R3 ;  /* 0x00705803000075a7 */ /* 0x0044e400080011ff */
[----:B---3--:R-:W-:Y:S05]  /*12780*/  @!P0 NANOSLEEP.SYNCS 0x989680 ;  /* 0x009896800000895d */ /* 0x008fea0003900000 */
[----:B------:R-:W3:Y:S02]  /*12790*/  @!P0 SYNCS.PHASECHK.TRANS64 P0, [R0+URZ+0x7058], R3 ;  /* 0x00705803000085a7 */ /* 0x000ee400080010ff */
[----:B---3--:R-:W-:Y:S05]  /*127a0*/  @!P0 BRA `(.L_x_375) ;  /* 0xfffffffc00f08947 */ /* 0x008fea000383ffff */
[----:B------:R-:W-:Y:S05]  /*127b0*/  BRA `(.L_x_376) ;  /* 0xffffff04002c7947 */ /* 0x000fea000383ffff */
.L_x_80:
[----:B------:R-:W-:-:S07]  /*127c0*/  MOV R0, UR4 ;  /* 0x0000000400007c02 */ /* 0x000fce0008000f00 */
.L_x_377:
[----:B--2---:R2:W3:Y:S02]  /*127d0*/  SYNCS.PHASECHK.TRANS64.TRYWAIT P0, [R0+URZ+0x70a8], R3 ;  /* 0x0070a803000075a7 */ /* 0x0044e400080011ff */
[----:B---3--:R-:W-:Y:S05]  /*127e0*/  @!P0 NANOSLEEP.SYNCS 0x989680 ;  /* 0x009896800000895d */ /* 0x008fea0003900000 */
[----:B------:R-:W3:Y:S02]  /*127f0*/  @!P0 SYNCS.PHASECHK.TRANS64 P0, [R0+URZ+0x70a8], R3 ;  /* 0x0070a803000085a7 */ /* 0x000ee400080010ff */
[----:B---3--:R-:W-:Y:S05]  /*12800*/  @!P0 BRA `(.L_x_377) ;  /* 0xfffffffc00f08947 */ /* 0x008fea000383ffff */
[----:B------:R-:W-:Y:S05]  /*12810*/  BRA `(.L_x_378) ;  /* 0xffffff08002c7947 */ /* 0x000fea000383ffff */
.L_x_82:
[----:B--2---:R-:W-:-:S07]  /*12820*/  MOV R0, UR4 ;  /* 0x0000000400007c02 */ /* 0x004fce0008000f00 */
.L_x_379:
[----:B--2---:R2:W3:Y:S02]  /*12830*/  SYNCS.PHASECHK.TRANS64.TRYWAIT P0, [R0+URZ+0x7068], R5 ;  /* 0x00706805000075a7 */ /* 0x0044e400080011ff */
[----:B---3--:R-:W-:Y:S05]  /*12840*/  @!P0 NANOSLEEP.SYNCS 0x989680 ;  /* 0x009896800000895d */ /* 0x008fea0003900000 */
[----:B------:R-:W3:Y:S02]  /*12850*/  @!P0 SYNCS.PHASECHK.TRANS64 P0, [R0+URZ+0x7068], R5 ;  /* 0x00706805000085a7 */ /* 0x000ee400080010ff */
[----:B---3--:R-:W-:Y:S05]  /*12860*/  @!P0 BRA `(.L_x_379) ;  /* 0xfffffffc00f08947 */ /* 0x008fea000383ffff */
[----:B------:R-:W-:Y:S05]  /*12870*/  BRA `(.L_x_380) ;  /* 0xffffff0800287947 */ /* 0x000fea000383ffff */
.L_x_89:
[----:B-1----:R1:W2:Y:S02]  /*12880*/  SYNCS.PHASECHK.TRANS64.TRYWAIT P0, [R16+URZ+0x70c0], R3 ;  /* 0x0070c003100075a7 */ /* 0x0022a400080011ff */
[----:B--2---:R-:W-:Y:S05]  /*12890*/  @!P0 NANOSLEEP.SYNCS 0x989680 ;  /* 0x009896800000895d */ /* 0x004fea0003900000 */
[----:B------:R-:W2:Y:S02]  /*128a0*/  @!P0 SYNCS.PHASECHK.TRANS64 P0, [R16+URZ+0x70c0], R3 ;  /* 0x0070c003100085a7 */ /* 0x000ea400080010ff */
[----:B--2---:R-:W-:Y:S05]  /*128b0*/  @!P0 BRA `(.L_x_89) ;  /* 0xfffffffc00f08947 */ /* 0x004fea000383ffff */
[----:B------:R-:W-:Y:S05]  /*128c0*/  BRA `(.L_x_381) ;  /* 0xffffff0c00587947 */ /* 0x000fea000383ffff */
.L_x_155:
[----:B--2---:R2:W5:Y:S02]  /*128d0*/  SYNCS.PHASECHK.TRANS64.TRYWAIT P0, [R16+URZ+0x70c8], R3 ;  /* 0x0070c803100075a7 */ /* 0x00456400080011ff */
[----:B-----5:R-:W-:Y:S05]  /*128e0*/  @!P0 NANOSLEEP.SYNCS 0x989680 ;  /* 0x009896800000895d */ /* 0x020fea0003900000 */
[----:B------:R-:W5:Y:S02]  /*128f0*/  @!P0 SYNCS.PHASECHK.TRANS64 P0, [R16+URZ+0x70c8], R3 ;  /* 0x0070c803100085a7 */ /* 0x000f6400080010ff */
[----:B-----5:R-:W-:Y:S05]  /*12900*/  @!P0 BRA `(.L_x_155) ;  /* 0xfffffffc00f08947 */ /* 0x020fea000383ffff */
[----:B------:R-:W-:Y:S05]  /*12910*/  BRA `(.L_x_382) ;  /* 0xffffff3c00c07947 */ /* 0x000fea000383ffff */
.L_x_160:
[----:B-1----:R-:W-:-:S04]  /*12920*/  MOV R0, UR39 ;  /* 0x0000002700007c02 */ /* 0x002fc80008000f00 */
[----:B------:R1:W2:Y:S03]  /*12930*/  SYNCS.PHASECHK.TRANS64.TRYWAIT P0, [R0+URZ+0x7070], R3 ;  /* 0x00707003000075a7 */ /* 0x0002a600080011ff */
[----:B--2---:R-:W-:Y:S05]  /*12940*/  @!P0 NANOSLEEP.SYNCS 0x989680 ;  /* 0x009896800000895d */ /* 0x004fea0003900000 */
[----:B------:R-:W2:Y:S02]  /*12950*/  @!P0 SYNCS.PHASECHK.TRANS64 P0, [R0+URZ+0x7070], R3 ;  /* 0x00707003000085a7 */ /* 0x000ea400080010ff */
[----:B--2---:R-:W-:Y:S05]  /*12960*/  @!P0 BRA `(.L_x_160) ;  /* 0xfffffffc00ec8947 */ /* 0x004fea000383ffff */
[----:B------:R-:W-:Y:S05]  /*12970*/  BRA `(.L_x_383) ;  /* 0xffffff4000a47947 */ /* 0x000fea000383ffff */
.L_x_163:
[----:B-1----:R-:W-:-:S04]  /*12980*/  MOV R0, UR39 ;  /* 0x0000002700007c02 */ /* 0x002fc80008000f00 */
[----:B------:R1:W2:Y:S03]  /*12990*/  SYNCS.PHASECHK.TRANS64.TRYWAIT P0, [R0+URZ+0x7080], R3 ;  /* 0x00708003000075a7 */ /* 0x0002a600080011ff */
[----:B--2---:R-:W-:Y:S05]  /*129a0*/  @!P0 NANOSLEEP.SYNCS 0x989680 ;  /* 0x009896800000895d */ /* 0x004fea0003900000 */
[----:B------:R-:W2:Y:S02]  /*129b0*/  @!P0 SYNCS.PHASECHK.TRANS64 P0, [R0+URZ+0x7080], R3 ;  /* 0x00708003000085a7 */ /* 0x000ea400080010ff */
[----:B--2---:R-:W-:Y:S05]  /*129c0*/  @!P0 BRA `(.L_x_163) ;  /* 0xfffffffc00ec8947 */ /* 0x004fea000383ffff */
[----:B------:R-:W-:Y:S05]  /*129d0*/  BRA `(.L_x_384) ;  /* 0xffffff4000bc7947 */ /* 0x000fea000383ffff */
.L_x_166:
[----:B-1----:R-:W-:-:S04]  /*129e0*/  MOV R0, UR39 ;  /* 0x0000002700007c02 */ /* 0x002fc80008000f00 */
[----:B------:R1:W2:Y:S03]  /*129f0*/  SYNCS.PHASECHK.TRANS64.TRYWAIT P0, [R0+URZ+0x7070], R3 ;  /* 0x00707003000075a7 */ /* 0x0002a600080011ff */
[----:B--2---:R-:W-:Y:S05]  /*12a00*/  @!P0 NANOSLEEP.SYNCS 0x989680 ;  /* 0x009896800000895d */ /* 0x004fea0003900000 */
[----:B------:R-:W2:Y:S02]  /*12a10*/  @!P0 SYNCS.PHASECHK.TRANS64 P0, [R0+URZ+0x7070], R3 ;  /* 0x00707003000085a7 */ /* 0x000ea400080010ff */
[----:B--2---:R-:W-:Y:S05]  /*12a20*/  @!P0 BRA `(.L_x_166) ;  /* 0xfffffffc00ec8947 */ /* 0x004fea000383ffff */
[----:B------:R-:W-:Y:S05]  /*12a30*/  BRA `(.L_x_385) ;  /* 0xffffff4400247947 */ /* 0x000fea000383ffff */
.L_x_168:
[----:B-1----:R-:W-:-:S04]  /*12a40*/  MOV R0, UR39 ;  /* 0x0000002700007c02 */ /* 0x002fc80008000f00 */
[----:B------:R1:W2:Y:S03]  /*12a50*/  SYNCS.PHASECHK.TRANS64.TRYWAIT P0, [R0+URZ+0x7090], R3 ;  /* 0x00709003000075a7 */ /* 0x0002a600080011ff */
[----:B--2---:R-:W-:Y:S05]  /*12a60*/  @!P0 NANOSLEEP.SYNCS 0x989680 ;  /* 0x009896800000895d */ /* 0x004fea0003900000 */
[----:B------:R-:W2:Y:S02]  /*12a70*/  @!P0 SYNCS.PHASECHK.TRANS64 P0, [R0+URZ+0x7090], R3 ;  /* 0x00709003000085a7 */ /* 0x000ea400080010ff */
[----:B--2---:R-:W-:Y:S05]  /*12a80*/  @!P0 BRA `(.L_x_168) ;  /* 0xfffffffc00ec8947 */ /* 0x004fea000383ffff */
[----:B------:R-:W-:Y:S05]  /*12a90*/  BRA `(.L_x_386) ;  /* 0xffffff4400647947 */ /* 0x000fea000383ffff */
.L_x_177:
[----:B-1----:R-:W-:-:S04]  /*12aa0*/  MOV R0, UR39 ;  /* 0x0000002700007c02 */ /* 0x002fc80008000f00 */
[----:B------:R1:W4:Y:S03]  /*12ab0*/  SYNCS.PHASECHK.TRANS64.TRYWAIT P1, [R0+URZ+0x7080], R3 ;  /* 0x00708003000075a7 */ /* 0x00032600080211ff */
[----:B----4-:R-:W-:Y:S05]  /*12ac0*/  @!P1 NANOSLEEP.SYNCS 0x989680 ;  /* 0x009896800000995d */ /* 0x010fea0003900000 */
[----:B------:R-:W4:Y:S02]  /*12ad0*/  @!P1 SYNCS.PHASECHK.TRANS64 P1, [R0+URZ+0x7080], R3 ;  /* 0x00708003000095a7 */ /* 0x000f2400080210ff */
[----:B----4-:R-:W-:Y:S05]  /*12ae0*/  @!P1 BRA `(.L_x_177) ;  /* 0xfffffffc00ec9947 */ /* 0x010fea000383ffff */
[----:B------:R-:W-:Y:S05]  /*12af0*/  BRA `(.L_x_387) ;  /* 0xffffff4c00487947 */ /* 0x000fea000383ffff */
.L_x_180:
[----:B-1----:R-:W-:-:S04]  /*12b00*/  MOV R0, UR39 ;  /* 0x0000002700007c02 */ /* 0x002fc80008000f00 */
[----:B------:R1:W4:Y:S03]  /*12b10*/  SYNCS.PHASECHK.TRANS64.TRYWAIT P0, [R0+URZ+0x7098], R3 ;  /* 0x00709803000075a7 */ /* 0x00032600080011ff */
[----:B----4-:R-:W-:Y:S05]  /*12b20*/  @!P0 NANOSLEEP.SYNCS 0x989680 ;  /* 0x009896800000895d */ /* 0x010fea0003900000 */
[----:B------:R-:W4:Y:S02]  /*12b30*/  @!P0 SYNCS.PHASECHK.TRANS64 P0, [R0+URZ+0x7098], R3 ;  /* 0x00709803000085a7 */ /* 0x000f2400080010ff */
[----:B----4-:R-:W-:Y:S05]  /*12b40*/  @!P0 BRA `(.L_x_180) ;  /* 0xfffffffc00ec8947 */ /* 0x010fea000383ffff */
[----:B------:R-:W-:Y:S05]  /*12b50*/  BRA `(.L_x_388) ;  /* 0xffffff4c00d07947 */ /* 0x000fea000383ffff */
.L_x_191:
[----:B-1----:R-:W-:-:S04]  /*12b60*/  MOV R0, UR40 ;  /* 0x0000002800007c02 */ /* 0x002fc80008000f00 */
[----:B------:R1:W5:Y:S03]  /*12b70*/  SYNCS.PHASECHK.TRANS64.TRYWAIT P0, [R0+URZ+0x7070], R3 ;  /* 0x00707003000075a7 */ /* 0x00036600080011ff */
[----:B-----5:R-:W-:Y:S05]  /*12b80*/  @!P0 NANOSLEEP.SYNCS 0x989680 ;  /* 0x009896800000895d */ /* 0x020fea0003900000 */
[----:B------:R-:W5:Y:S02]  /*12b90*/  @!P0 SYNCS.PHASECHK.TRANS64 P0, [R0+URZ+0x7070], R3 ;  /* 0x00707003000085a7 */ /* 0x000f6400080010ff */
[----:B-----5:R-:W-:Y:S05]  /*12ba0*/  @!P0 BRA `(.L_x_191) ;  /* 0xfffffffc00ec8947 */ /* 0x020fea000383ffff */
[----:B------:R-:W-:Y:S05]  /*12bb0*/  BRA `(.L_x_389) ;  /* 0xffffff5400d87947 */ /* 0x000fea000383ffff */
.L_x_194:
[----:B-1----:R-:W-:-:S04]  /*12bc0*/  MOV R0, UR40 ;  /* 0x0000002800007c02 */ /* 0x002fc80008000f00 */
[----:B------:R1:W5:Y:S03]  /*12bd0*/  SYNCS.PHASECHK.TRANS64.TRYWAIT P0, [R0+URZ+0x7090], R3 ;  /* 0x00709003000075a7 */ /* 0x00036600080011ff */
[----:B-----5:R-:W-:Y:S05]  /*12be0*/  @!P0 NANOSLEEP.SYNCS 0x989680 ;  /* 0x009896800000895d */ /* 0x020fea0003900000 */
[----:B------:R-:W5:Y:S02]  /*12bf0*/  @!P0 SYNCS.PHASECHK.TRANS64 P0, [R0+URZ+0x7090], R3 ;  /* 0x00709003000085a7 */ /* 0x000f6400080010ff */
[----:B-----5:R-:W-:Y:S05]  /*12c00*/  @!P0 BRA `(.L_x_194) ;  /* 0xfffffffc00ec8947 */ /* 0x020fea000383ffff */
[----:B------:R-:W-:Y:S05]  /*12c10*/  BRA `(.L_x_390) ;  /* 0xffffff5400f47947 */ /* 0x000fea000383ffff */
.L_x_196:
[----:B-1----:R-:W-:-:S04]  /*12c20*/  MOV R0, UR40 ;  /* 0x0000002800007c02 */ /* 0x002fc80008000f00 */
[----:B------:R1:W2:Y:S03]  /*12c30*/  SYNCS.PHASECHK.TRANS64.TRYWAIT P0, [R0+URZ+0x70c0], R5 ;  /* 0x0070c005000075a7 */ /* 0x0002a600080011ff */
[----:B--2---:R-:W-:Y:S05]  /*12c40*/  @!P0 NANOSLEEP.SYNCS 0x989680 ;  /* 0x009896800000895d */ /* 0x004fea0003900000 */
[----:B------:R-:W2:Y:S02]  /*12c50*/  @!P0 SYNCS.PHASECHK.TRANS64 P0, [R0+URZ+0x70c0], R5 ;  /* 0x0070c005000085a7 */ /* 0x000ea400080010ff */
[----:B--2---:R-:W-:Y:S05]  /*12c60*/  @!P0 BRA `(.L_x_196) ;  /* 0xfffffffc00ec8947 */ /* 0x004fea000383ffff */
[----:B------:R-:W-:Y:S05]  /*12c70*/  BRA `(.L_x_391) ;  /* 0xffffff5400fc7947 */ /* 0x000fea000383ffff */
.L_x_206:
[----:B---3--:R-:W-:-:S04]  /*12c80*/  MOV R0, UR40 ;  /* 0x0000002800007c02 */ /* 0x008fc80008000f00 */
[----:B------:R3:W1:Y:S03]  /*12c90*/  SYNCS.PHASECHK.TRANS64.TRYWAIT P1, [R0+URZ+0x7080], R3 ;  /* 0x00708003000075a7 */ /* 0x00066600080211ff */
[----:B-1----:R-:W-:Y:S05]  /*12ca0*/  @!P1 NANOSLEEP.SYNCS 0x989680 ;  /* 0x009896800000995d */ /* 0x002fea0003900000 */
[----:B------:R-:W1:Y:S02]  /*12cb0*/  @!P1 SYNCS.PHASECHK.TRANS64 P1, [R0+URZ+0x7080], R3 ;  /* 0x00708003000095a7 */ /* 0x000e6400080210ff */
[----:B-1----:R-:W-:Y:S05]  /*12cc0*/  @!P1 BRA `(.L_x_206) ;  /* 0xfffffffc00ec9947 */ /* 0x002fea000383ffff */
[----:B------:R-:W-:Y:S05]  /*12cd0*/  BRA `(.L_x_392) ;  /* 0xffffff6400487947 */ /* 0x000fea000383ffff */
.L_x_210:
[----:B--2---:R-:W-:-:S04]  /*12ce0*/  MOV R0, UR40 ;  /* 0x0000002800007c02 */ /* 0x004fc80008000f00 */
[----:B------:R2:W3:Y:S03]  /*12cf0*/  SYNCS.PHASECHK.TRANS64.TRYWAIT P0, [R0+URZ+0x7098], R3 ;  /* 0x00709803000075a7 */ /* 0x0004e600080011ff */
[----:B---3--:R-:W-:Y:S05]  /*12d00*/  @!P0 NANOSLEEP.SYNCS 0x989680 ;  /* 0x009896800000895d */ /* 0x008fea0003900000 */
[----:B------:R-:W3:Y:S02]  /*12d10*/  @!P0 SYNCS.PHASECHK.TRANS64 P0, [R0+URZ+0x7098], R3 ;  /* 0x00709803000085a7 */ /* 0x000ee400080010ff */
[----:B---3--:R-:W-:Y:S05]  /*12d20*/  @!P0 BRA `(.L_x_210) ;  /* 0xfffffffc00ec8947 */ /* 0x008fea000383ffff */
[----:B------:R-:W-:Y:S05]  /*12d30*/  BRA `(.L_x_393) ;  /* 0xffffff6400b07947 */ /* 0x000fea000383ffff */
.L_x_212:
[----:B--2---:R-:W-:-:S04]  /*12d40*/  MOV R0, UR40 ;  /* 0x0000002800007c02 */ /* 0x004fc80008000f00 */
[----:B------:R2:W3:Y:S03]  /*12d50*/  SYNCS.PHASECHK.TRANS64.TRYWAIT P0, [R0+URZ+0x70c8], R3 ;  /* 0x0070c803000075a7 */ /* 0x0004e600080011ff */
[----:B---3--:R-:W-:Y:S05]  /*12d60*/  @!P0 NANOSLEEP.SYNCS 0x989680 ;  /* 0x009896800000895d */ /* 0x008fea0003900000 */
[----:B------:R-:W3:Y:S02]  /*12d70*/  @!P0 SYNCS.PHASECHK.TRANS64 P0, [R0+URZ+0x70c8], R3 ;  /* 0x0070c803000085a7 */ /* 0x000ee400080010ff */
[----:B---3--:R-:W-:Y:S05]  /*12d80*/  @!P0 BRA `(.L_x_212) ;  /* 0xfffffffc00ec8947 */ /* 0x008fea000383ffff */
[----:B------:R-:W-:Y:S05]  /*12d90*/  BRA `(.L_x_394) ;  /* 0xffffff6400b87947 */ /* 0x000fea000383ffff */
.L_x_222:
[----:B-1----:R-:W-:-:S04]  /*12da0*/  MOV R0, UR56 ;  /* 0x0000003800007c02 */ /* 0x002fc80008000f00 */
[----:B------:R1:W2:Y:S03]  /*12db0*/  SYNCS.PHASECHK.TRANS64.TRYWAIT P0, [R0+URZ], R3 ;  /* 0x00000003000075a7 */ /* 0x0002a600080011ff */
[----:B--2---:R-:W-:Y:S05]  /*12dc0*/  @!P0 NANOSLEEP.SYNCS 0x989680 ;  /* 0x009896800000895d */ /* 0x004fea0003900000 */
[----:B------:R-:W2:Y:S02]  /*12dd0*/  @!P0 SYNCS.PHASECHK.TRANS64 P0, [R0+URZ], R3 ;  /* 0x00000003000085a7 */ /* 0x000ea400080010ff */
[----:B--2---:R-:W-:Y:S05]  /*12de0*/  @!P0 BRA `(.L_x_222) ;  /* 0xfffffffc00ec8947 */ /* 0x004fea000383ffff */
[----:B------:R-:W-:Y:S05]  /*12df0*/  BRA `(.L_x_395) ;  /* 0xffffff74004c7947 */ /* 0x000fea000383ffff */
.L_x_225:
[----:B-1----:R-:W-:-:S04]  /*12e00*/  MOV R0, UR42 ;  /* 0x0000002a00007c02 */ /* 0x002fc80008000f00 */
[----:B------:R1:W3:Y:S03]  /*12e10*/  SYNCS.PHASECHK.TRANS64.TRYWAIT P1, [R0+URZ], R3 ;  /* 0x00000003000075a7 */ /* 0x0002e600080211ff */
[----:B---3--:R-:W-:Y:S05]  /*12e20*/  @!P1 NANOSLEEP.SYNCS 0x989680 ;  /* 0x009896800000995d */ /* 0x008fea0003900000 */
[----:B------:R-:W3:Y:S02]  /*12e30*/  @!P1 SYNCS.PHASECHK.TRANS64 P1, [R0+URZ], R3 ;  /* 0x00000003000095a7 */ /* 0x000ee400080210ff */
[----:B---3--:R-:W-:Y:S05]  /*12e40*/  @!P1 BRA `(.L_x_225) ;  /* 0xfffffffc00ec9947 */ /* 0x008fea000383ffff */
[----:B------:R-:W-:Y:S05]  /*12e50*/  BRA `(.L_x_396) ;  /* 0xffffff7400e87947 */ /* 0x000fea000383ffff */
.L_x_230:
[----:B-1----:R-:W-:-:S04]  /*12e60*/  MOV R4, UR45 ;  /* 0x0000002d00047c02 */ /* 0x002fc80008000f00 */
[----:B------:R1:W2:Y:S03]  /*12e70*/  SYNCS.PHASECHK.TRANS64.TRYWAIT P2, [R4+URZ+0x70d0], R3 ;  /* 0x0070d003040075a7 */ /* 0x0002a600080411ff */
[----:B--2---:R-:W-:Y:S05]  /*12e80*/  @!P2 NANOSLEEP.SYNCS 0x989680 ;  /* 0x009896800000a95d */ /* 0x004fea0003900000 */
[----:B------:R-:W2:Y:S02]  /*12e90*/  @!P2 SYNCS.PHASECHK.TRANS64 P2, [R4+URZ+0x70d0], R3 ;  /* 0x0070d0030400a5a7 */ /* 0x000ea400080410ff */
[----:B--2---:R-:W-:Y:S05]  /*12ea0*/  @!P2 BRA `(.L_x_230) ;  /* 0xfffffffc00eca947 */ /* 0x004fea000383ffff */
[----:B------:R-:W-:Y:S05]  /*12eb0*/  BRA `(.L_x_397) ;  /* 0xffffff7c00dc7947 */ /* 0x000fea000383ffff */
.L_x_234:
[----:B--2---:R-:W-:-:S04]  /*12ec0*/  MOV R3, UR56 ;  /* 0x0000003800037c02 */ /* 0x004fc80008000f00 */
[----:B------:R2:W3:Y:S03]  /*12ed0*/  SYNCS.PHASECHK.TRANS64.TRYWAIT P2, [R3+URZ], R0 ;  /* 0x00000000030075a7 */ /* 0x0004e600080411ff */
[----:B---3--:R-:W-:Y:S05]  /*12ee0*/  @!P2 NANOSLEEP.SYNCS 0x989680 ;  /* 0x009896800000a95d */ /* 0x008fea0003900000 */
[----:B------:R-:W3:Y:S02]  /*12ef0*/  @!P2 SYNCS.PHASECHK.TRANS64 P2, [R3+URZ], R0 ;  /* 0x000000000300a5a7 */ /* 0x000ee400080410ff */
[----:B---3--:R-:W-:Y:S05]  /*12f00*/  @!P2 BRA `(.L_x_234) ;  /* 0xfffffffc00eca947 */ /* 0x008fea000383ffff */
[----:B------:R-:W-:Y:S05]  /*12f10*/  BRA `(.L_x_398) ;  /* 0xffffff9400647947 */ /* 0x000fea000383ffff */
.L_x_239:
[----:B--2---:R-:W-:-:S04]  /*12f20*/  MOV R0, UR42 ;  /* 0x0000002a00007c02 */ /* 0x004fc80008000f00 */
[----:B------:R2:W3:Y:S03]  /*12f30*/  SYNCS.PHASECHK.TRANS64.TRYWAIT P1, [R0+URZ], R3 ;  /* 0x00000003000075a7 */ /* 0x0004e600080211ff */
[----:B---3--:R-:W-:Y:S05]  /*12f40*/  @!P1 NANOSLEEP.SYNCS 0x989680 ;  /* 0x009896800000995d */ /* 0x008fea0003900000 */
[----:B------:R-:W3:Y:S02]  /*12f50*/  @!P1 SYNCS.PHASECHK.TRANS64 P1, [R0+URZ], R3 ;  /* 0x00000003000095a7 */ /* 0x000ee400080210ff */
[----:B---3--:R-:W-:Y:S05]  /*12f60*/  @!P1 BRA `(.L_x_239) ;  /* 0xfffffffc00ec9947 */ /* 0x008fea000383ffff */
[----:B------:R-:W-:Y:S05]  /*12f70*/  BRA `(.L_x_399) ;  /* 0xffffff9800107947 */ /* 0x000fea000383ffff */
.L_x_244:
[----:B-1----:R-:W-:-:S04]  /*12f80*/  MOV R0, UR40 ;  /* 0x0000002800007c02 */ /* 0x002fc80008000f00 */
[----:B------:R1:W2:Y:S03]  /*12f90*/  SYNCS.PHASECHK.TRANS64.TRYWAIT P1, [R0+URZ], R3 ;  /* 0x00000003000075a7 */ /* 0x0002a600080211ff */
[----:B--2---:R-:W-:Y:S05]  /*12fa0*/  @!P1 NANOSLEEP.SYNCS 0x989680 ;  /* 0x009896800000995d */ /* 0x004fea0003900000 */
[----:B------:R-:W2:Y:S02]  /*12fb0*/  @!P1 SYNCS.PHASECHK.TRANS64 P1, [R0+URZ], R3 ;  /* 0x00000003000095a7 */ /* 0x000ea400080210ff */
[----:B--2---:R-:W-:Y:S05]  /*12fc0*/  @!P1 BRA `(.L_x_244) ;  /* 0xfffffffc00ec9947 */ /* 0x004fea000383ffff */
[----:B------:R-:W-:Y:S05]  /*12fd0*/  BRA `(.L_x_400) ;  /* 0xffffff9800c87947 */ /* 0x000fea000383ffff */
.L_x_249:
[----:B-1----:R-:W-:-:S04]  /*12fe0*/  MOV R4, UR45 ;  /* 0x0000002d00047c02 */ /* 0x002fc80008000f00 */
[----:B------:R1:W2:Y:S03]  /*12ff0*/  SYNCS.PHASECHK.TRANS64.TRYWAIT P2, [R4+URZ+0x70d0], R3 ;  /* 0x0070d003040075a7 */ /* 0x0002a600080411ff */
[----:B--2---:R-:W-:Y:S05]  /*13000*/  @!P2 NANOSLEEP.SYNCS 0x989680 ;  /* 0x009896800000a95d */ /* 0x004fea0003900000 */
[----:B------:R-:W2:Y:S02]  /*13010*/  @!P2 SYNCS.PHASECHK.TRANS64 P2, [R4+URZ+0x70d0], R3 ;  /* 0x0070d0030400a5a7 */ /* 0x000ea400080410ff */
[----:B--2---:R-:W-:Y:S05]  /*13020*/  @!P2 BRA `(.L_x_249) ;  /* 0xfffffffc00eca947 */ /* 0x004fea000383ffff */
[----:B------:R-:W-:Y:S05]  /*13030*/  BRA `(.L_x_401) ;  /* 0xffffffac00cc7947 */ /* 0x000fea000383ffff */
.L_x_253:
[----:B--2---:R-:W-:-:S04]  /*13040*/  MOV R3, UR56 ;  /* 0x0000003800037c02 */ /* 0x004fc80008000f00 */
[----:B------:R2:W3:Y:S03]  /*13050*/  SYNCS.PHASECHK.TRANS64.TRYWAIT P2, [R3+URZ], R0 ;  /* 0x00000000030075a7 */ /* 0x0004e600080411ff */
[----:B---3--:R-:W-:Y:S05]  /*13060*/  @!P2 NANOSLEEP.SYNCS 0x989680 ;  /* 0x009896800000a95d */ /* 0x008fea0003900000 */
[----:B------:R-:W3:Y:S02]  /*13070*/  @!P2 SYNCS.PHASECHK.TRANS64 P2, [R3+URZ], R0 ;  /* 0x000000000300a5a7 */ /* 0x000ee400080410ff */
[----:B---3--:R-:W-:Y:S05]  /*13080*/  @!P2 BRA `(.L_x_253) ;  /* 0xfffffffc00eca947 */ /* 0x008fea000383ffff */
[----:B------:R-:W-:Y:S05]  /*13090*/  BRA `(.L_x_402) ;  /* 0xffffffc4003c7947 */ /* 0x000fea000383ffff */
.L_x_257:
[----:B--2---:R-:W-:-:S04]  /*130a0*/  MOV R3, UR40 ;  /* 0x0000002800037c02 */ /* 0x004fc80008000f00 */
[----:B------:R2:W3:Y:S03]  /*130b0*/  SYNCS.PHASECHK.TRANS64.TRYWAIT P1, [R3+URZ], R0 ;  /* 0x00000000030075a7 */ /* 0x0004e600080211ff */
[----:B---3--:R-:W-:Y:S05]  /*130c0*/  @!P1 NANOSLEEP.SYNCS 0x989680 ;  /* 0x009896800000995d */ /* 0x008fea0003900000 */
[----:B------:R-:W3:Y:S02]  /*130d0*/  @!P1 SYNCS.PHASECHK.TRANS64 P1, [R3+URZ], R0 ;  /* 0x00000000030095a7 */ /* 0x000ee400080210ff */
[----:B---3--:R-:W-:Y:S05]  /*130e0*/  @!P1 BRA `(.L_x_257) ;  /* 0xfffffffc00ec9947 */ /* 0x008fea000383ffff */
[----:B------:R-:W-:Y:S05]  /*130f0*/  BRA `(.L_x_403) ;  /* 0xffffffc400e87947 */ /* 0x000fea000383ffff */
.L_x_261:
[----:B-1----:R-:W-:-:S04]  /*13100*/  MOV R0, UR56 ;  /* 0x0000003800007c02 */ /* 0x002fc80008000f00 */
[----:B------:R1:W2:Y:S03]  /*13110*/  SYNCS.PHASECHK.TRANS64.TRYWAIT P0, [R0+URZ], R3 ;  /* 0x00000003000075a7 */ /* 0x0002a600080011ff */
[----:B--2---:R-:W-:Y:S05]  /*13120*/  @!P0 NANOSLEEP.SYNCS 0x989680 ;  /* 0x009896800000895d */ /* 0x004fea0003900000 */
[----:B------:R-:W2:Y:S02]  /*13130*/  @!P0 SYNCS.PHASECHK.TRANS64 P0, [R0+URZ], R3 ;  /* 0x00000003000085a7 */ /* 0x000ea400080010ff */
[----:B--2---:R-:W-:Y:S05]  /*13140*/  @!P0 BRA `(.L_x_261) ;  /* 0xfffffffc00ec8947 */ /* 0x004fea000383ffff */
[----:B------:R-:W-:Y:S05]  /*13150*/  BRA `(.L_x_404) ;  /* 0xffffffc800687947 */ /* 0x000fea000383ffff */
.L_x_265:
[----:B------:R-:W-:-:S07]  /*13160*/  MOV R0, UR8 ;  /* 0x0000000800007c02 */ /* 0x000fce0008000f00 */
.L_x_405:
[----:B-1----:R1:W2:Y:S02]  /*13170*/  SYNCS.PHASECHK.TRANS64.TRYWAIT P1, [R0+URZ+0x7010], R3 ;  /* 0x00701003000075a7 */ /* 0x0022a400080211ff */
[----:B--2---:R-:W-:Y:S05]  /*13180*/  @!P1 NANOSLEEP.SYNCS 0x989680 ;  /* 0x009896800000995d */ /* 0x004fea0003900000 */
[----:B------:R-:W2:Y:S02]  /*13190*/  @!P1 SYNCS.PHASECHK.TRANS64 P1, [R0+URZ+0x7010], R3 ;  /* 0x00701003000095a7 */ /* 0x000ea400080210ff */
[----:B--2---:R-:W-:Y:S05]  /*131a0*/  @!P1 BRA `(.L_x_405) ;  /* 0xfffffffc00f09947 */ /* 0x004fea000383ffff */
[----:B------:R-:W-:Y:S05]  /*131b0*/  BRA `(.L_x_406) ;  /* 0xffffffcc00587947 */ /* 0x000fea000383ffff */
.L_x_271:
[----:B-1----:R-:W-:-:S07]  /*131c0*/  MOV R0, UR8 ;  /* 0x0000000800007c02 */ /* 0x002fce0008000f00 */
.L_x_407:
[----:B-1----:R1:W2:Y:S02]  /*131d0*/  SYNCS.PHASECHK.TRANS64.TRYWAIT P1, [R0+URZ+0x7038], R3 ;  /* 0x00703803000075a7 */ /* 0x0022a400080211ff */
[----:B--2---:R-:W-:Y:S05]  /*131e0*/  @!P1 NANOSLEEP.SYNCS 0x989680 ;  /* 0x009896800000995d */ /* 0x004fea0003900000 */
[----:B------:R-:W2:Y:S02]  /*131f0*/  @!P1 SYNCS.PHASECHK.TRANS64 P1, [R0+URZ+0x7038], R3 ;  /* 0x00703803000095a7 */ /* 0x000ea400080210ff */
[----:B--2---:R-:W-:Y:S05]  /*13200*/  @!P1 BRA `(.L_x_407) ;  /* 0xfffffffc00f09947 */ /* 0x004fea000383ffff */
[----:B------:R-:W-:Y:S05]  /*13210*/  BRA `(.L_x_408) ;  /* 0xffffffcc00ac7947 */ /* 0x000fea000383ffff */
.L_x_277:
[----:B-1----:R-:W-:-:S07]  /*13220*/  MOV R0, UR8 ;  /* 0x0000000800007c02 */ /* 0x002fce0008000f00 */
.L_x_409:
[----:B-1----:R1:W2:Y:S02]  /*13230*/  SYNCS.PHASECHK.TRANS64.TRYWAIT P1, [R0+URZ+0x7018], R3 ;  /* 0x00701803000075a7 */ /* 0x0022a400080211ff */
[----:B--2---:R-:W-:Y:S05]  /*13240*/  @!P1 NANOSLEEP.SYNCS 0x989680 ;  /* 0x009896800000995d */ /* 0x004fea0003900000 */
[----:B------:R-:W2:Y:S02]  /*13250*/  @!P1 SYNCS.PHASECHK.TRANS64 P1, [R0+URZ+0x7018], R3 ;  /* 0x00701803000095a7 */ /* 0x000ea400080210ff */
[----:B--2---:R-:W-:Y:S05]  /*13260*/  @!P1 BRA `(.L_x_409) ;  /* 0xfffffffc00f09947 */ /* 0x004fea000383ffff */
[----:B------:R-:W-:Y:S05]  /*13270*/  BRA `(.L_x_410) ;  /* 0xffffffd000087947 */ /* 0x000fea000383ffff */
.L_x_283:
[----:B-1----:R-:W-:-:S07]  /*13280*/  MOV R0, UR8 ;  /* 0x0000000800007c02 */ /* 0x002fce0008000f00 */
.L_x_411:
[----:B-1----:R1:W2:Y:S02]  /*13290*/  SYNCS.PHASECHK.TRANS64.TRYWAIT P1, [R0+URZ+0x7040], R3 ;  /* 0x00704003000075a7 */ /* 0x0022a400080211ff */
[----:B--2---:R-:W-:Y:S05]  /*132a0*/  @!P1 NANOSLEEP.SYNCS 0x989680 ;  /* 0x009896800000995d */ /* 0x004fea0003900000 */
[----:B------:R-:W2:Y:S02]  /*132b0*/  @!P1 SYNCS.PHASECHK.TRANS64 P1, [R0+URZ+0x7040], R3 ;  /* 0x00704003000095a7 */ /* 0x000ea400080210ff */
[----:B--2---:R-:W-:Y:S05]  /*132c0*/  @!P1 BRA `(.L_x_411) ;  /* 0xfffffffc00f09947 */ /* 0x004fea000383ffff */
[----:B------:R-:W-:Y:S05]  /*132d0*/  BRA `(.L_x_412) ;  /* 0xffffffd000607947 */ /* 0x000fea000383ffff */
.L_x_289:
[----:B-1----:R-:W-:-:S07]  /*132e0*/  MOV R0, UR33 ;  /* 0x0000002100007c02 */ /* 0x002fce0008000f00 */
.L_x_413:
[----:B-1----:R1:W3:Y:S02]  /*132f0*/  SYNCS.PHASECHK.TRANS64.TRYWAIT P1, [R0+URZ+0x7038], R3 ;  /* 0x00703803000075a7 */ /* 0x0022e400080211ff */
[----:B---3--:R-:W-:Y:S05]  /*13300*/  @!P1 NANOSLEEP.SYNCS 0x989680 ;  /* 0x009896800000995d */ /* 0x008fea0003900000 */
[----:B------:R-:W3:Y:S02]  /*13310*/  @!P1 SYNCS.PHASECHK.TRANS64 P1, [R0+URZ+0x7038], R3 ;  /* 0x00703803000095a7 */ /* 0x000ee400080210ff */
[----:B---3--:R-:W-:Y:S05]  /*13320*/  @!P1 BRA `(.L_x_413) ;  /* 0xfffffffc00f09947 */ /* 0x008fea000383ffff */
[----:B------:R-:W-:Y:S05]  /*13330*/  BRA `(.L_x_414) ;  /* 0xffffffd400187947 */ /* 0x000fea000383ffff */
.L_x_294:
[----:B-1----:R-:W-:-:S07]  /*13340*/  MOV R0, UR17 ;  /* 0x0000001100007c02 */ /* 0x002fce0008000f00 */
.L_x_415:
[----:B-1----:R1:W2:Y:S02]  /*13350*/  SYNCS.PHASECHK.TRANS64.TRYWAIT P1, [R0+URZ+0x7038], R3 ;  /* 0x00703803000075a7 */ /* 0x0022a400080211ff */
[----:B--2---:R-:W-:Y:S05]  /*13360*/  @!P1 NANOSLEEP.SYNCS 0x989680 ;  /* 0x009896800000995d */ /* 0x004fea0003900000 */
[----:B------:R-:W2:Y:S02]  /*13370*/  @!P1 SYNCS.PHASECHK.TRANS64 P1, [R0+URZ+0x7038], R3 ;  /* 0x00703803000095a7 */ /* 0x000ea400080210ff */
[----:B--2---:R-:W-:Y:S05]  /*13380*/  @!P1 BRA `(.L_x_415) ;  /* 0xfffffffc00f09947 */ /* 0x004fea000383ffff */
[----:B------:R-:W-:Y:S05]  /*13390*/  BRA `(.L_x_416) ;  /* 0xffffffd400747947 */ /* 0x000fea000383ffff */
.L_x_299:
[----:B-1----:R-:W-:-:S07]  /*133a0*/  MOV R0, UR25 ;  /* 0x0000001900007c02 */ /* 0x002fce0008000f00 */
.L_x_417:
[----:B-1----:R1:W2:Y:S02]  /*133b0*/  SYNCS.PHASECHK.TRANS64.TRYWAIT P1, [R0+URZ+0x7038], R3 ;  /* 0x00703803000075a7 */ /* 0x0022a400080211ff */
[----:B--2---:R-:W-:Y:S05]  /*133c0*/  @!P1 NANOSLEEP.SYNCS 0x989680 ;  /* 0x009896800000995d */ /* 0x004fea0003900000 */
[----:B------:R-:W2:Y:S02]  /*133d0*/  @!P1 SYNCS.PHASECHK.TRANS64 P1, [R0+URZ+0x7038], R3 ;  /* 0x00703803000095a7 */ /* 0x000ea400080210ff */
[----:B--2---:R-:W-:Y:S05]  /*133e0*/  @!P1 BRA `(.L_x_417) ;  /* 0xfffffffc00f09947 */ /* 0x004fea000383ffff */
[----:B------:R-:W-:Y:S05]  /*133f0*/  BRA `(.L_x_418) ;  /* 0xffffffd400d87947 */ /* 0x000fea000383ffff */
.L_x_304:
[----:B-1----:R-:W-:-:S07]  /*13400*/  MOV R0, UR17 ;  /* 0x0000001100007c02 */ /* 0x002fce0008000f00 */
.L_x_419:
[----:B-1----:R1:W2:Y:S02]  /*13410*/  SYNCS.PHASECHK.TRANS64.TRYWAIT P1, [R0+URZ+0x7038], R3 ;  /* 0x00703803000075a7 */ /* 0x0022a400080211ff */
[----:B--2---:R-:W-:Y:S05]  /*13420*/  @!P1 NANOSLEEP.SYNCS 0x989680 ;  /* 0x009896800000995d */ /* 0x004fea0003900000 */
[----:B------:R-:W2:Y:S02]  /*13430*/  @!P1 SYNCS.PHASECHK.TRANS64 P1, [R0+URZ+0x7038], R3 ;  /* 0x00703803000095a7 */ /* 0x000ea400080210ff */
[----:B--2---:R-:W-:Y:S05]  /*13440*/  @!P1 BRA `(.L_x_419) ;  /* 0xfffffffc00f09947 */ /* 0x004fea000383ffff */
[----:B------:R-:W-:Y:S05]  /*13450*/  BRA `(.L_x_420) ;  /* 0xffffffd800387947 */ /* 0x000fea000383ffff */
.L_x_309:
[----:B-1----:R-:W-:-:S07]  /*13460*/  MOV R0, UR17 ;  /* 0x0000001100007c02 */ /* 0x002fce0008000f00 */
.L_x_421:
[----:B-1----:R1:W2:Y:S02]  /*13470*/  SYNCS.PHASECHK.TRANS64.TRYWAIT P1, [R0+URZ+0x7038], R3 ;  /* 0x00703803000075a7 */ /* 0x0022a400080211ff */
[----:B--2---:R-:W-:Y:S05]  /*13480*/  @!P1 NANOSLEEP.SYNCS 0x989680 ;  /* 0x009896800000995d */ /* 0x004fea0003900000 */
[----:B------:R-:W2:Y:S02]  /*13490*/  @!P1 SYNCS.PHASECHK.TRANS64 P1, [R0+URZ+0x7038], R3 ;  /* 0x00703803000095a7 */ /* 0x000ea400080210ff */
[----:B--2---:R-:W-:Y:S05]  /*134a0*/  @!P1 BRA `(.L_x_421) ;  /* 0xfffffffc00f09947 */ /* 0x004fea000383ffff */
[----:B------:R-:W-:Y:S05]  /*134b0*/  BRA `(.L_x_422) ;  /* 0xffffffd8009c7947 */ /* 0x000fea000383ffff */
.L_x_314:
[----:B-1----:R-:W-:-:S07]  /*134c0*/  MOV R0, UR17 ;  /* 0x0000001100007c02 */ /* 0x002fce0008000f00 */
.L_x_423:
[----:B-1----:R1:W2:Y:S02]  /*134d0*/  SYNCS.PHASECHK.TRANS64.TRYWAIT P1, [R0+URZ+0x7038], R3 ;  /* 0x00703803000075a7 */ /* 0x0022a400080211ff */
[----:B--2---:R-:W-:Y:S05]  /*134e0*/  @!P1 NANOSLEEP.SYNCS 0x989680 ;  /* 0x009896800000995d */ /* 0x004fea0003900000 */
[----:B------:R-:W2:Y:S02]  /*134f0*/  @!P1 SYNCS.PHASECHK.TRANS64 P1, [R0+URZ+0x7038], R3 ;  /* 0x00703803000095a7 */ /* 0x000ea400080210ff */
[----:B--2---:R-:W-:Y:S05]  /*13500*/  @!P1 BRA `(.L_x_423) ;  /* 0xfffffffc00f09947 */ /* 0x004fea000383ffff */
[----:B------:R-:W-:Y:S05]  /*13510*/  BRA `(.L_x_424) ;  /* 0xffffffdc00007947 */ /* 0x000fea000383ffff */
.L_x_319:
[----:B-1----:R-:W-:-:S07]  /*13520*/  MOV R0, UR17 ;  /* 0x0000001100007c02 */ /* 0x002fce0008000f00 */
.L_x_425:
[----:B-1----:R1:W2:Y:S02]  /*13530*/  SYNCS.PHASECHK.TRANS64.TRYWAIT P1, [R0+URZ+0x7038], R3 ;  /* 0x00703803000075a7 */ /* 0x0022a400080211ff */
[----:B--2---:R-:W-:Y:S05]  /*13540*/  @!P1 NANOSLEEP.SYNCS 0x989680 ;  /* 0x009896800000995d */ /* 0x004fea0003900000 */
[----:B------:R-:W2:Y:S02]  /*13550*/  @!P1 SYNCS.PHASECHK.TRANS64 P1, [R0+URZ+0x7038], R3 ;  /* 0x00703803000095a7 */ /* 0x000ea400080210ff */
[----:B--2---:R-:W-:Y:S05]  /*13560*/  @!P1 BRA `(.L_x_425) ;  /* 0xfffffffc00f09947 */ /* 0x004fea000383ffff */
[----:B------:R-:W-:Y:S05]  /*13570*/  BRA `(.L_x_426) ;  /* 0xffffffdc00647947 */ /* 0x000fea000383ffff */
.L_x_324:
[----:B-1----:R-:W-:-:S07]  /*13580*/  MOV R0, UR17 ;  /* 0x0000001100007c02 */ /* 0x002fce0008000f00 */
.L_x_427:
[----:B-1----:R1:W2:Y:S02]  /*13590*/  SYNCS.PHASECHK.TRANS64.TRYWAIT P1, [R0+URZ+0x7038], R3 ;  /* 0x00703803000075a7 */ /* 0x0022a400080211ff */
[----:B--2---:R-:W-:Y:S05]  /*135a0*/  @!P1 NANOSLEEP.SYNCS 0x989680 ;  /* 0x009896800000995d */ /* 0x004fea0003900000 */
[----:B------:R-:W2:Y:S02]  /*135b0*/  @!P1 SYNCS.PHASECHK.TRANS64 P1, [R0+URZ+0x7038], R3 ;  /* 0x00703803000095a7 */ /* 0x000ea400080210ff */
[----:B--2---:R-:W-:Y:S05]  /*135c0*/  @!P1 BRA `(.L_x_427) ;  /* 0xfffffffc00f09947 */ /* 0x004fea000383ffff */
[----:B------:R-:W-:Y:S05]  /*135d0*/  BRA `(.L_x_428) ;  /* 0xffffffdc00c87947 */ /* 0x000fea000383ffff */
.L_x_330:
[----:B-1----:R-:W-:-:S07]  /*135e0*/  MOV R0, UR25 ;  /* 0x0000001900007c02 */ /* 0x002fce0008000f00 */
.L_x_429:
[----:B-1----:R1:W2:Y:S02]  /*135f0*/  SYNCS.PHASECHK.TRANS64.TRYWAIT P1, [R0+URZ+0x7038], R3 ;  /* 0x00703803000075a7 */ /* 0x0022a400080211ff */
[----:B--2---:R-:W-:Y:S05]  /*13600*/  @!P1 NANOSLEEP.SYNCS 0x989680 ;  /* 0x009896800000995d */ /* 0x004fea0003900000 */
[----:B------:R-:W2:Y:S02]  /*13610*/  @!P1 SYNCS.PHASECHK.TRANS64 P1, [R0+URZ+0x7038], R3 ;  /* 0x00703803000095a7 */ /* 0x000ea400080210ff */
[----:B--2---:R-:W-:Y:S05]  /*13620*/  @!P1 BRA `(.L_x_429) ;  /* 0xfffffffc00f09947 */ /* 0x004fea000383ffff */
[----:B------:R-:W-:Y:S05]  /*13630*/  BRA `(.L_x_430) ;  /* 0xffffffe000547947 */ /* 0x000fea000383ffff */
.L_x_335:
[----:B-1----:R-:W-:-:S07]  /*13640*/  MOV R0, UR17 ;  /* 0x0000001100007c02 */ /* 0x002fce0008000f00 */
.L_x_431:
[----:B-1----:R1:W2:Y:S02]  /*13650*/  SYNCS.PHASECHK.TRANS64.TRYWAIT P1, [R0+URZ+0x7038], R3 ;  /* 0x00703803000075a7 */ /* 0x0022a400080211ff */
[----:B--2---:R-:W-:Y:S05]  /*13660*/  @!P1 NANOSLEEP.SYNCS 0x989680 ;  /* 0x009896800000995d */ /* 0x004fea0003900000 */
[----:B------:R-:W2:Y:S02]  /*13670*/  @!P1 SYNCS.PHASECHK.TRANS64 P1, [R0+URZ+0x7038], R3 ;  /* 0x00703803000095a7 */ /* 0x000ea400080210ff */
[----:B--2---:R-:W-:Y:S05]  /*13680*/  @!P1 BRA `(.L_x_431) ;  /* 0xfffffffc00f09947 */ /* 0x004fea000383ffff */
[----:B------:R-:W-:Y:S05]  /*13690*/  BRA `(.L_x_432) ;  /* 0xffffffe000b47947 */ /* 0x000fea000383ffff */
.L_x_341:
[----:B------:R-:W-:-:S07]  /*136a0*/  MOV R0, UR16 ;  /* 0x0000001000007c02 */ /* 0x000fce0008000f00 */
.L_x_433:
[----:B-1----:R1:W2:Y:S02]  /*136b0*/  SYNCS.PHASECHK.TRANS64.TRYWAIT P0, [R0+URZ+0x70b0], R3 ;  /* 0x0070b003000075a7 */ /* 0x0022a400080011ff */
[----:B--2---:R-:W-:Y:S05]  /*136c0*/  @!P0 NANOSLEEP.SYNCS 0x989680 ;  /* 0x009896800000895d */ /* 0x004fea0003900000 */
[----:B------:R-:W2:Y:S02]  /*136d0*/  @!P0 SYNCS.PHASECHK.TRANS64 P0, [R0+URZ+0x70b0], R3 ;  /* 0x0070b003000085a7 */ /* 0x000ea400080010ff */
[----:B--2---:R-:W-:Y:S05]  /*136e0*/  @!P0 BRA `(.L_x_433) ;  /* 0xfffffffc00f08947 */ /* 0x004fea000383ffff */
[----:B------:R-:W-:Y:S05]  /*136f0*/  BRA `(.L_x_434) ;  /* 0xffffffe400b87947 */ /* 0x000fea000383ffff */
.L_x_343:
[----:B-1----:R-:W-:-:S07]  /*13700*/  MOV R0, UR16 ;  /* 0x0000001000007c02 */ /* 0x002fce0008000f00 */
.L_x_435:
[----:B-1----:R1:W2:Y:S02]  /*13710*/  SYNCS.PHASECHK.TRANS64.TRYWAIT P0, [R0+URZ+0x70b8], R3 ;  /* 0x0070b803000075a7 */ /* 0x0022a400080011ff */
[----:B--2---:R-:W-:Y:S05]  /*13720*/  @!P0 NANOSLEEP.SYNCS 0x989680 ;  /* 0x009896800000895d */ /* 0x004fea0003900000 */
[----:B------:R-:W2:Y:S02]  /*13730*/  @!P0 SYNCS.PHASECHK.TRANS64 P0, [R0+URZ+0x70b8], R3 ;  /* 0x0070b803000085a7 */ /* 0x000ea400080010ff */
[----:B--2---:R-:W-:Y:S05]  /*13740*/  @!P0 BRA `(.L_x_435) ;  /* 0xfffffffc00f08947 */ /* 0x004fea000383ffff */
[----:B------:R-:W-:Y:S05]  /*13750*/  BRA `(.L_x_436) ;  /* 0xffffffe400c87947 */ /* 0x000fea000383ffff */
        .weak           $__internal_0_$__cuda_sm10x_tcgen05_guardrail_trap_col_being_dealloced_not_returned_by_alloc
        .type           $__internal_0_$__cuda_sm10x_tcgen05_guardrail_trap_col_being_dealloced_not_returned_by_alloc,@function
        .size           $__internal_0_$__cuda_sm10x_tcgen05_guardrail_trap_col_being_dealloced_not_returned_by_alloc,($__internal_1_$__cuda_sm10x_tcgen05_guardrail_trap_phase_invalid_during_alloc - $__internal_0_$__cuda_sm10x_tcgen05_guardrail_trap_col_being_dealloced_not_returned_by_alloc)
$__internal_0_$__cuda_sm10x_tcgen05_guardrail_trap_col_being_dealloced_not_returned_by_alloc:
[----:B------:R-:W-:Y:S05]  /*13760*/  BPT.TRAP 0x1 ;  /* 0x000000040000795c */ /* 0x000fea0000300000 */
[----:B------:R-:W-:-:S04]  /*13770*/  HFMA2 R3, -RZ, RZ, 0, 0 ;  /* 0x00000000ff037431 */ /* 0x000fc800000001ff */
[----:B------:R-:W-:Y:S05]  /*13780*/  RET.REL.NODEC R2 `(_ZN7cutlass13device_kernelINS_4fmha6kernel36Sm100FmhaFwdKernelTmaWarpspecializedIN4cute5tupleIJiiiNS5_IJNS5_IJiiEEEiEEEEEENS1_10collective38Sm100FmhaFwdMainloopTmaWarpspecializedINS_10bfloat16_tEffNS5_IJNS4_1CILi256EEENSC_ILi64EEENSC_ILi32EEEEEENS5_IJiNSC_ILi1EEES7_EEENS5_IJiSH_NS5_IJNS5_IJNSC_ILi0EEEiEEEiEEEEEESM_NS9_12ResidualMaskENS5_IJNSC_ILi2EEESH_SH_EEENSC_ILb0EEEEENS9_38Sm100FmhaFwdEpilogueTmaWarpspecializedINS_6half_tEfNS5_IJNSC_ILi128EEESF_SE_EEESI_NS5_IJSH_S7_EEESQ_EENS2_23IndividualTileSchedulerENS2_41Sm100FmhaCtxKernelWarpspecializedScheduleEEEEEvNT_6ParamsE) ;  /* 0xfffffec8021c7950 */ /* 0x000fea0003c3ffff */
        .weak           $__internal_1_$__cuda_sm10x_tcgen05_guardrail_trap_phase_invalid_during_alloc
        .type           $__internal_1_$__cuda_sm10x_tcgen05_guardrail_trap_phase_invalid_during_alloc,@function
        .size           $__internal_1_$__cuda_sm10x_tcgen05_guardrail_trap_phase_invalid_during_alloc,($__internal_2_$__cuda_sm10x_tcgen05_guardrail_trap_unallocated_columns_being_dealloced - $__internal_1_$__cuda_sm10x_tcgen05_guardrail_trap_phase_invalid_during_alloc)
$__internal_1_$__cuda_sm10x_tcgen05_guardrail_trap_phase_invalid_during_alloc:
[----:B------:R-:W-:Y:S05]  /*13790*/  BPT.TRAP 0x1 ;  /* 0x000000040000795c */ /* 0x000fea0000300000 */
[----:B------:R-:W-:-:S04]  /*137a0*/  MOV R3, 0x0 ;  /* 0x0000000000037802 */ /* 0x000fc80000000f00 */
[----:B------:R-:W-:Y:S05]  /*137b0*/  RET.REL.NODEC R2 `(_ZN7cutlass13device_kernelINS_4fmha6kernel36Sm100FmhaFwdKernelTmaWarpspecializedIN4cute5tupleIJiiiNS5_IJNS5_IJiiEEEiEEEEEENS1_10collective38Sm100FmhaFwdMainloopTmaWarpspecializedINS_10bfloat16_tEffNS5_IJNS4_1CILi256EEENSC_ILi64EEENSC_ILi32EEEEEENS5_IJiNSC_ILi1EEES7_EEENS5_IJiSH_NS5_IJNS5_IJNSC_ILi0EEEiEEEiEEEEEESM_NS9_12ResidualMaskENS5_IJNSC_ILi2EEESH_SH_EEENSC_ILb0EEEEENS9_38Sm100FmhaFwdEpilogueTmaWarpspecializedINS_6half_tEfNS5_IJNSC_ILi128EEESF_SE_EEESI_NS5_IJSH_S7_EEESQ_EENS2_23IndividualTileSchedulerENS2_41Sm100FmhaCtxKernelWarpspecializedScheduleEEEEEvNT_6ParamsE) ;  /* 0xfffffec802107950 */ /* 0x000fea0003c3ffff */
        .weak           $__internal_2_$__cuda_sm10x_tcgen05_guardrail_trap_unallocated_columns_being_dealloced
        .type           $__internal_2_$__cuda_sm10x_tcgen05_guardrail_trap_unallocated_columns_being_dealloced,@function
        .size           $__internal_2_$__cuda_sm10x_tcgen05_guardrail_trap_unallocated_columns_being_dealloced,($__internal_3_$__cuda_sm3x_div_rn_noftz_f32_slowpath - $__internal_2_$__cuda_sm10x_tcgen05_guardrail_trap_unallocated_columns_being_dealloced)
$__internal_2_$__cuda_sm10x_tcgen05_guardrail_trap_unallocated_columns_being_dealloced:
[----:B------:R-:W-:Y:S05]  /*137c0*/  BPT.TRAP 0x1 ;  /* 0x000000040000795c */ /* 0x000fea0000300000 */
[----:B------:R-:W-:-:S04]  /*137d0*/  HFMA2 R3, -RZ, RZ, 0, 0 ;  /* 0x00000000ff037431 */ /* 0x000fc800000001ff */
[----:B------:R-:W-:Y:S05]  /*137e0*/  RET.REL.NODEC R2 `(_ZN7cutlass13device_kernelINS_4fmha6kernel36Sm100FmhaFwdKernelTmaWarpspecializedIN4cute5tupleIJiiiNS5_IJNS5_IJiiEEEiEEEEEENS1_10collective38Sm100FmhaFwdMainloopTmaWarpspecializedINS_10bfloat16_tEffNS5_IJNS4_1CILi256EEENSC_ILi64EEENSC_ILi32EEEEEENS5_IJiNSC_ILi1EEES7_EEENS5_IJiSH_NS5_IJNS5_IJNSC_ILi0EEEiEEEiEEEEEESM_NS9_12ResidualMaskENS5_IJNSC_ILi2EEESH_SH_EEENSC_ILb0EEEEENS9_38Sm100FmhaFwdEpilogueTmaWarpspecializedINS_6half_tEfNS5_IJNSC_ILi128EEESF_SE_EEESI_NS5_IJSH_S7_EEESQ_EENS2_23IndividualTileSchedulerENS2_41Sm100FmhaCtxKernelWarpspecializedScheduleEEEEEvNT_6ParamsE) ;  /* 0xfffffec802047950 */ /* 0x000fea0003c3ffff */
        .weak           $__internal_3_$__cuda_sm3x_div_rn_noftz_f32_slowpath
        .type           $__internal_3_$__cuda_sm3x_div_rn_noftz_f32_slowpath,@function
        .size           $__internal_3_$__cuda_sm3x_div_rn_noftz_f32_slowpath,(.L_x_453 - $__internal_3_$__cuda_sm3x_div_rn_noftz_f32_slowpath)
$__internal_3_$__cuda_sm3x_div_rn_noftz_f32_slowpath:
[----:B------:R-:W-:Y:S01]  /*137f0*/  SHF.R.U32.HI R3, RZ, 0x17, R22 ;  /* 0x00000017ff037819 */ /* 0x000fe20000011616 */
[----:B------:R-:W-:Y:S01]  /*13800*/  BSSY.RECONVERGENT B1, `(.L_x_437) ;  /* 0x0000065000017945 */ /* 0x000fe20003800200 */
[--C-:B------:R-:W-:Y:S01]  /*13810*/  SHF.R.U32.HI R8, RZ, 0x17, R32.reuse ;  /* 0x00000017ff087819 */ /* 0x100fe20000011620 */
[----:B------:R-:W-:Y:S01]  /*13820*/  IMAD.MOV.U32 R7, RZ, RZ, R32 ;  /* 0x000000ffff077224 */ /* 0x000fe200078e0020 */
[----:B------:R-:W-:Y:S01]  /*13830*/  LOP3.LUT R3, R3, 0xff, RZ, 0xc0, !PT ;  /* 0x000000ff03037812 */ /* 0x000fe200078ec0ff */
[----:B------:R-:W-:Y:S01]  /*13840*/  IMAD.MOV.U32 R6, RZ, RZ, R22 ;  /* 0x000000ffff067224 */ /* 0x000fe200078e0016 */
[----:B------:R-:W-:-:S03]  /*13850*/  LOP3.LUT R8, R8, 0xff, RZ, 0xc0, !PT ;  /* 0x000000ff08087812 */ /* 0x000fc600078ec0ff */
[----:B------:R-:W-:Y:S02]  /*13860*/  VIADD R0, R3, 0xffffffff ;  /* 0xffffffff03007836 */ /* 0x000fe40000000000 */
[----:B------:R-:W-:-:S03]  /*13870*/  VIADD R5, R8, 0xffffffff ;  /* 0xffffffff08057836 */ /* 0x000fc60000000000 */
[----:B------:R-:W-:-:S04]  /*13880*/  ISETP.GT.U32.AND P0, PT, R0, 0xfd, PT ;  /* 0x000000fd0000780c */ /* 0x000fc80003f04070 */
[----:B------:R-:W-:-:S13]  /*13890*/  ISETP.GT.U32.OR P0, PT, R5, 0xfd, P0 ;  /* 0x000000fd0500780c */ /* 0x000fda0000704470 */
[----:B------:R-:W-:Y:S01]  /*138a0*/  @!P0 IMAD.MOV.U32 R10, RZ, RZ, RZ ;  /* 0x000000ffff0a8224 */ /* 0x000fe200078e00ff */
[----:B------:R-:W-:Y:S06]  /*138b0*/  @!P0 BRA `(.L_x_438) ;  /* 0x00000000005c8947 */ /* 0x000fec0003800000 */
[----:B------:R-:W-:Y:S02]  /*138c0*/  FSETP.GTU.FTZ.AND P1, PT, |R32|, +INF , PT ;  /* 0x7f8000002000780b */ /* 0x000fe40003f3c200 */
[----:B------:R-:W-:-:S04]  /*138d0*/  FSETP.GTU.FTZ.AND P0, PT, |R22|, +INF , PT ;  /* 0x7f8000001600780b */ /* 0x000fc80003f1c200 */
[----:B------:R-:W-:-:S13]  /*138e0*/  PLOP3.LUT P0, PT, P1, P0, PT, 0xf8, 0x8f ;  /* 0x00000000008f781c */ /* 0x000fda0000f01f70 */
[----:B------:R-:W-:Y:S05]  /*138f0*/  @P0 BRA `(.L_x_439) ;  /* 0x0000000400500947 */ /* 0x000fea0003800000 */
[----:B------:R-:W-:-:S13]  /*13900*/  LOP3.LUT P0, RZ, R6, 0x7fffffff, R7, 0xc8, !PT ;  /* 0x7fffffff06ff7812 */ /* 0x000fda000780c807 */
[----:B------:R-:W-:Y:S05]  /*13910*/  @!P0 BRA `(.L_x_440) ;  /* 0x0000000400408947 */ /* 0x000fea0003800000 */
[----:B------:R-:W-:Y:S02]  /*13920*/  FSETP.NEU.FTZ.AND P0, PT, |R32|, +INF , PT ;  /* 0x7f8000002000780b */ /* 0x000fe40003f1d200 */
[----:B------:R-:W-:Y:S02]  /*13930*/  FSETP.NEU.FTZ.AND P1, PT, |R22|, +INF , PT ;  /* 0x7f8000001600780b */ /* 0x000fe40003f3d200 */
[----:B------:R-:W-:-:S11]  /*13940*/  FSETP.NEU.FTZ.AND P2, PT, |R32|, +INF , PT ;  /* 0x7f8000002000780b */ /* 0x000fd60003f5d200 */
[----:B------:R-:W-:Y:S05]  /*13950*/  @!P1 BRA !P0, `(.L_x_440) ;  /* 0x0000000400309947 */ /* 0x000fea0004000000 */
[----:B------:R-:W-:-:S04]  /*13960*/  LOP3.LUT P0, RZ, R7, 0x7fffffff, RZ, 0xc0, !PT ;  /* 0x7fffffff07ff7812 */ /* 0x000fc8000780c0ff */
[----:B------:R-:W-:-:S13]  /*13970*/  PLOP3.LUT P0, PT, P1, P0, PT, 0x2f, 0xf2 ;  /* 0x0000000000f2781c */ /* 0x000fda0000f00577 */
[----:B------:R-:W-:Y:S05]  /*13980*/  @P0 BRA `(.L_x_441) ;  /* 0x00000004001c0947 */ /* 0x000fea0003800000 */
[----:B------:R-:W-:-:S04]  /*13990*/  LOP3.LUT P0, RZ, R6, 0x7fffffff, RZ, 0xc0, !PT ;  /* 0x7fffffff06ff7812 */ /* 0x000fc8000780c0ff */
[----:B------:R-:W-:-:S13]  /*139a0*/  PLOP3.LUT P0, PT, P2, P0, PT, 0x2f, 0xf2 ;  /* 0x0000000000f2781c */ /* 0x000fda0001700577 */
[----:B------:R-:W-:Y:S05]  /*139b0*/  @P0 BRA `(.L_x_442) ;  /* 0x0000000400040947 */ /* 0x000fea0003800000 */
[----:B------:R-:W-:Y:S02]  /*139c0*/  ISETP.GE.AND P1, PT, R5, RZ, PT ;  /* 0x000000ff0500720c */ /* 0x000fe40003f26270 */
[----:B------:R-:W-:-:S11]  /*139d0*/  ISETP.GE.AND P0, PT, R0, RZ, PT ;  /* 0x000000ff0000720c */ /* 0x000fd60003f06270 */
[----:B------:R-:W-:Y:S01]  /*139e0*/  @P1 MOV R10, RZ ;  /* 0x000000ff000a1202 */ /* 0x000fe20000000f00 */
[----:B------:R-:W-:Y:S01]  /*139f0*/  @!P1 FFMA R7, R32, 1.84467440737095516160e+19, RZ ;  /* 0x5f80000020079823 */ /* 0x000fe200000000ff */
[----:B------:R-:W-:Y:S01]  /*13a00*/  @!P1 MOV R10, 0xffffffc0 ;  /* 0xffffffc0000a9802 */ /* 0x000fe20000000f00 */
[----:B------:R-:W-:-:S03]  /*13a10*/  @!P0 FFMA R6, R22, 1.84467440737095516160e+19, RZ ;  /* 0x5f80000016068823 */ /* 0x000fc600000000ff */
[----:B------:R-:W-:-:S07]  /*13a20*/  @!P0 IADD3 R10, PT, PT, R10, 0x40, RZ ;  /* 0x000000400a0a8810 */ /* 0x000fce0007ffe0ff */
.L_x_438:
[----:B------:R-:W-:Y:S01]  /*13a30*/  LEA R11, R3, 0xc0800000, 0x17 ;  /* 0xc0800000030b7811 */ /* 0x000fe200078eb8ff */
[----:B------:R-:W-:Y:S01]  /*13a40*/  BSSY.RECONVERGENT B0, `(.L_x_443) ;  /* 0x0000036000007945 */ /* 0x000fe20003800200 */
[----:B------:R-:W-:Y:S02]  /*13a50*/  IADD3 R8, PT, PT, R8, -0x7f, RZ ;  /* 0xffffff8108087810 */ /* 0x000fe40007ffe0ff */
[----:B------:R-:W-:-:S03]  /*13a60*/  IADD3 R11, PT, PT, -R11, R6, RZ ;  /* 0x000000060b0b7210 */ /* 0x000fc60007ffe1ff */
[----:B------:R-:W-:Y:S01]  /*13a70*/  IMAD R9, R8, -0x800000, R7 ;  /* 0xff80000008097824 */ /* 0x000fe200078e0207 */
[----:B------:R-:W1:Y:S01]  /*13a80*/  MUFU.RCP R5, R11 ;  /* 0x0000000b00057308 */ /* 0x000e620000001000 */
[----:B------:R-:W-:-:S04]  /*13a90*/  FADD.FTZ R6, -R11, -RZ ;  /* 0x800000ff0b067221 */ /* 0x000fc80000010100 */
[----:B-1----:R-:W-:-:S04]  /*13aa0*/  FFMA R0, R5, R6, 1 ;  /* 0x3f80000005007423 */ /* 0x002fc80000000006 */
[----:B------:R-:W-:-:S04]  /*13ab0*/  FFMA R0, R5, R0, R5 ;  /* 0x0000000005007223 */ /* 0x000fc80000000005 */
[----:B------:R-:W-:-:S04]  /*13ac0*/  FFMA R7, R9, R0, RZ ;  /* 0x0000000009077223 */ /* 0x000fc800000000ff */
[----:B------:R-:W-:-:S04]  /*13ad0*/  FFMA R5, R6, R7, R9 ;  /* 0x0000000706057223 */ /* 0x000fc80000000009 */
[----:B------:R-:W-:-:S04]  /*13ae0*/  FFMA R5, R0, R5, R7 ;  /* 0x0000000500057223 */ /* 0x000fc80000000007 */
[----:B------:R-:W-:Y:S01]  /*13af0*/  FFMA R6, R6, R5, R9 ;  /* 0x0000000506067223 */ /* 0x000fe20000000009 */
[----:B------:R-:W-:-:S03]  /*13b00*/  IADD3 R9, PT, PT, R8, 0x7f, -R3 ;  /* 0x0000007f08097810 */ /* 0x000fc60007ffe803 */
[----:B------:R-:W-:Y:S01]  /*13b10*/  FFMA R7, R0, R6, R5 ;  /* 0x0000000600077223 */ /* 0x000fe20000000005 */
[----:B------:R-:W-:-:S04]  /*13b20*/  IADD3 R10, PT, PT, R9, R10, RZ ;  /* 0x0000000a090a7210 */ /* 0x000fc80007ffe0ff */
[----:B------:R-:W-:-:S04]  /*13b30*/  SHF.R.U32.HI R3, RZ, 0x17, R7 ;  /* 0x00000017ff037819 */ /* 0x000fc80000011607 */
[----:B------:R-:W-:-:S04]  /*13b40*/  LOP3.LUT R3, R3, 0xff, RZ, 0xc0, !PT ;  /* 0x000000ff03037812 */ /* 0x000fc800078ec0ff */
[----:B------:R-:W-:-:S04]  /*13b50*/  IADD3 R3, PT, PT, R3, R10, RZ ;  /* 0x0000000a03037210 */ /* 0x000fc80007ffe0ff */
[----:B------:R-:W-:-:S04]  /*13b60*/  IADD3 R8, PT, PT, R3, -0x1, RZ ;  /* 0xffffffff03087810 */ /* 0x000fc80007ffe0ff */
[----:B------:R-:W-:-:S13]  /*13b70*/  ISETP.GE.U32.AND P0, PT, R8, 0xfe, PT ;  /* 0x000000fe0800780c */ /* 0x000fda0003f06070 */
[----:B------:R-:W-:Y:S05]  /*13b80*/  @!P0 BRA `(.L_x_444) ;  /* 0x0000000000808947 */ /* 0x000fea0003800000 */
[----:B------:R-:W-:-:S13]  /*13b90*/  ISETP.GT.AND P0, PT, R3, 0xfe, PT ;  /* 0x000000fe0300780c */ /* 0x000fda0003f04270 */
[----:B------:R-:W-:Y:S05]  /*13ba0*/  @P0 BRA `(.L_x_445) ;  /* 0x00000000006c0947 */ /* 0x000fea0003800000 */
[----:B------:R-:W-:-:S13]  /*13bb0*/  ISETP.GE.AND P0, PT, R3, 0x1, PT ;  /* 0x000000010300780c */ /* 0x000fda0003f06270 */
[----:B------:R-:W-:Y:S05]  /*13bc0*/  @P0 BRA `(.L_x_446) ;  /* 0x0000000000740947 */ /* 0x000fea0003800000 */
[----:B------:R-:W-:Y:S02]  /*13bd0*/  ISETP.GE.AND P0, PT, R3, -0x18, PT ;  /* 0xffffffe80300780c */ /* 0x000fe40003f06270 */
[----:B------:R-:W-:-:S11]  /*13be0*/  LOP3.LUT R7, R7, 0x80000000, RZ, 0xc0, !PT ;  /* 0x8000000007077812 */ /* 0x000fd600078ec0ff */
[----:B------:R-:W-:Y:S05]  /*13bf0*/  @!P0 BRA `(.L_x_446) ;  /* 0x0000000000688947 */ /* 0x000fea0003800000 */
[CCC-:B------:R-:W-:Y:S01]  /*13c00*/  FFMA.RZ R8, R0.reuse, R6.reuse, R5.reuse ;  /* 0x0000000600087223 */ /* 0x1c0fe2000000c005 */
[CCC-:B------:R-:W-:Y:S01]  /*13c10*/  FFMA.RP R9, R0.reuse, R6.reuse, R5.reuse ;  /* 0x0000000600097223 */ /* 0x1c0fe20000008005 */
[----:B------:R-:W-:Y:S01]  /*13c20*/  FFMA.RM R6, R0, R6, R5 ;  /* 0x0000000600067223 */ /* 0x000fe20000004005 */
[C---:B------:R-:W-:Y:S01]  /*13c30*/  VIADD R0, R3.reuse, 0x20 ;  /* 0x0000002003007836 */ /* 0x040fe20000000000 */
[C---:B------:R-:W-:Y:S02]  /*13c40*/  ISETP.NE.AND P0, PT, R3.reuse, RZ, PT ;  /* 0x000000ff0300720c */ /* 0x040fe40003f05270 */
[----:B------:R-:W-:Y:S02]  /*13c50*/  LOP3.LUT R8, R8, 0x7fffff, RZ, 0xc0, !PT ;  /* 0x007fffff08087812 */ /* 0x000fe400078ec0ff */
[----:B------:R-:W-:Y:S01]  /*13c60*/  ISETP.NE.AND P1, PT, R3, RZ, PT ;  /* 0x000000ff0300720c */ /* 0x000fe20003f25270 */
[----:B------:R-:W-:Y:S01]  /*13c70*/  IMAD.MOV R3, RZ, RZ, -R3 ;  /* 0x000000ffff037224 */ /* 0x000fe200078e0a03 */
[----:B------:R-:W-:-:S02]  /*13c80*/  LOP3.LUT R5, R8, 0x800000, RZ, 0xfc, !PT ;  /* 0x0080000008057812 */ /* 0x000fc400078efcff */
[----:B------:R-:W-:Y:S02]  /*13c90*/  FSETP.NEU.FTZ.AND P2, PT, R9, R6, PT ;  /* 0x000000060900720b */ /* 0x000fe40003f5d000 */
[----:B------:R-:W-:Y:S02]  /*13ca0*/  SHF.L.U32 R0, R5, R0, RZ ;  /* 0x0000000005007219 */ /* 0x000fe400000006ff */
[----:B------:R-:W-:Y:S02]  /*13cb0*/  SEL R6, R3, RZ, P0 ;  /* 0x000000ff03067207 */ /* 0x000fe40000000000 */
[----:B------:R-:W-:Y:S02]  /*13cc0*/  ISETP.NE.AND P1, PT, R0, RZ, P1 ;  /* 0x000000ff0000720c */ /* 0x000fe40000f25270 */
[----:B------:R-:W-:Y:S02]  /*13cd0*/  SHF.R.U32.HI R5, RZ, R6, R5 ;  /* 0x00000006ff057219 */ /* 0x000fe40000011605 */
[----:B------:R-:W-:-:S02]  /*13ce0*/  PLOP3.LUT P1, PT, P2, P1, PT, 0xf8, 0x8f ;  /* 0x00000000008f781c */ /* 0x000fc40001723f70 */
[----:B------:R-:W-:Y:S02]  /*13cf0*/  SHF.R.U32.HI R3, RZ, 0x1, R5 ;  /* 0x00000001ff037819 */ /* 0x000fe40000011605 */
[----:B------:R-:W-:-:S04]  /*13d00*/  SEL R0, RZ, 0x1, !P1 ;  /* 0x00000001ff007807 */ /* 0x000fc80004800000 */
[----:B------:R-:W-:-:S04]  /*13d10*/  LOP3.LUT R0, R0, 0x1, R3, 0xf8, !PT ;  /* 0x0000000100007812 */ /* 0x000fc800078ef803 */
[----:B------:R-:W-:-:S05]  /*13d20*/  LOP3.LUT R0, R0, R5, RZ, 0xc0, !PT ;  /* 0x0000000500007212 */ /* 0x000fca00078ec0ff */
[----:B------:R-:W-:-:S05]  /*13d30*/  IMAD.IADD R0, R3, 0x1, R0 ;  /* 0x0000000103007824 */ /* 0x000fca00078e0200 */
[----:B------:R-:W-:Y:S01]  /*13d40*/  LOP3.LUT R7, R0, R7, RZ, 0xfc, !PT ;  /* 0x0000000700077212 */ /* 0x000fe200078efcff */
[----:B------:R-:W-:Y:S05]  /*13d50*/  BRA `(.L_x_446) ;  /* 0x0000000000107947 */ /* 0x000fea0003800000 */
.L_x_445:
[----:B------:R-:W-:-:S04]  /*13d60*/  LOP3.LUT R7, R7, 0x80000000, RZ, 0xc0, !PT ;  /* 0x8000000007077812 */ /* 0x000fc800078ec0ff */
[----:B------:R-:W-:Y:S01]  /*13d70*/  LOP3.LUT R7, R7, 0x7f800000, RZ, 0xfc, !PT ;  /* 0x7f80000007077812 */ /* 0x000fe200078efcff */
[----:B------:R-:W-:Y:S05]  /*13d80*/  BRA `(.L_x_446) ;  /* 0x0000000000047947 */ /* 0x000fea0003800000 */
.L_x_444:
[----:B------:R-:W-:Y:S02]  /*13d90*/  LEA R7, R10, R7, 0x17 ;  /* 0x000000070a077211 */ /* 0x000fe400078eb8ff */
.L_x_446:
[----:B------:R-:W-:Y:S05]  /*13da0*/  BSYNC.RECONVERGENT B0 ;  /* 0x0000000000007941 */ /* 0x000fea0003800200 */
.L_x_443:
[----:B------:R-:W-:Y:S01]  /*13db0*/  MOV R34, R7 ;  /* 0x0000000700227202 */ /* 0x000fe20000000f00 */
[----:B------:R-:W-:Y:S05]  /*13dc0*/  BRA `(.L_x_447) ;  /* 0x0000000000207947 */ /* 0x000fea0003800000 */
.L_x_442:
[----:B------:R-:W-:-:S04]  /*13dd0*/  LOP3.LUT R6, R6, 0x80000000, R7, 0x48, !PT ;  /* 0x8000000006067812 */ /* 0x000fc800078e4807 */
[----:B------:R-:W-:Y:S01]  /*13de0*/  LOP3.LUT R34, R6, 0x7f800000, RZ, 0xfc, !PT ;  /* 0x7f80000006227812 */ /* 0x000fe200078efcff */
[----:B------:R-:W-:Y:S05]  /*13df0*/  BRA `(.L_x_447) ;  /* 0x0000000000147947 */ /* 0x000fea0003800000 */
.L_x_441:
[----:B------:R-:W-:Y:S01]  /*13e00*/  LOP3.LUT R34, R6, 0x80000000, R7, 0x48, !PT ;  /* 0x8000000006227812 */ /* 0x000fe200078e4807 */
[----:B------:R-:W-:Y:S05]  /*13e10*/  BRA `(.L_x_447) ;  /* 0x00000000000c7947 */ /* 0x000fea0003800000 */
.L_x_440:
[----:B------:R-:W1:Y:S01]  /*13e20*/  MUFU.RSQ R34, -QNAN ;  /* 0xffc0000000227908 */ /* 0x000e620000001400 */
[----:B------:R-:W-:Y:S05]  /*13e30*/  BRA `(.L_x_447) ;  /* 0x0000000000047947 */ /* 0x000fea0003800000 */
.L_x_439:
[----:B------:R-:W-:-:S07]  /*13e40*/  FADD.FTZ R34, R32, R22 ;  /* 0x0000001620227221 */ /* 0x000fce0000010000 */
.L_x_447:
[----:B------:R-:W-:Y:S05]  /*13e50*/  BSYNC.RECONVERGENT B1 ;  /* 0x0000000000017941 */ /* 0x000fea0003800200 */
.L_x_437:
[----:B------:R-:W-:-:S04]  /*13e60*/  HFMA2 R5, -RZ, RZ, 0, 0 ;  /* 0x00000000ff057431 */ /* 0x000fc800000001ff */
[----:B-1----:R-:W-:Y:S05]  /*13e70*/  RET.REL.NODEC R4 `(_ZN7cutlass13device_kernelINS_4fmha6kernel36Sm100FmhaFwdKernelTmaWarpspecializedIN4cute5tupleIJiiiNS5_IJNS5_IJiiEEEiEEEEEENS1_10collective38Sm100FmhaFwdMainloopTmaWarpspecializedINS_10bfloat16_tEffNS5_IJNS4_1CILi256EEENSC_ILi64EEENSC_ILi32EEEEEENS5_IJiNSC_ILi1EEES7_EEENS5_IJiSH_NS5_IJNS5_IJNSC_ILi0EEEiEEEiEEEEEESM_NS9_12ResidualMaskENS5_IJNSC_ILi2EEESH_SH_EEENSC_ILb0EEEEENS9_38Sm100FmhaFwdEpilogueTmaWarpspecializedINS_6half_tEfNS5_IJNSC_ILi128EEESF_SE_EEESI_NS5_IJSH_S7_EEESQ_EENS2_23IndividualTileSchedulerENS2_41Sm100FmhaCtxKernelWarpspecializedScheduleEEEEEvNT_6ParamsE) ;  /* 0xfffffec004607950 */ /* 0x002fea0003c3ffff */
.L_x_448:
[----:B------:R-:W-:-:S00]  /*13e80*/  BRA `(.L_x_448) ;  /* 0xfffffffc00fc7947 */ /* 0x000fc0000383ffff */
[----:B------:R-:W-:-:S00]  /*13e90*/  NOP ;  /* 0x0000000000007918 */ /* 0x000fc00000000000 */
        /* <DEDUP_REMOVED lines=14> */
.L_x_453:


//--------------------- .nv.global.init           --------------------------
	.section	.nv.global.init,"aw",@progbits
.nv.global.init:
	.type		$str$23,@object
	.size		$str$23,($str$37 - $str$23)
$str$23:
        /*0000*/ 	.byte	0x0a, 0x00
	.type		$str$37,@object
	.size		$str$37,($str$32 - $str$37)
$str$37:
        /*0002*/ 	.byte	0x3a, 0x00
	.type		$str$32,@object
	.size		$str$32,($str$29 - $str$32)
$str$32:
        /*0004*/ 	.byte	0x5f, 0x00
	.type		$str$29,@object
	.size		$str$29,($str$28 - $str$29)
$str$29:
        /*0006*/ 	.byte	0x25, 0x64, 0x00
	.type		$str$28,@object
	.size		$str$28,($str$30 - $str$28)
$str$28:
        /*0009*/ 	.byte	0x25, 0x63, 0x00
	.type		$str$30,@object
	.size		$str$30,($str$31 - $str$30)
$str$30:
        /*000c*/ 	.byte	0x25, 0x73, 0x00
	.type		$str$31,@object
	.size		$str$31,($str$35 - $str$31)
$str$31:
        /*000f*/ 	.byte	0x20, 0x6f, 0x20, 0x00
	.type		$str$35,@object
	.size		$str$35,($str$22 - $str$35)
$str$35:
        /*0013*/ 	.byte	0x70, 0x74, 0x72, 0x5b, 0x00
	.type		$str$22,@object
	.size		$str$22,($str$34 - $str$22)
$str$22:
        /*0018*/ 	.byte	0x73, 0x4f, 0x3a, 0x20, 0x00
	.type		$str$34,@object
	.size		$str$34,($str$36 - $str$34)
$str$34:
        /*001d*/ 	.byte	0x73, 0x6d, 0x65, 0x6d, 0x5f, 0x00
	.type		$str$36,@object
	.size		$str$36,($str$33 - $str$36)
$str$36:
        /*0023*/ 	.byte	0x62, 0x5d, 0x28, 0x25, 0x70, 0x29, 0x00
	.type		$str$33,@object
	.size		$str$33,($str$27 - $str$33)
$str$33:
        /*002a*/ 	.byte	0x53, 0x77, 0x3c, 0x25, 0x64, 0x2c, 0x25, 0x64, 0x2c, 0x25, 0x64, 0x3e, 0x00
	.type		$str$27,@object
	.size		$str$27,($str$26 - $str$27)
$str$27:
        /*0037*/ 	.byte	0x2f, 0x74, 0x6d, 0x70, 0x2f, 0x63, 0x75, 0x74, 0x6c, 0x61, 0x73, 0x73, 0x5f, 0x73, 0x77, 0x65
        /*0047*/ 	.byte	0x65, 0x70, 0x5f, 0x73, 0x72, 0x63, 0x2f, 0x69, 0x6e, 0x63, 0x6c, 0x75, 0x64, 0x65, 0x2f, 0x63
        /*0057*/ 	.byte	0x75, 0x74, 0x65, 0x2f, 0x61, 0x74, 0x6f, 0x6d, 0x2f, 0x63, 0x6f, 0x70, 0x79, 0x5f, 0x74, 0x72
        /*0067*/ 	.byte	0x61, 0x69, 0x74, 0x73, 0x5f, 0x73, 0x6d, 0x31, 0x30, 0x30, 0x2e, 0x68, 0x70, 0x70, 0x00
	.type		$str$26,@object
	.size		$str$26,(__unnamed_4 - $str$26)
$str$26:
        /*0076*/ 	.byte	0x28, 0x28, 0x75, 0x69, 0x6e, 0x74, 0x33, 0x32, 0x5f, 0x74, 0x28, 0x74, 0x68, 0x72, 0x65, 0x61
        /*0086*/ 	.byte	0x64, 0x49, 0x64, 0x78, 0x2e, 0x78, 0x29, 0x20, 0x2f, 0x20, 0x33, 0x32, 0x29, 0x20, 0x25, 0x20
        /*0096*/ 	.byte	0x34, 0x29, 0x20, 0x3d, 0x3d, 0x20, 0x28, 0x28, 0x28, 0x74, 0x6d, 0x65, 0x6d, 0x5f, 0x61, 0x64
        /*00a6*/ 	.byte	0x64, 0x72, 0x20, 0x3e, 0x3e, 0x20, 0x31, 0x36, 0x29, 0x20, 0x2f, 0x20, 0x33, 0x32, 0x29, 0x20
        /*00b6*/ 	.byte	0x25, 0x20, 0x34, 0x29, 0x00
	.type		__unnamed_4,@object
	.size		__unnamed_4,(__unnamed_1 - __unnamed_4)
__unnamed_4:
        /*00bb*/ 	.byte	0x63, 0x6f, 0x6e, 0x73, 0x74, 0x65, 0x78, 0x70, 0x72, 0x20, 0x76, 0x6f, 0x69, 0x64, 0x20, 0x63
        /* <DEDUP_REMOVED lines=36> */
        /*030b*/ 	.byte	0x30, 0x3e, 0x3e, 0x3e, 0x3e, 0x5d, 0x00
	.type		__unnamed_1,@object
	.size		__unnamed_1,(__unnamed_5 - __unnamed_1)
__unnamed_1:
        /* <DEDUP_REMOVED lines=37> */
        /*0562*/ 	.byte	0x3a, 0x43, 0x3c, 0x30, 0x3e, 0x3e, 0x3e, 0x3e, 0x5d, 0x00
	.type		__unnamed_5,@object
	.size		__unnamed_5,(__unnamed_6 - __unnamed_5)
__unnamed_5:
        /* <DEDUP_REMOVED lines=38> */
	.type		__unnamed_6,@object
	.size		__unnamed_6,(__unnamed_7 - __unnamed_6)
__unnamed_6:
        /* <DEDUP_REMOVED lines=37> */
        /*0a16*/ 	.byte	0x74, 0x65, 0x3a, 0x3a, 0x43, 0x3c, 0x30, 0x3e, 0x3e, 0x3e, 0x3e, 0x5d, 0x00
	.type		__unnamed_7,@object
	.size		__unnamed_7,(__unnamed_2 - __unnamed_7)
__unnamed_7:
        /* <DEDUP_REMOVED lines=37> */
        /*0c73*/ 	.byte	0x63, 0x75, 0x74, 0x65, 0x3a, 0x3a, 0x43, 0x3c, 0x30, 0x3e, 0x3e, 0x3e, 0x3e, 0x5d, 0x00
	.type		__unnamed_2,@object
	.size		__unnamed_2,(__unnamed_3 - __unnamed_2)
__unnamed_2:
        /* <DEDUP_REMOVED lines=38> */
	.type		__unnamed_3,@object
	.size		__unnamed_3,(.L_3 - __unnamed_3)
__unnamed_3:
        /* <DEDUP_REMOVED lines=38> */
        /*1142*/ 	.byte	0x3e, 0x3e, 0x5d, 0x00
.L_3:


//--------------------- .nv.shared._ZN7cutlass13device_kernelINS_4fmha6kernel36Sm100FmhaFwdKernelTmaWarpspecializedIN4cute5tupleIJiiiNS5_IJNS5_IJiiEEEiEEEEEENS1_10collective38Sm100FmhaFwdMainloopTmaWarpspecializedINS_10bfloat16_tEffNS5_IJNS4_1CILi256EEENSC_ILi64EEENSC_ILi32EEEEEENS5_IJiNSC_ILi1EEES7_EEENS5_IJiSH_NS5_IJNS5_IJNSC_ILi0EEEiEEEiEEEEEESM_NS9_12ResidualMaskENS5_IJNSC_ILi2EEESH_SH_EEENSC_ILb0EEEEENS9_38Sm100FmhaFwdEpilogueTmaWarpspecializedINS_6half_tEfNS5_IJNSC_ILi128EEESF_SE_EEESI_NS5_IJSH_S7_EEESQ_EENS2_23IndividualTileSchedulerENS2_41Sm100FmhaCtxKernelWarpspecializedScheduleEEEEEvNT_6ParamsE --------------------------
	.section	.nv.shared._ZN7cutlass13device_kernelINS_4fmha6kernel36Sm100FmhaFwdKernelTmaWarpspecializedIN4cute5tupleIJiiiNS5_IJNS5_IJiiEEEiEEEEEENS1_10collective38Sm100FmhaFwdMainloopTmaWarpspecializedINS_10bfloat16_tEffNS5_IJNS4_1CILi256EEENSC_ILi64EEENSC_ILi32EEEEEENS5_IJiNSC_ILi1EEES7_EEENS5_IJiSH_NS5_IJNS5_IJNSC_ILi0EEEiEEEiEEEEEESM_NS9_12ResidualMaskENS5_IJNSC_ILi2EEESH_SH_EEENSC_ILb0EEEEENS9_38Sm100FmhaFwdEpilogueTmaWarpspecializedINS_6half_tEfNS5_IJNSC_ILi128EEESF_SE_EEESI_NS5_IJSH_S7_EEESQ_EENS2_23IndividualTileSchedulerENS2_41Sm100FmhaCtxKernelWarpspecializedScheduleEEEEEvNT_6ParamsE,"aw",@nobits
	.sectionflags	@""
	.align	16
	.zero		1024


//--------------------- .nv.shared.reserved.0     --------------------------
	.section	.nv.shared.reserved.0,"aw",@nobits
	.weak		__nv_reservedSMEM_offset_0_alias
	.size		__nv_reservedSMEM_offset_0_alias, 0, 64
	.other		__nv_reservedSMEM_offset_0_alias,@"STO_CUDA_RESERVED_SHARED STV_DEFAULT"
__nv_reservedSMEM_offset_0_alias:
	.zero		0
.nv.shared.reserved.0:
	.zero		64
	.weak		__nv_reservedSMEM_tcgen05_partition
	.type		__nv_reservedSMEM_tcgen05_partition,@object
	.size		__nv_reservedSMEM_tcgen05_partition,(.L_0 - __nv_reservedSMEM_tcgen05_partition)
__nv_reservedSMEM_tcgen05_partition:
	.zero		32
.L_0:


//--------------------- .nv.global                --------------------------
	.section	.nv.global,"aw",@nobits
.nv.global:
	.type		_ZN39_INTERNAL_2bfe1790_4_k_cu_788bb7d3_31444cute1_E,@object
	.size		_ZN39_INTERNAL_2bfe1790_4_k_cu_788bb7d3_31444cute1_E,(_ZN39_INTERNAL_2bfe1790_4_k_cu_788bb7d3_31444cuda3std3__45__cpo6cbeginE - _ZN39_INTERNAL_2bfe1790_4_k_cu_788bb7d3_31444cute1_E)
_ZN39_INTERNAL_2bfe1790_4_k_cu_788bb7d3_31444cute1_E:
	.zero		1
	.type		_ZN39_INTERNAL_2bfe1790_4_k_cu_788bb7d3_31444cuda3std3__45__cpo6cbeginE,@object
	.size		_ZN39_INTERNAL_2bfe1790_4_k_cu_788bb7d3_31444cuda3std3__45__cpo6cbeginE,(_ZN39_INTERNAL_2bfe1790_4_k_cu_788bb7d3_31444cuda3std3__48in_placeE - _ZN39_INTERNAL_2bfe1790_4_k_cu_788bb7d3_31444cuda3std3__45__cpo6cbeginE)
_ZN39_INTERNAL_2bfe1790_4_k_cu_788bb7d3_31444cuda3std3__45__cpo6cbeginE:
	.zero		1
	.type		_ZN39_INTERNAL_2bfe1790_4_k_cu_788bb7d3_31444cuda3std3__48in_placeE,@object
	.size		_ZN39_INTERNAL_2bfe1790_4_k_cu_788bb7d3_31444cuda3std3__48in_placeE,(_ZN39_INTERNAL_2bfe1790_4_k_cu_788bb7d3_31444cuda3std6ranges3__45__cpo9iter_moveE - _ZN39_INTERNAL_2bfe1790_4_k_cu_788bb7d3_31444cuda3std3__48in_placeE)
_ZN39_INTERNAL_2bfe1790_4_k_cu_788bb7d3_31444cuda3std3__48in_placeE:
	.zero		1
	.type		_ZN39_INTERNAL_2bfe1790_4_k_cu_788bb7d3_31444cuda3std6ranges3__45__cpo9iter_moveE,@object
	.size		_ZN39_INTERNAL_2bfe1790_4_k_cu_788bb7d3_31444cuda3std6ranges3__45__cpo9iter_moveE,(_ZN39_INTERNAL_2bfe1790_4_k_cu_788bb7d3_31444cuda3std3__45__cpo5beginE - _ZN39_INTERNAL_2bfe1790_4_k_cu_788bb7d3_31444cuda3std6ranges3__45__cpo9iter_moveE)
_ZN39_INTERNAL_2bfe1790_4_k_cu_788bb7d3_31444cuda3std6ranges3__45__cpo9iter_moveE:
	.zero		1
	.type		_ZN39_INTERNAL_2bfe1790_4_k_cu_788bb7d3_31444cuda3std3__45__cpo5beginE,@object
	.size		_ZN39_INTERNAL_2bfe1790_4_k_cu_788bb7d3_31444cuda3std3__45__cpo5beginE,(_ZN39_INTERNAL_2bfe1790_4_k_cu_788bb7d3_31444cuda3std3__441_GLOBAL__N__2bfe1790_4_k_cu_788bb7d3_31446ignoreE - _ZN39_INTERNAL_2bfe1790_4_k_cu_788bb7d3_31444cuda3std3__45__cpo5beginE)
_ZN39_INTERNAL_2bfe1790_4_k_cu_788bb7d3_31444cuda3std3__45__cpo5beginE:
	.zero		1
	.type		_ZN39_INTERNAL_2bfe1790_4_k_cu_788bb7d3_31444cuda3std3__441_GLOBAL__N__2bfe1790_4_k_cu_788bb7d3_31446ignoreE,@object
	.size		_ZN39_INTERNAL_2bfe1790_4_k_cu_788bb7d3_31444cuda3std3__441_GLOBAL__N__2bfe1790_4_k_cu_788bb7d3_31446ignoreE,(_ZN39_INTERNAL_2bfe1790_4_k_cu_788bb7d3_31444cute7productE - _ZN39_INTERNAL_2bfe1790_4_k_cu_788bb7d3_31444cuda3std3__441_GLOBAL__N__2bfe1790_4_k_cu_788bb7d3_31446ignoreE)
_ZN39_INTERNAL_2bfe1790_4_k_cu_788bb7d3_31444cuda3std3__441_GLOBAL__N__2bfe1790_4_k_cu_788bb7d3_31446ignoreE:
	.zero		1
	.type		_ZN39_INTERNAL_2bfe1790_4_k_cu_788bb7d3_31444cute7productE,@object
	.size		_ZN39_INTERNAL_2bfe1790_4_k_cu_788bb7d3_31444cute7productE,(_ZN39_INTERNAL_2bfe1790_4_k_cu_788bb7d3_31444cuda3std3__45__cpo3endE - _ZN39_INTERNAL_2bfe1790_4_k_cu_788bb7d3_31444cute7productE)
_ZN39_INTERNAL_2bfe1790_4_k_cu_788bb7d3_31444cute7productE:
	.zero		1
	.type		_ZN39_INTERNAL_2bfe1790_4_k_cu_788bb7d3_31444cuda3std3__45__cpo3endE,@object
	.size		_ZN39_INTERNAL_2bfe1790_4_k_cu_788bb7d3_31444cuda3std3__45__cpo3endE,(_ZN39_INTERNAL_2bfe1790_4_k_cu_788bb7d3_31444cuda3std3__419piecewise_constructE - _ZN39_INTERNAL_2bfe1790_4_k_cu_788bb7d3_31444cuda3std3__45__cpo3endE)
_ZN39_INTERNAL_2bfe1790_4_k_cu_788bb7d3_31444cuda3std3__45__cpo3endE:
	.zero		1
	.type		_ZN39_INTERNAL_2bfe1790_4_k_cu_788bb7d3_31444cuda3std3__419piecewise_constructE,@object
	.size		_ZN39_INTERNAL_2bfe1790_4_k_cu_788bb7d3_31444cuda3std3__419piecewise_constructE,(_ZN39_INTERNAL_2bfe1790_4_k_cu_788bb7d3_31444cuda3std3__45__cpo4cendE - _ZN39_INTERNAL_2bfe1790_4_k_cu_788bb7d3_31444cuda3std3__419piecewise_constructE)
_ZN39_INTERNAL_2bfe1790_4_k_cu_788bb7d3_31444cuda3std3__419piecewise_constructE:
	.zero		1
	.type		_ZN39_INTERNAL_2bfe1790_4_k_cu_788bb7d3_31444cuda3std3__45__cpo4cendE,@object
	.size		_ZN39_INTERNAL_2bfe1790_4_k_cu_788bb7d3_31444cuda3std3__45__cpo4cendE,(_ZN39_INTERNAL_2bfe1790_4_k_cu_788bb7d3_31444cuda3std6ranges3__45__cpo4swapE - _ZN39_INTERNAL_2bfe1790_4_k_cu_788bb7d3_31444cuda3std3__45__cpo4cendE)
_ZN39_INTERNAL_2bfe1790_4_k_cu_788bb7d3_31444cuda3std3__45__cpo4cendE:
	.zero		1
	.type		_ZN39_INTERNAL_2bfe1790_4_k_cu_788bb7d3_31444cuda3std6ranges3__45__cpo4swapE,@object
	.size		_ZN39_INTERNAL_2bfe1790_4_k_cu_788bb7d3_31444cuda3std6ranges3__45__cpo4swapE,(.L_15 - _ZN39_INTERNAL_2bfe1790_4_k_cu_788bb7d3_31444cuda3std6ranges3__45__cpo4swapE)
_ZN39_INTERNAL_2bfe1790_4_k_cu_788bb7d3_31444cuda3std6ranges3__45__cpo4swapE:
	.zero		1
.L_15:


//--------------------- .nv.constant0._ZN7cutlass13device_kernelINS_4fmha6kernel36Sm100FmhaFwdKernelTmaWarpspecializedIN4cute5tupleIJiiiNS5_IJNS5_IJiiEEEiEEEEEENS1_10collective38Sm100FmhaFwdMainloopTmaWarpspecializedINS_10bfloat16_tEffNS5_IJNS4_1CILi256EEENSC_ILi64EEENSC_ILi32EEEEEENS5_IJiNSC_ILi1EEES7_EEENS5_IJiSH_NS5_IJNS5_IJNSC_ILi0EEEiEEEiEEEEEESM_NS9_12ResidualMaskENS5_IJNSC_ILi2EEESH_SH_EEENSC_ILb0EEEEENS9_38Sm100FmhaFwdEpilogueTmaWarpspecializedINS_6half_tEfNS5_IJNSC_ILi128EEESF_SE_EEESI_NS5_IJSH_S7_EEESQ_EENS2_23IndividualTileSchedulerENS2_41Sm100FmhaCtxKernelWarpspecializedScheduleEEEEEvNT_6ParamsE --------------------------
	.section	.nv.constant0._ZN7cutlass13device_kernelINS_4fmha6kernel36Sm100FmhaFwdKernelTmaWarpspecializedIN4cute5tupleIJiiiNS5_IJNS5_IJiiEEEiEEEEEENS1_10collective38Sm100FmhaFwdMainloopTmaWarpspecializedINS_10bfloat16_tEffNS5_IJNS4_1CILi256EEENSC_ILi64EEENSC_ILi32EEEEEENS5_IJiNSC_ILi1EEES7_EEENS5_IJiSH_NS5_IJNS5_IJNSC_ILi0EEEiEEEiEEEEEESM_NS9_12ResidualMaskENS5_IJNSC_ILi2EEESH_SH_EEENSC_ILb0EEEEENS9_38Sm100FmhaFwdEpilogueTmaWarpspecializedINS_6half_tEfNS5_IJNSC_ILi128EEESF_SE_EEESI_NS5_IJSH_S7_EEESQ_EENS2_23IndividualTileSchedulerENS2_41Sm100FmhaCtxKernelWarpspecializedScheduleEEEEEvNT_6ParamsE,"a",@progbits
	.sectionflags	@""
	.align	4
.nv.constant0._ZN7cutlass13device_kernelINS_4fmha6kernel36Sm100FmhaFwdKernelTmaWarpspecializedIN4cute5tupleIJiiiNS5_IJNS5_IJiiEEEiEEEEEENS1_10collective38Sm100FmhaFwdMainloopTmaWarpspecializedINS_10bfloat16_tEffNS5_IJNS4_1CILi256EEENSC_ILi64EEENSC_ILi32EEEEEENS5_IJiNSC_ILi1EEES7_EEENS5_IJiSH_NS5_IJNS5_IJNSC_ILi0EEEiEEEiEEEEEESM_NS9_12ResidualMaskENS5_IJNSC_ILi2EEESH_SH_EEENSC_ILb0EEEEENS9_38Sm100FmhaFwdEpilogueTmaWarpspecializedINS_6half_tEfNS5_IJNSC_ILi128EEESF_SE_EEESI_NS5_IJSH_S7_EEESQ_EENS2_23IndividualTileSchedulerENS2_41Sm100FmhaCtxKernelWarpspecializedScheduleEEEEEvNT_6ParamsE:
	.zero		2432


//--------------------- SYMBOLS --------------------------

	.type		.nv.reservedSmem.offset0,@object
	.size		.nv.reservedSmem.offset0,0x4
	.type		.nv.reservedSmem.cap,@object
	.size		.nv.reservedSmem.cap,0x4
	.type		vprintf,@function
	.type		__assertfail,@function
